def matmul_kernel(
    a_ptr,
    b_ptr,
    c_ptr,
    M,
    N,
    K,
    stride_am,
    stride_ak,
    stride_bk,
    stride_bn,
    stride_cm,
    stride_cn,
    BLOCK_M: tl.constexpr,
    BLOCK_N: tl.constexpr,
    BLOCK_K: tl.constexpr,
    GROUP_M: tl.constexpr,
):
    pid = tl.program_id(axis=0)
    num_pid_m = tl.cdiv(M, BLOCK_M)
    num_pid_n = tl.cdiv(N, BLOCK_N)
    num_pid_in_group = GROUP_M * num_pid_n
    group_id = pid // num_pid_in_group
    first_pid_m = group_id * GROUP_M
    group_size_m = min(num_pid_m - first_pid_m, GROUP_M)
    pid_m = first_pid_m + ((pid % num_pid_in_group) % group_size_m)
    pid_n = (pid % num_pid_in_group) // group_size_m

    offs_am = (pid_m * BLOCK_M + tl.arange(0, BLOCK_M)) % M
    offs_bn = (pid_n * BLOCK_N + tl.arange(0, BLOCK_N)) % N
    offs_k = tl.arange(0, BLOCK_K)
    a_ptrs = a_ptr + offs_am[:, None] * stride_am + offs_k[None, :] * stride_ak
    b_ptrs = b_ptr + offs_k[:, None] * stride_bk + offs_bn[None, :] * stride_bn

    acc = tl.zeros((BLOCK_M, BLOCK_N), dtype=tl.float32)
    for kk in range(0, tl.cdiv(K, BLOCK_K)):
        a = tl.load(a_ptrs, mask=offs_k[None, :] < K - kk * BLOCK_K, other=0.0)
        b = tl.load(b_ptrs, mask=offs_k[:, None] < K - kk * BLOCK_K, other=0.0)
        acc = tl.dot(a, b, acc)
        a_ptrs += BLOCK_K * stride_ak
        b_ptrs += BLOCK_K * stride_bk

    c = acc.to(c_ptr.dtype.element_ty)
    offs_cm = pid_m * BLOCK_M + tl.arange(0, BLOCK_M)
    offs_cn = pid_n * BLOCK_N + tl.arange(0, BLOCK_N)
    c_ptrs = c_ptr + offs_cm[:, None] * stride_cm + offs_cn[None, :] * stride_cn
    mask = (offs_cm[:, None] < M) & (offs_cn[None, :] < N)
    tl.store(c_ptrs, c, mask=mask)

# config = {"BLOCK_K": 128, "BLOCK_M": 64, "BLOCK_N": 512, "GROUP_M": 8, "arch": "sm_100", "dtype": "fp8e5m2", "num_ctas": 1, "num_stages": 3, "num_warps": 2}
# arch = sm_100


// ===== COMPILED SASS (sm_100a) =====

	.target	sm_100a

	.elftype	@"ET_EXEC"


//--------------------- .note.nv.tkinfo           --------------------------
	.section	.note.nv.tkinfo,"",@"SHT_NOTE"
	.sectionflags	@"SHF_NOTE_NV_TKINFO"
	.tkinfo
        /*0018*/ 	.word	0x00000081
        /*0030*/ 	.string	""
        /*0030*/ 	.string	"ptxas-blackwell"
        /*0030*/ 	.string	"Cuda compilation tools, release 12.9, V12.9.86"
        /*0030*/ 	.string	"Build cuda_12.9.r12.9/compiler.36037853_0"
        /*0030*/ 	.string	"-v  -suppress-debug-info  -lineinfo  -arch sm_100a "



//--------------------- .note.nv.cuver            --------------------------
	.section	.note.nv.cuver,"",@"SHT_NOTE"
	.sectionflags	@"SHF_NOTE_NV_CUVER"
        /*0018*/ 	.short	0x0001
        /*001a*/ 	.short	0x0064
        /*001c*/ 	.short	0x0001
        /*001e*/ 	.short	0x0000
        /*0020*/ 	.short	0x0001
        /*0022*/ 	.short	0x0000


//--------------------- .nv.info                  --------------------------
	.section	.nv.info,"",@"SHT_CUDA_INFO"
	.align	4


	//----- nvinfo : EIATTR_REGCOUNT
	.align		4
        /*0000*/ 	.byte	0x04, 0x2f
        /*0002*/ 	.short	(.L_1 - .L_0)
	.align		4
.L_0:
        /*0004*/ 	.word	index@(matmul_kernel)
        /*0008*/ 	.word	0x00000020


	//----- nvinfo : EIATTR_FRAME_SIZE
	.align		4
.L_1:
        /*000c*/ 	.byte	0x04, 0x11
        /*000e*/ 	.short	(.L_3 - .L_2)
	.align		4
.L_2:
        /*0010*/ 	.word	index@(matmul_kernel)
        /*0014*/ 	.word	0x00008570


	//----- nvinfo : EIATTR_MIN_STACK_SIZE
	.align		4
.L_3:
        /*0018*/ 	.byte	0x04, 0x12
        /*001a*/ 	.short	(.L_5 - .L_4)
	.align		4
.L_4:
        /*001c*/ 	.word	index@(matmul_kernel)
        /*0020*/ 	.word	0x00008570
.L_5:


//--------------------- .nv.info.matmul_kernel    --------------------------
	.section	.nv.info.matmul_kernel,"",@"SHT_CUDA_INFO"
	.sectionflags	@""
	.align	4


	//----- nvinfo : EIATTR_CUDA_API_VERSION
	.align		4
        /*0000*/ 	.byte	0x04, 0x37
        /*0002*/ 	.short	(.L_7 - .L_6)
.L_6:
        /*0004*/ 	.word	0x00000081


	//----- nvinfo : EIATTR_KPARAM_INFO
	.align		4
.L_7:
        /*0008*/ 	.byte	0x04, 0x17
        /*000a*/ 	.short	(.L_9 - .L_8)
.L_8:
        /*000c*/ 	.word	0x00000000
        /*0010*/ 	.short	0x000d
        /*0012*/ 	.short	0x0048
        /*0014*/ 	.byte	0x00, 0xf4, 0x21, 0x00


	//----- nvinfo : EIATTR_KPARAM_INFO
	.align		4
.L_9:
        /*0018*/ 	.byte	0x04, 0x17
        /*001a*/ 	.short	(.L_11 - .L_10)
.L_10:
        /*001c*/ 	.word	0x00000000
        /*0020*/ 	.short	0x000c
        /*0022*/ 	.short	0x0040
        /*0024*/ 	.byte	0x00, 0xf4, 0x21, 0x00


	//----- nvinfo : EIATTR_KPARAM_INFO
	.align		4
.L_11:
        /*0028*/ 	.byte	0x04, 0x17
        /*002a*/ 	.short	(.L_13 - .L_12)
.L_12:
        /*002c*/ 	.word	0x00000000
        /*0030*/ 	.short	0x000b
        /*0032*/ 	.short	0x0038
        /*0034*/ 	.byte	0x00, 0xf0, 0x11, 0x00


	//----- nvinfo : EIATTR_KPARAM_INFO
	.align		4
.L_13:
        /*0038*/ 	.byte	0x04, 0x17
        /*003a*/ 	.short	(.L_15 - .L_14)
.L_14:
        /*003c*/ 	.word	0x00000000
        /*0040*/ 	.short	0x000a
        /*0042*/ 	.short	0x0034
        /*0044*/ 	.byte	0x00, 0xf0, 0x11, 0x00


	//----- nvinfo : EIATTR_KPARAM_INFO
	.align		4
.L_15:
        /*0048*/ 	.byte	0x04, 0x17
        /*004a*/ 	.short	(.L_17 - .L_16)
.L_16:
        /*004c*/ 	.word	0x00000000
        /*0050*/ 	.short	0x0009
        /*0052*/ 	.short	0x0030
        /*0054*/ 	.byte	0x00, 0xf0, 0x11, 0x00


	//----- nvinfo : EIATTR_KPARAM_INFO
	.align		4
.L_17:
        /*0058*/ 	.byte	0x04, 0x17
        /*005a*/ 	.short	(.L_19 - .L_18)
.L_18:
        /*005c*/ 	.word	0x00000000
        /*0060*/ 	.short	0x0008
        /*0062*/ 	.short	0x002c
        /*0064*/ 	.byte	0x00, 0xf0, 0x11, 0x00


	//----- nvinfo : EIATTR_KPARAM_INFO
	.align		4
.L_19:
        /*0068*/ 	.byte	0x04, 0x17
        /*006a*/ 	.short	(.L_21 - .L_20)
.L_20:
        /*006c*/ 	.word	0x00000000
        /*0070*/ 	.short	0x0007
        /*0072*/ 	.short	0x0028
        /*0074*/ 	.byte	0x00, 0xf0, 0x11, 0x00


	//----- nvinfo : EIATTR_KPARAM_INFO
	.align		4
.L_21:
        /*0078*/ 	.byte	0x04, 0x17
        /*007a*/ 	.short	(.L_23 - .L_22)
.L_22:
        /*007c*/ 	.word	0x00000000
        /*0080*/ 	.short	0x0006
        /*0082*/ 	.short	0x0024
        /*0084*/ 	.byte	0x00, 0xf0, 0x11, 0x00


	//----- nvinfo : EIATTR_KPARAM_INFO
	.align		4
.L_23:
        /*0088*/ 	.byte	0x04, 0x17
        /*008a*/ 	.short	(.L_25 - .L_24)
.L_24:
        /*008c*/ 	.word	0x00000000
        /*0090*/ 	.short	0x0005
        /*0092*/ 	.short	0x0020
        /*0094*/ 	.byte	0x00, 0xf0, 0x11, 0x00


	//----- nvinfo : EIATTR_KPARAM_INFO
	.align		4
.L_25:
        /*0098*/ 	.byte	0x04, 0x17
        /*009a*/ 	.short	(.L_27 - .L_26)
.L_26:
        /*009c*/ 	.word	0x00000000
        /*00a0*/ 	.short	0x0004
        /*00a2*/ 	.short	0x001c
        /*00a4*/ 	.byte	0x00, 0xf0, 0x11, 0x00


	//----- nvinfo : EIATTR_KPARAM_INFO
	.align		4
.L_27:
        /*00a8*/ 	.byte	0x04, 0x17
        /*00aa*/ 	.short	(.L_29 - .L_28)
.L_28:
        /*00ac*/ 	.word	0x00000000
        /*00b0*/ 	.short	0x0003
        /*00b2*/ 	.short	0x0018
        /*00b4*/ 	.byte	0x00, 0xf0, 0x11, 0x00


	//----- nvinfo : EIATTR_KPARAM_INFO
	.align		4
.L_29:
        /*00b8*/ 	.byte	0x04, 0x17
        /*00ba*/ 	.short	(.L_31 - .L_30)
.L_30:
        /*00bc*/ 	.word	0x00000000
        /*00c0*/ 	.short	0x0002
        /*00c2*/ 	.short	0x0010
        /*00c4*/ 	.byte	0x00, 0xf4, 0x21, 0x00


	//----- nvinfo : EIATTR_KPARAM_INFO
	.align		4
.L_31:
        /*00c8*/ 	.byte	0x04, 0x17
        /*00ca*/ 	.short	(.L_33 - .L_32)
.L_32:
        /*00cc*/ 	.word	0x00000000
        /*00d0*/ 	.short	0x0001
        /*00d2*/ 	.short	0x0008
        /*00d4*/ 	.byte	0x00, 0xf4, 0x21, 0x00


	//----- nvinfo : EIATTR_KPARAM_INFO
	.align		4
.L_33:
        /*00d8*/ 	.byte	0x04, 0x17
        /*00da*/ 	.short	(.L_35 - .L_34)
.L_34:
        /*00dc*/ 	.word	0x00000000
        /*00e0*/ 	.short	0x0000
        /*00e2*/ 	.short	0x0000
        /*00e4*/ 	.byte	0x00, 0xf4, 0x21, 0x00


	//----- nvinfo : EIATTR_SPARSE_MMA_MASK
	.align		4
.L_35:
        /*00e8*/ 	.byte	0x03, 0x50
        /*00ea*/ 	.short	0x0000


	//----- nvinfo : EIATTR_MAXREG_COUNT
	.align		4
        /*00ec*/ 	.byte	0x03, 0x1b
        /*00ee*/ 	.short	0x00ff


	//----- nvinfo : EIATTR_NUM_BARRIERS
	.align		4
        /*00f0*/ 	.byte	0x02, 0x4c
        /*00f2*/ 	.byte	0x01
	.zero		1


	//----- nvinfo : EIATTR_ANNOTATIONS
	.align		4
        /*00f4*/ 	.byte	0x04, 0x55
        /*00f6*/ 	.short	(.L_37 - .L_36)


	//   ....[0]....
.L_36:
        /*00f8*/ 	.word	0x00000001
        /*00fc*/ 	.byte	0x10, 0x05, 0x00, 0x00, 0x01, 0x00, 0x00, 0x00, 0x60, 0x05, 0x00, 0x00, 0x01, 0x00, 0x00, 0x00
        /* <DEDUP_REMOVED lines=2869> */
        /*b45c*/ 	.byte	0x20, 0x50, 0x03, 0x00


	//----- nvinfo : EIATTR_VRC_CTA_INIT_COUNT
	.align		4
.L_37:
        /*b460*/ 	.byte	0x02, 0x4a
	.zero		1
	.zero		1


	//----- nvinfo : EIATTR_EXIT_INSTR_OFFSETS
	.align		4
        /*b464*/ 	.byte	0x04, 0x1c
        /*b466*/ 	.short	(.L_39 - .L_38)


	//   ....[0]....
.L_38:
        /*b468*/ 	.word	0x0010b5e0


	//   ....[1]....
        /*b46c*/ 	.word	0x0010b610


	//----- nvinfo : EIATTR_REQNTID
	.align		4
.L_39:
        /*b470*/ 	.byte	0x04, 0x10
        /*b472*/ 	.short	(.L_41 - .L_40)
.L_40:
        /*b474*/ 	.word	0x00000040
        /*b478*/ 	.word	0x00000001
        /*b47c*/ 	.word	0x00000001


	//----- nvinfo : EIATTR_CBANK_PARAM_SIZE
	.align		4
.L_41:
        /*b480*/ 	.byte	0x03, 0x19
        /*b482*/ 	.short	0x0050


	//----- nvinfo : EIATTR_PARAM_CBANK
	.align		4
        /*b484*/ 	.byte	0x04, 0x0a
        /*b486*/ 	.short	(.L_43 - .L_42)
	.align		4
.L_42:
        /*b488*/ 	.word	index@(.nv.constant0.matmul_kernel)
        /*b48c*/ 	.short	0x0380
        /*b48e*/ 	.short	0x0050


	//----- nvinfo : EIATTR_SW_WAR
	.align		4
.L_43:
        /*b490*/ 	.byte	0x04, 0x36
        /*b492*/ 	.short	(.L_45 - .L_44)
.L_44:
        /*b494*/ 	.word	0x00000008
.L_45:


//--------------------- .nv.compat                --------------------------
	.section	.nv.compat,"",@"SHT_CUDA_COMPAT_INFO"
	.align	4
        /*0000*/ 	.byte	0x02, 0x02, 0x02, 0x00, 0x02, 0x05, 0x05, 0x00, 0x02, 0x03, 0x00, 0x00, 0x02, 0x06, 0x01, 0x00


//--------------------- .nv.callgraph             --------------------------
	.section	.nv.callgraph,"",@"SHT_CUDA_CALLGRAPH"
	.align	4
	.sectionentsize	8
	.align		4
        /*0000*/ 	.word	0x00000000
	.align		4
        /*0004*/ 	.word	0xffffffff
	.align		4
        /*0008*/ 	.word	0x00000000
	.align		4
        /*000c*/ 	.word	0xfffffffe
	.align		4
        /*0010*/ 	.word	0x00000000
	.align		4
        /*0014*/ 	.word	0xfffffffd
	.align		4
        /*0018*/ 	.word	0x00000000
	.align		4
        /*001c*/ 	.word	0xfffffffc


//--------------------- .text.matmul_kernel       --------------------------
	.section	.text.matmul_kernel,"ax",@progbits
	.align	128
        .global         matmul_kernel
        .type           matmul_kernel,@function
        .size           matmul_kernel,(.L_x_4 - matmul_kernel)
        .other          matmul_kernel,@"STO_CUDA_ENTRY STV_DEFAULT"
matmul_kernel:
.text.matmul_kernel:
[----:B------:R-:W0:Y:S08]  /*0000*/  LDC R1, c[0x0][0x37c] ;  /* 0x0000df00ff017b82 */ /* 0x000e300000000800 */
[----:B------:R-:W1:Y:S01]  /*0010*/  LDC.64 R2, c[0x0][0x398] ;  /* 0x0000e600ff027b82 */ /* 0x000e620000000a00 */
[----:B0-----:R-:W-:Y:S01]  /*0020*/  VIADD R1, R1, 0xffff7a90 ;  /* 0xffff7a9001017836 */ /* 0x001fe20000000000 */
[----:B------:R-:W0:Y:S01]  /*0030*/  S2R R14, SR_TID.X ;  /* 0x00000000000e7919 */ /* 0x000e220000002100 */
[----:B------:R-:W2:Y:S01]  /*0040*/  LDCU UR4, c[0x0][0x3a0] ;  /* 0x00007400ff0477ac */ /* 0x000ea20008000800 */
[----:B------:R-:W-:-:S04]  /*0050*/  UMOV UR5, 0x400 ;  /* 0x0000040000057882 */ /* 0x000fc80000000000 */
[----:B------:R-:W3:Y:S01]  /*0060*/  S2UR UR6, SR_CgaCtaId ;  /* 0x00000000000679c3 */ /* 0x000ee20000008800 */
[----:B------:R-:W4:Y:S01]  /*0070*/  LDCU.64 UR40, c[0x0][0x358] ;  /* 0x00006b00ff2877ac */ /* 0x000f220008000a00 */
[----:B--2---:R-:W-:Y:S01]  /*0080*/  UIADD3 UR4, UPT, UPT, UR4, 0x7f, URZ ;  /* 0x0000007f04047890 */ /* 0x004fe2000fffe0ff */
[----:B-1----:R-:W-:-:S03]  /*0090*/  VIADD R0, R3, 0x1ff ;  /* 0x000001ff03007836 */ /* 0x002fc60000000000 */
[----:B------:R-:W-:Y:S02]  /*00a0*/  UISETP.GT.AND UP0, UPT, UR4, 0x7f, UPT ;  /* 0x0000007f0400788c */ /* 0x000fe4000bf04270 */
[----:B------:R-:W-:Y:S01]  /*00b0*/  SHF.R.S32.HI R5, RZ, 0x1f, R0 ;  /* 0x0000001fff057819 */ /* 0x000fe20000011400 */
[----:B---3--:R-:W-:-:S03]  /*00c0*/  ULEA UR5, UR6, UR5, 0x18 ;  /* 0x0000000506057291 */ /* 0x008fc6000f8ec0ff */
[----:B------:R-:W-:Y:S02]  /*00d0*/  LEA.HI R5, R5, R0, RZ, 0x9 ;  /* 0x0000000005057211 */ /* 0x000fe400078f48ff */
[----:B0-----:R-:W-:Y:S02]  /*00e0*/  LOP3.LUT R18, R14, 0x3f, RZ, 0xc0, !PT ;  /* 0x0000003f0e127812 */ /* 0x001fe400078ec0ff */
[----:B------:R-:W-:Y:S02]  /*00f0*/  SHF.R.S32.HI R0, RZ, 0x9, R5 ;  /* 0x00000009ff007819 */ /* 0x000fe40000011405 */
[----:B------:R-:W0:Y:S03]  /*0100*/  S2R R5, SR_CTAID.X ;  /* 0x0000000000057919 */ /* 0x000e260000002500 */
[----:B------:R-:W-:-:S05]  /*0110*/  IMAD.SHL.U32 R0, R0, 0x8, RZ ;  /* 0x0000000800007824 */ /* 0x000fca00078e00ff */
[-C--:B------:R-:W-:Y:S02]  /*0120*/  IABS R9, R0.reuse ;  /* 0x0000000000097213 */ /* 0x080fe40000000000 */
[----:B------:R-:W-:Y:S02]  /*0130*/  IABS R12, R0 ;  /* 0x00000000000c7213 */ /* 0x000fe40000000000 */
[----:B------:R-:W1:Y:S08]  /*0140*/  I2F.RP R4, R9 ;  /* 0x0000000900047306 */ /* 0x000e700000209400 */
[----:B-1----:R-:W1:Y:S01]  /*0150*/  MUFU.RCP R4, R4 ;  /* 0x0000000400047308 */ /* 0x002e620000001000 */
[----:B0-----:R-:W-:Y:S01]  /*0160*/  IABS R10, R5 ;  /* 0x00000005000a7213 */ /* 0x001fe20000000000 */
[----:B-1----:R-:W-:-:S02]  /*0170*/  VIADD R6, R4, 0xffffffe ;  /* 0x0ffffffe04067836 */ /* 0x002fc40000000000 */
[----:B------:R-:W-:-:S04]  /*0180*/  IMAD.MOV R4, RZ, RZ, -R12 ;  /* 0x000000ffff047224 */ /* 0x000fc800078e0a0c */
[----:B------:R0:W1:Y:S02]  /*0190*/  F2I.FTZ.U32.TRUNC.NTZ R7, R6 ;  /* 0x0000000600077305 */ /* 0x000064000021f000 */
[----:B0-----:R-:W-:Y:S02]  /*01a0*/  IMAD.MOV.U32 R6, RZ, RZ, RZ ;  /* 0x000000ffff067224 */ /* 0x001fe400078e00ff */
[----:B-1----:R-:W-:-:S04]  /*01b0*/  IMAD.MOV R8, RZ, RZ, -R7 ;  /* 0x000000ffff087224 */ /* 0x002fc800078e0a07 */
[----:B------:R-:W-:Y:S02]  /*01c0*/  IMAD R11, R8, R9, RZ ;  /* 0x00000009080b7224 */ /* 0x000fe400078e02ff */
[----:B------:R-:W-:Y:S02]  /*01d0*/  IMAD.MOV.U32 R8, RZ, RZ, R10 ;  /* 0x000000ffff087224 */ /* 0x000fe400078e000a */
[----:B------:R-:W-:-:S06]  /*01e0*/  IMAD.HI.U32 R7, R7, R11, R6 ;  /* 0x0000000b07077227 */ /* 0x000fcc00078e0006 */
[----:B------:R-:W-:-:S04]  /*01f0*/  IMAD.HI.U32 R7, R7, R8, RZ ;  /* 0x0000000807077227 */ /* 0x000fc800078e00ff */
[----:B------:R-:W-:-:S05]  /*0200*/  IMAD R4, R7, R4, R8 ;  /* 0x0000000407047224 */ /* 0x000fca00078e0208 */
[----:B------:R-:W-:-:S13]  /*0210*/  ISETP.GT.U32.AND P1, PT, R9, R4, PT ;  /* 0x000000040900720c */ /* 0x000fda0003f24070 */
[----:B------:R-:W-:Y:S02]  /*0220*/  @!P1 IMAD.IADD R4, R4, 0x1, -R9 ;  /* 0x0000000104049824 */ /* 0x000fe400078e0a09 */
[----:B------:R-:W-:Y:S01]  /*0230*/  @!P1 VIADD R7, R7, 0x1 ;  /* 0x0000000107079836 */ /* 0x000fe20000000000 */
[----:B------:R-:W-:Y:S02]  /*0240*/  ISETP.NE.AND P1, PT, R0, RZ, PT ;  /* 0x000000ff0000720c */ /* 0x000fe40003f25270 */
[----:B------:R-:W-:Y:S02]  /*0250*/  ISETP.GE.U32.AND P0, PT, R4, R9, PT ;  /* 0x000000090400720c */ /* 0x000fe40003f06070 */
[----:B------:R-:W-:-:S04]  /*0260*/  LOP3.LUT R4, R5, R0, RZ, 0x3c, !PT ;  /* 0x0000000005047212 */ /* 0x000fc800078e3cff */
[----:B------:R-:W-:Y:S01]  /*0270*/  ISETP.GE.AND P2, PT, R4, RZ, PT ;  /* 0x000000ff0400720c */ /* 0x000fe20003f46270 */
[----:B------:R-:W-:-:S06]  /*0280*/  VIADD R4, R2, 0x3f ;  /* 0x0000003f02047836 */ /* 0x000fcc0000000000 */
[----:B------:R-:W-:-:S04]  /*0290*/  @P0 VIADD R7, R7, 0x1 ;  /* 0x0000000107070836 */ /* 0x000fc80000000000 */
[----:B------:R-:W-:Y:S01]  /*02a0*/  IMAD.MOV.U32 R6, RZ, RZ, R7 ;  /* 0x000000ffff067224 */ /* 0x000fe200078e0007 */
[----:B------:R-:W-:-:S03]  /*02b0*/  SHF.R.S32.HI R7, RZ, 0x1f, R4 ;  /* 0x0000001fff077819 */ /* 0x000fc60000011404 */
[----:B------:R-:W-:Y:S01]  /*02c0*/  @!P2 IMAD.MOV R6, RZ, RZ, -R6 ;  /* 0x000000ffff06a224 */ /* 0x000fe200078e0a06 */
[----:B------:R-:W-:Y:S02]  /*02d0*/  @!P1 LOP3.LUT R6, RZ, R0, RZ, 0x33, !PT ;  /* 0x00000000ff069212 */ /* 0x000fe400078e33ff */
[----:B------:R-:W-:-:S03]  /*02e0*/  LEA.HI R7, R7, R4, RZ, 0x6 ;  /* 0x0000000407077211 */ /* 0x000fc600078f30ff */
[----:B------:R-:W-:Y:S02]  /*02f0*/  IMAD.SHL.U32 R4, R6, 0x8, RZ ;  /* 0x0000000806047824 */ /* 0x000fe400078e00ff */
[----:B------:R-:W-:-:S03]  /*0300*/  IMAD.MOV R6, RZ, RZ, -R6 ;  /* 0x000000ffff067224 */ /* 0x000fc600078e0a06 */
[----:B------:R-:W-:Y:S01]  /*0310*/  LEA.HI.SX32 R7, R7, -R4, 0x1a ;  /* 0x8000000407077211 */ /* 0x000fe200078fd2ff */
[----:B------:R-:W-:Y:S02]  /*0320*/  IMAD R15, R0, R6, R5 ;  /* 0x00000006000f7224 */ /* 0x000fe400078e0205 */
[----:B------:R-:W-:Y:S01]  /*0330*/  IMAD.MOV.U32 R6, RZ, RZ, RZ ;  /* 0x000000ffff067224 */ /* 0x000fe200078e00ff */
[----:B------:R-:W-:Y:S02]  /*0340*/  VIMNMX R8, PT, PT, R7, 0x8, PT ;  /* 0x0000000807087848 */ /* 0x000fe40003fe0100 */
[----:B------:R-:W-:Y:S02]  /*0350*/  IABS R13, R15 ;  /* 0x0000000f000d7213 */ /* 0x000fe40000000000 */
[----:B------:R-:W-:-:S04]  /*0360*/  IABS R11, R8 ;  /* 0x00000008000b7213 */ /* 0x000fc80000000000 */
[----:B------:R-:W0:Y:S08]  /*0370*/  I2F.RP R9, R11 ;  /* 0x0000000b00097306 */ /* 0x000e300000209400 */
[----:B0-----:R-:W0:Y:S02]  /*0380*/  MUFU.RCP R9, R9 ;  /* 0x0000000900097308 */ /* 0x001e240000001000 */
[----:B0-----:R-:W-:-:S06]  /*0390*/  VIADD R7, R9, 0xffffffe ;  /* 0x0ffffffe09077836 */ /* 0x001fcc0000000000 */
[----:B------:R-:W0:Y:S02]  /*03a0*/  F2I.FTZ.U32.TRUNC.NTZ R7, R7 ;  /* 0x0000000700077305 */ /* 0x000e24000021f000 */
[----:B0-----:R-:W-:-:S04]  /*03b0*/  IMAD.MOV R10, RZ, RZ, -R7 ;  /* 0x000000ffff0a7224 */ /* 0x001fc800078e0a07 */
[----:B------:R-:W-:-:S04]  /*03c0*/  IMAD.MOV.U32 R0, RZ, RZ, R10 ;  /* 0x000000ffff007224 */ /* 0x000fc800078e000a */
[----:B------:R-:W-:Y:S01]  /*03d0*/  IMAD R5, R0, R11, RZ ;  /* 0x0000000b00057224 */ /* 0x000fe200078e02ff */
[----:B------:R-:W-:-:S03]  /*03e0*/  IABS R0, R8 ;  /* 0x0000000800007213 */ /* 0x000fc60000000000 */
[----:B------:R-:W-:-:S04]  /*03f0*/  IMAD.HI.U32 R6, R7, R5, R6 ;  /* 0x0000000507067227 */ /* 0x000fc800078e0006 */
[----:B------:R-:W-:Y:S02]  /*0400*/  IMAD.MOV R0, RZ, RZ, -R0 ;  /* 0x000000ffff007224 */ /* 0x000fe400078e0a00 */
        /* <DEDUP_REMOVED lines=8> */
[----:B------:R-:W-:-:S07]  /*0490*/  ISETP.GE.AND P2, PT, R0, RZ, PT ;  /* 0x000000ff0000720c */ /* 0x000fce0003f46270 */
[----:B------:R-:W-:-:S06]  /*04a0*/  @P0 VIADD R6, R6, 0x1 ;  /* 0x0000000106060836 */ /* 0x000fcc0000000000 */
[----:B------:R-:W-:Y:S01]  /*04b0*/  @!P2 IMAD.MOV R6, RZ, RZ, -R6 ;  /* 0x000000ffff06a224 */ /* 0x000fe200078e0a06 */
[----:B------:R-:W-:-:S05]  /*04c0*/  @!P1 LOP3.LUT R6, RZ, R8, RZ, 0x33, !PT ;  /* 0x00000008ff069212 */ /* 0x000fca00078e33ff */
[----:B------:R-:W-:Y:S02]  /*04d0*/  IMAD.MOV R5, RZ, RZ, -R6 ;  /* 0x000000ffff057224 */ /* 0x000fe400078e0a06 */
[----:B------:R-:W-:Y:S02]  /*04e0*/  IMAD.SHL.U32 R29, R6, 0x200, RZ ;  /* 0x00000200061d7824 */ /* 0x000fe400078e00ff */
[----:B------:R-:W-:Y:S02]  /*04f0*/  IMAD R5, R8, R5, R15 ;  /* 0x0000000508057224 */ /* 0x000fe400078e020f */
[C---:B------:R-:W-:Y:S01]  /*0500*/  VIADD R6, R29.reuse, 0x3 ;  /* 0x000000031d067836 */ /* 0x040fe20000000000 */
[----:B------:R-:W-:Y:S01]  /*0510*/  STL [R1+0xa8], R29 ;  /* 0x0000a81d01007387 */ /* 0x000fe20000100800 */
[----:B------:R-:W-:Y:S02]  /*0520*/  IMAD.IADD R0, R4, 0x1, R5 ;  /* 0x0000000104007824 */ /* 0x000fe400078e0205 */
[----:B------:R-:W-:-:S02]  /*0530*/  VIADD R5, R29, 0x1 ;  /* 0x000000011d057836 */ /* 0x000fc40000000000 */
[C---:B------:R-:W-:Y:S02]  /*0540*/  VIADD R4, R29.reuse, 0x2 ;  /* 0x000000021d047836 */ /* 0x040fe40000000000 */
[C---:B------:R-:W-:Y:S01]  /*0550*/  VIADD R16, R29.reuse, 0x9 ;  /* 0x000000091d107836 */ /* 0x040fe20000000000 */
[----:B------:R0:W-:Y:S01]  /*0560*/  STL [R1+0xbcc], R5 ;  /* 0x000bcc0501007387 */ /* 0x0001e20000100800 */
[----:B------:R-:W-:Y:S02]  /*0570*/  IMAD R0, R0, 0x40, R18 ;  /* 0x0000004000007824 */ /* 0x000fe400078e0212 */
[C---:B------:R-:W-:Y:S01]  /*0580*/  VIADD R25, R29.reuse, 0x26 ;  /* 0x000000261d197836 */ /* 0x040fe20000000000 */
[----:B------:R1:W-:Y:S01]  /*0590*/  STL [R1+0xbc8], R4 ;  /* 0x000bc80401007387 */ /* 0x0003e20000100800 */
[C---:B------:R-:W-:Y:S02]  /*05a0*/  VIADD R17, R29.reuse, 0x2f ;  /* 0x0000002f1d117836 */ /* 0x040fe40000000000 */
[C---:B------:R-:W-:Y:S01]  /*05b0*/  VIADD R15, R29.reuse, 0x153 ;  /* 0x000001531d0f7836 */ /* 0x040fe20000000000 */
[----:B------:R2:W-:Y:S01]  /*05c0*/  STL [R1+0xbc4], R6 ;  /* 0x000bc40601007387 */ /* 0x0005e20000100800 */
[----:B------:R-:W-:-:S02]  /*05d0*/  VIADD R28, R29, 0x1c2 ;  /* 0x000001c21d1c7836 */ /* 0x000fc40000000000 */
[C---:B0-----:R-:W-:Y:S02]  /*05e0*/  VIADD R5, R29.reuse, 0x4 ;  /* 0x000000041d057836 */ /* 0x041fe40000000000 */
[C---:B------:R-:W-:Y:S02]  /*05f0*/  VIADD R27, R29.reuse, 0x1ee ;  /* 0x000001ee1d1b7836 */ /* 0x040fe40000000000 */
[C---:B-1----:R-:W-:Y:S01]  /*0600*/  VIADD R4, R29.reuse, 0x5 ;  /* 0x000000051d047836 */ /* 0x042fe20000000000 */
[----:B------:R0:W-:Y:S01]  /*0610*/  STL [R1+0xbc0], R5 ;  /* 0x000bc00501007387 */ /* 0x0001e20000100800 */
[C---:B------:R-:W-:Y:S02]  /*0620*/  VIADD R26, R29.reuse, 0x1ef ;  /* 0x000001ef1d1a7836 */ /* 0x040fe40000000000 */
[C---:B--2---:R-:W-:Y:S01]  /*0630*/  VIADD R6, R29.reuse, 0x6 ;  /* 0x000000061d067836 */ /* 0x044fe20000000000 */
[----:B------:R1:W-:Y:S01]  /*0640*/  STL [R1+0xbbc], R4 ;  /* 0x000bbc0401007387 */ /* 0x0003e20000100800 */
[----:B------:R-:W-:-:S02]  /*0650*/  VIADD R24, R29, 0x1f0 ;  /* 0x000001f01d187836 */ /* 0x000fc40000000000 */
[C---:B------:R-:W-:Y:S01]  /*0660*/  VIADD R23, R29.reuse, 0x1f1 ;  /* 0x000001f11d177836 */ /* 0x040fe20000000000 */
[----:B------:R2:W-:Y:S01]  /*0670*/  STL [R1+0xbb8], R6 ;  /* 0x000bb80601007387 */ /* 0x0005e20000100800 */
[C---:B------:R-:W-:Y:S02]  /*0680*/  VIADD R22, R29.reuse, 0x1f2 ;  /* 0x000001f21d167836 */ /* 0x040fe40000000000 */
[C---:B0-----:R-:W-:Y:S02]  /*0690*/  VIADD R5, R29.reuse, 0x7 ;  /* 0x000000071d057836 */ /* 0x041fe40000000000 */
[C---:B------:R-:W-:Y:S02]  /*06a0*/  VIADD R21, R29.reuse, 0x1f3 ;  /* 0x000001f31d157836 */ /* 0x040fe40000000000 */
[C---:B-1----:R-:W-:Y:S01]  /*06b0*/  VIADD R4, R29.reuse, 0x8 ;  /* 0x000000081d047836 */ /* 0x042fe20000000000 */
[----:B------:R0:W-:Y:S01]  /*06c0*/  STL [R1+0xbb4], R5 ;  /* 0x000bb40501007387 */ /* 0x0001e20000100800 */
[----:B------:R-:W-:-:S02]  /*06d0*/  VIADD R20, R29, 0x1f4 ;  /* 0x000001f41d147836 */ /* 0x000fc40000000000 */
[C---:B--2---:R-:W-:Y:S01]  /*06e0*/  VIADD R6, R29.reuse, 0xa ;  /* 0x0000000a1d067836 */ /* 0x044fe20000000000 */
[----:B------:R1:W-:Y:S01]  /*06f0*/  STL [R1+0xbac], R4 ;  /* 0x000bac0401007387 */ /* 0x0003e20000100800 */
[C---:B------:R-:W-:Y:S02]  /*0700*/  VIADD R19, R29.reuse, 0x1f5 ;  /* 0x000001f51d137836 */ /* 0x040fe40000000000 */
[C---:B------:R-:W-:Y:S01]  /*0710*/  VIADD R18, R29.reuse, 0x1f6 ;  /* 0x000001f61d127836 */ /* 0x040fe20000000000 */
[----:B------:R2:W-:Y:S01]  /*0720*/  STL [R1+0xba0], R6 ;  /* 0x000ba00601007387 */ /* 0x0005e20000100800 */
[C---:B------:R-:W-:Y:S02]  /*0730*/  VIADD R13, R29.reuse, 0x1f7 ;  /* 0x000001f71d0d7836 */ /* 0x040fe40000000000 */
[C---:B0-----:R-:W-:Y:S01]  /*0740*/  VIADD R5, R29.reuse, 0xc ;  /* 0x0000000c1d057836 */ /* 0x041fe20000000000 */
[----:B------:R-:W-:Y:S01]  /*0750*/  STL [R1+0xba8], R16 ;  /* 0x000ba81001007387 */ /* 0x000fe20000100800 */
[----:B------:R-:W-:-:S02]  /*0760*/  VIADD R12, R29, 0x1f8 ;  /* 0x000001f81d0c7836 */ /* 0x000fc40000000000 */
[C---:B-1----:R-:W-:Y:S02]  /*0770*/  VIADD R4, R29.reuse, 0xb ;  /* 0x0000000b1d047836 */ /* 0x042fe40000000000 */
[C---:B------:R-:W-:Y:S02]  /*0780*/  VIADD R11, R29.reuse, 0x1f9 ;  /* 0x000001f91d0b7836 */ /* 0x040fe40000000000 */
[C---:B--2---:R-:W-:Y:S01]  /*0790*/  VIADD R6, R29.reuse, 0xe ;  /* 0x0000000e1d067836 */ /* 0x044fe20000000000 */
[----:B------:R0:W-:Y:S01]  /*07a0*/  STL [R1+0xb94], R4 ;  /* 0x000b940401007387 */ /* 0x0001e20000100800 */
[C---:B------:R-:W-:Y:S02]  /*07b0*/  VIADD R10, R29.reuse, 0x1fa ;  /* 0x000001fa1d0a7836 */ /* 0x040fe40000000000 */
[C---:B------:R-:W-:Y:S01]  /*07c0*/  VIADD R9, R29.reuse, 0x1fb ;  /* 0x000001fb1d097836 */ /* 0x040fe20000000000 */
[----:B------:R1:W-:Y:S01]  /*07d0*/  STL [R1+0xa7c], R5 ;  /* 0x000a7c0501007387 */ /* 0x0003e20000100800 */
[----:B------:R-:W-:-:S02]  /*07e0*/  VIADD R8, R29, 0x1fc ;  /* 0x000001fc1d087836 */ /* 0x000fc40000000000 */
[C---:B------:R-:W-:Y:S02]  /*07f0*/  VIADD R7, R29.reuse, 0x1fd ;  /* 0x000001fd1d077836 */ /* 0x040fe40000000000 */
[C---:B0-----:R-:W-:Y:S02]  /*0800*/  VIADD R4, R29.reuse, 0xd ;  /* 0x0000000d1d047836 */ /* 0x041fe40000000000 */
[----:B-1----:R-:W-:-:S03]  /*0810*/  VIADD R5, R29, 0xf ;  /* 0x0000000f1d057836 */ /* 0x002fc60000000000 */
[----:B------:R0:W-:Y:S04]  /*0820*/  STL [R1+0xba4], R4 ;  /* 0x000ba40401007387 */ /* 0x0001e80000100800 */
[----:B------:R1:W-:Y:S04]  /*0830*/  STL [R1+0xb9c], R6 ;  /* 0x000b9c0601007387 */ /* 0x0003e80000100800 */
[----:B------:R2:W-:Y:S01]  /*0840*/  STL [R1+0xb98], R5 ;  /* 0x000b980501007387 */ /* 0x0005e20000100800 */
[C---:B0-----:R-:W-:Y:S02]  /*0850*/  VIADD R4, R29.reuse, 0x10 ;  /* 0x000000101d047836 */ /* 0x041fe40000000000 */
[----:B-1----:R-:W-:-:S03]  /*0860*/  VIADD R6, R29, 0x11 ;  /* 0x000000111d067836 */ /* 0x002fc60000000000 */
[----:B------:R0:W-:Y:S01]  /*0870*/  STL [R1+0xb84], R4 ;  /* 0x000b840401007387 */ /* 0x0001e20000100800 */
[----:B--2---:R-:W-:-:S03]  /*0880*/  VIADD R5, R29, 0x12 ;  /* 0x000000121d057836 */ /* 0x004fc60000000000 */
        /* <DEDUP_REMOVED lines=47> */
[----:B--2---:R-:W-:-:S05]  /*0b80*/  VIADD R5, R29, 0x2a ;  /* 0x0000002a1d057836 */ /* 0x004fca0000000000 */
[----:B------:R1:W-:Y:S01]  /*0b90*/  STL [R1+0xb1c], R5 ;  /* 0x000b1c0501007387 */ /* 0x0003e20000100800 */
[----:B0-----:R-:W-:-:S05]  /*0ba0*/  VIADD R4, R29, 0x2b ;  /* 0x0000002b1d047836 */ /* 0x001fca0000000000 */
[----:B------:R0:W-:Y:S01]  /*0bb0*/  STL [R1+0xb18], R4 ;  /* 0x000b180401007387 */ /* 0x0001e20000100800 */
[----:B-1----:R-:W-:-:S03]  /*0bc0*/  VIADD R5, R29, 0x2d ;  /* 0x0000002d1d057836 */ /* 0x002fc60000000000 */
        /* <DEDUP_REMOVED lines=808> */
[----:B------:R1:W-:Y:S01]  /*3e50*/  STL [R1+0xa4], R6 ;  /* 0x0000a40601007387 */ /* 0x0003e20000100800 */
[C---:B0-----:R-:W-:Y:S02]  /*3e60*/  VIADD R4, R29.reuse, 0x1c4 ;  /* 0x000001c41d047836 */ /* 0x041fe40000000000 */
[----:B-1----:R-:W-:-:S03]  /*3e70*/  VIADD R6, R29, 0x1c7 ;  /* 0x000001c71d067836 */ /* 0x002fc60000000000 */
[----:B------:R0:W-:Y:S04]  /*3e80*/  STL [R1+0xa0], R4 ;  /* 0x0000a00401007387 */ /* 0x0001e80000100800 */
[----:B------:R1:W-:Y:S01]  /*3e90*/  STL [R1+0x9c], R5 ;  /* 0x00009c0501007387 */ /* 0x0003e20000100800 */
        /* <DEDUP_REMOVED lines=48> */
[C---:B-1----:R-:W-:Y:S02]  /*41a0*/  VIADD R6, R29.reuse, 0x1df ;  /* 0x000001df1d067836 */ /* 0x042fe40000000000 */
[----:B--2---:R-:W-:-:S03]  /*41b0*/  VIADD R5, R29, 0x1e0 ;  /* 0x000001e01d057836 */ /* 0x004fc60000000000 */
[----:B------:R0:W-:Y:S04]  /*41c0*/  STL [R1+0x34], R6 ;  /* 0x0000340601007387 */ /* 0x0001e80000100800 */
[----:B------:R1:W-:Y:S04]  /*41d0*/  STL [R1+0x3fd8], R0 ;  /* 0x003fd80001007387 */ /* 0x0003e80000100800 */
[----:B------:R2:W-:Y:S01]  /*41e0*/  STL [R1+0x30], R5 ;  /* 0x0000300501007387 */ /* 0x0005e20000100800 */
[C---:B0-----:R-:W-:Y:S02]  /*41f0*/  VIADD R6, R29.reuse, 0x1e2 ;  /* 0x000001e21d067836 */ /* 0x041fe40000000000 */
[----:B-1----:R-:W-:-:S02]  /*4200*/  VIADD R0, R29, 0x1e1 ;  /* 0x000001e11d007836 */ /* 0x002fc40000000000 */
[----:B--2---:R-:W-:-:S03]  /*4210*/  VIADD R5, R29, 0x1e3 ;  /* 0x000001e31d057836 */ /* 0x004fc60000000000 */
        /* <DEDUP_REMOVED lines=23> */
[----:B------:R0:W-:Y:S01]  /*4390*/  STL [R1], R0 ;  /* 0x0000000001007387 */ /* 0x0001e20000100800 */
[----:B--2---:R-:W-:Y:S01]  /*43a0*/  VIADD R5, R29, 0x1ff ;  /* 0x000001ff1d057836 */ /* 0x004fe20000000000 */
[----:B----4-:R-:W-:Y:S06]  /*43b0*/  BRA.U UP0, `(.L_x_0) ;  /* 0x0000002100107547 */ /* 0x010fec000b800000 */
[----:B------:R1:W-:Y:S01]  /*43c0*/  STL [R1+0x890], RZ ;  /* 0x000890ff01007387 */ /* 0x0003e20000100800 */
[----:B0-----:R-:W-:-:S03]  /*43d0*/  IMAD.SHL.U32 R0, R14, 0x20, RZ ;  /* 0x000000200e007824 */ /* 0x001fc600078e00ff */
[----:B------:R1:W-:Y:S02]  /*43e0*/  STL [R1+0x894], RZ ;  /* 0x000894ff01007387 */ /* 0x0003e40000100800 */
[----:B------:R-:W-:Y:S02]  /*43f0*/  LOP3.LUT R0, R0, 0x400, RZ, 0xc0, !PT ;  /* 0x0000040000007812 */ /* 0x000fe400078ec0ff */
[----:B------:R1:W-:Y:S04]  /*4400*/  STL [R1+0x898], RZ ;  /* 0x000898ff01007387 */ /* 0x0003e80000100800 */
        /* <DEDUP_REMOVED lines=478> */
[----:B------:R1:W-:Y:S04]  /*61f0*/  STL [R1+0x3fd4], R0 ;  /* 0x003fd40001007387 */ /* 0x0003e80000100800 */
        /* <DEDUP_REMOVED lines=30> */
[----:B------:R1:W-:Y:S01]  /*63e0*/  STL [R1+0x56c], RZ ;  /* 0x00056cff01007387 */ /* 0x0003e20000100800 */
[----:B------:R-:W-:Y:S05]  /*63f0*/  BRA `(.L_x_1) ;  /* 0x00000d6400147947 */ /* 0x000fea0003800000 */
.L_x_0:
[----:B------:R1:W-:Y:S01]  /*6400*/  STL [R1+0x4414], R21 ;  /* 0x0044141501007387 */ /* 0x0003e20000100800 */
[----:B------:R-:W-:Y:S01]  /*6410*/  IMAD.MOV.U32 R14, RZ, RZ, RZ ;  /* 0x000000ffff0e7224 */ /* 0x000fe200078e00ff */
[----:B------:R-:W-:Y:S01]  /*6420*/  ISETP.GE.AND P0, PT, R5, RZ, PT ;  /* 0x000000ff0500720c */ /* 0x000fe20003f06270 */
[----:B------:R-:W2:Y:S01]  /*6430*/  LDCU.128 UR8, c[0x0][0x380] ;  /* 0x00007000ff0877ac */ /* 0x000ea20008000c00 */
[----:B------:R-:W-:Y:S02]  /*6440*/  ISETP.NE.AND P4, PT, R2, RZ, PT ;  /* 0x000000ff0200720c */ /* 0x000fe40003f85270 */
[----:B------:R-:W-:Y:S01]  /*6450*/  ISETP.GE.AND P2, PT, R6, RZ, PT ;  /* 0x000000ff0600720c */ /* 0x000fe20003f46270 */
[----:B------:R-:W3:Y:S01]  /*6460*/  LDCU UR6, c[0x0][0x3a4] ;  /* 0x00007480ff0677ac */ /* 0x000ee20008000800 */
[----:B-1----:R-:W4:Y:S01]  /*6470*/  LDL R21, [R1+0x3fd8] ;  /* 0x003fd80001157983 */ /* 0x002f220000100800 */
[----:B------:R-:W-:Y:S01]  /*6480*/  ISETP.GE.AND P3, PT, R7, RZ, PT ;  /* 0x000000ff0700720c */ /* 0x000fe20003f66270 */
[----:B------:R-:W1:Y:S02]  /*6490*/  LDCU UR7, c[0x0][0x3b0] ;  /* 0x00007600ff0777ac */ /* 0x000e640008000800 */
[----:B------:R5:W-:Y:S04]  /*64a0*/  STL [R1+0x4410], R22 ;  /* 0x0044101601007387 */ /* 0x000be80000100800 */
[----:B------:R0:W-:Y:S04]  /*64b0*/  STL [R1+0x440c], R23 ;  /* 0x00440c1701007387 */ /* 0x0001e80000100800 */
[----:B------:R1:W-:Y:S01]  /*64c0*/  STL [R1+0x4408], R24 ;  /* 0x0044081801007387 */ /* 0x0003e20000100800 */
[----:B-----5:R-:W-:-:S03]  /*64d0*/  IMAD.MOV.U32 R22, RZ, RZ, R17 ;  /* 0x000000ffff167224 */ /* 0x020fc600078e0011 */
[----:B------:R5:W-:Y:S01]  /*64e0*/  STL [R1+0x4404], R26 ;  /* 0x0044041a01007387 */ /* 0x000be20000100800 */
[----:B0-----:R-:W-:Y:S01]  /*64f0*/  IMAD.MOV.U32 R23, RZ, RZ, R25 ;  /* 0x000000ffff177224 */ /* 0x001fe200078e0019 */
[----:B------:R-:W-:Y:S02]  /*6500*/  IABS R25, R3 ;  /* 0x0000000300197213 */ /* 0x000fe40000000000 */
[----:B------:R0:W-:Y:S01]  /*6510*/  STL [R1+0x43fc], R27 ;  /* 0x0043fc1b01007387 */ /* 0x0001e20000100800 */
[----:B-1----:R-:W-:-:S03]  /*6520*/  IMAD.MOV.U32 R24, RZ, RZ, R28 ;  /* 0x000000ffff187224 */ /* 0x002fc600078e001c */
[----:B------:R1:W-:Y:S01]  /*6530*/  STL [R1+0x4194], R3 ;  /* 0x0041940301007387 */ /* 0x0003e20000100800 */
[----:B-----5:R-:W-:Y:S02]  /*6540*/  IMAD.MOV.U32 R26, RZ, RZ, R15 ;  /* 0x000000ffff1a7224 */ /* 0x020fe400078e000f */
[----:B0-----:R-:W-:Y:S01]  /*6550*/  IMAD.MOV.U32 R27, RZ, RZ, R4 ;  /* 0x000000ffff1b7224 */ /* 0x001fe200078e0004 */
[----:B------:R-:W-:Y:S01]  /*6560*/  IABS R4, R2 ;  /* 0x0000000200047213 */ /* 0x000fe20000000000 */
[----:B-1----:R-:W-:-:S03]  /*6570*/  IMAD.MOV.U32 R3, RZ, RZ, R16 ;  /* 0x000000ffff037224 */ /* 0x002fc600078e0010 */
[----:B------:R-:W0:Y:S08]  /*6580*/  I2F.RP R0, R4 ;  /* 0x0000000400007306 */ /* 0x000e300000209400 */
[----:B------:R-:W1:Y:S08]  /*6590*/  I2F.RP R16, R25 ;  /* 0x0000001900107306 */ /* 0x000e700000209400 */
[----:B0-----:R-:W0:Y:S08]  /*65a0*/  MUFU.RCP R0, R0 ;  /* 0x0000000000007308 */ /* 0x001e300000001000 */
[----:B-1----:R-:W1:Y:S01]  /*65b0*/  MUFU.RCP R16, R16 ;  /* 0x0000001000107308 */ /* 0x002e620000001000 */
[----:B0-----:R-:W-:-:S07]  /*65c0*/  VIADD R0, R0, 0xffffffe ;  /* 0x0ffffffe00007836 */ /* 0x001fce0000000000 */
[----:B------:R-:W0:Y:S01]  /*65d0*/  F2I.FTZ.U32.TRUNC.NTZ R15, R0 ;  /* 0x00000000000f7305 */ /* 0x000e22000021f000 */
[----:B-1----:R-:W-:-:S07]  /*65e0*/  VIADD R16, R16, 0xffffffe ;  /* 0x0ffffffe10107836 */ /* 0x002fce0000000000 */
[----:B------:R4:W1:Y:S01]  /*65f0*/  F2I.FTZ.U32.TRUNC.NTZ R17, R16 ;  /* 0x0000001000117305 */ /* 0x000862000021f000 */
[----:B0-----:R-:W-:-:S04]  /*6600*/  IMAD.MOV R0, RZ, RZ, -R15 ;  /* 0x000000ffff007224 */ /* 0x001fc800078e0a0f */
[----:B------:R-:W-:-:S04]  /*6610*/  IMAD R0, R0, R4, RZ ;  /* 0x0000000400007224 */ /* 0x000fc800078e02ff */
[----:B------:R-:W-:Y:S01]  /*6620*/  IMAD.HI.U32 R0, R15, R0, R14 ;  /* 0x000000000f007227 */ /* 0x000fe200078e000e */
[----:B------:R-:W-:Y:S02]  /*6630*/  IABS R15, R5 ;  /* 0x00000005000f7213 */ /* 0x000fe40000000000 */
[----:B----4-:R-:W-:-:S05]  /*6640*/  IABS R16, R21 ;  /* 0x0000001500107213 */ /* 0x010fca0000000000 */
[----:B------:R-:W-:-:S04]  /*6650*/  IMAD.HI.U32 R14, R0, R16, RZ ;  /* 0x00000010000e7227 */ /* 0x000fc800078e00ff */
[----:B------:R-:W-:Y:S02]  /*6660*/  IMAD.MOV R14, RZ, RZ, -R14 ;  /* 0x000000ffff0e7224 */ /* 0x000fe400078e0a0e */
[----:B-1----:R-:W-:Y:S02]  /*6670*/  IMAD.MOV R0, RZ, RZ, -R17 ;  /* 0x000000ffff007224 */ /* 0x002fe400078e0a11 */
[----:B------:R-:W-:Y:S02]  /*6680*/  IMAD R14, R4, R14, R16 ;  /* 0x0000000e040e7224 */ /* 0x000fe400078e0210 */
[----:B------:R-:W-:Y:S02]  /*6690*/  IMAD R0, R0, R25, RZ ;  /* 0x0000001900007224 */ /* 0x000fe400078e02ff */
[----:B------:R-:W-:Y:S01]  /*66a0*/  IMAD.MOV.U32 R16, RZ, RZ, RZ ;  /* 0x000000ffff107224 */ /* 0x000fe200078e00ff */
[----:B------:R-:W-:-:S03]  /*66b0*/  ISETP.GT.U32.AND P1, PT, R4, R14, PT ;  /* 0x0000000e0400720c */ /* 0x000fc60003f24070 */
[----:B------:R-:W-:Y:S01]  /*66c0*/  IMAD.HI.U32 R0, R17, R0, R16 ;  /* 0x0000000011007227 */ /* 0x000fe200078e0010 */
[----:B------:R-:W-:Y:S02]  /*66d0*/  ISETP.GE.AND P6, PT, R21, RZ, PT ;  /* 0x000000ff1500720c */ /* 0x000fe40003fc6270 */
[----:B------:R-:W-:Y:S02]  /*66e0*/  IABS R17, R7 ;  /* 0x0000000700117213 */ /* 0x000fe40000000000 */
[----:B------:R-:W-:Y:S01]  /*66f0*/  IABS R16, R6 ;  /* 0x0000000600107213 */ /* 0x000fe20000000000 */
[----:B------:R-:W-:Y:S01]  /*6700*/  IMAD.HI.U32 R29, R0, R15, RZ ;  /* 0x0000000f001d7227 */ /* 0x000fe200078e00ff */
[----:B------:R-:W-:-:S03]  /*6710*/  IABS R6, R8 ;  /* 0x0000000800067213 */ /* 0x000fc60000000000 */
[----:B------:R-:W-:Y:S02]  /*6720*/  @!P1 IMAD.IADD R14, R14, 0x1, -R4 ;  /* 0x000000010e0e9824 */ /* 0x000fe400078e0a04 */
[----:B------:R-:W-:Y:S02]  /*6730*/  IMAD.MOV R29, RZ, RZ, -R29 ;  /* 0x000000ffff1d7224 */ /* 0x000fe400078e0a1d */
[----:B------:R-:W-:Y:S01]  /*6740*/  IMAD.MOV.U32 R5, RZ, RZ, R17 ;  /* 0x000000ffff057224 */ /* 0x000fe200078e0011 */
[----:B------:R-:W-:Y:S01]  /*6750*/  ISETP.GT.U32.AND P1, PT, R4, R14, PT ;  /* 0x0000000e0400720c */ /* 0x000fe20003f24070 */
[C---:B------:R-:W-:Y:S02]  /*6760*/  IMAD R15, R25.reuse, R29, R15 ;  /* 0x0000001d190f7224 */ /* 0x040fe400078e020f */
[C---:B------:R-:W-:Y:S01]  /*6770*/  IMAD.HI.U32 R17, R0.reuse, R16, RZ ;  /* 0x0000001000117227 */ /* 0x040fe200078e00ff */
[----:B------:R-:W4:Y:S02]  /*6780*/  LDL R29, [R1+0xba0] ;  /* 0x000ba000011d7983 */ /* 0x000f240000100800 */
[----:B------:R-:W-:Y:S01]  /*6790*/  ISETP.GT.U32.AND P5, PT, R25, R15, PT ;  /* 0x0000000f1900720c */ /* 0x000fe20003fa4070 */
[----:B------:R-:W-:Y:S01]  /*67a0*/  IMAD.MOV R17, RZ, RZ, -R17 ;  /* 0x000000ffff117224 */ /* 0x000fe200078e0a11 */
[----:B------:R-:W5:Y:S01]  /*67b0*/  LDL.LU R21, [R1+0x4414] ;  /* 0x0044140001157983 */ /* 0x000f620000300800 */
[----:B------:R-:W-:-:S04]  /*67c0*/  IMAD.HI.U32 R28, R0, R5, RZ ;  /* 0x00000005001c7227 */ /* 0x000fc800078e00ff */
[----:B------:R-:W-:Y:S02]  /*67d0*/  @!P1 IMAD.IADD R14, R14, 0x1, -R4 ;  /* 0x000000010e0e9824 */ /* 0x000fe400078e0a04 */
[----:B------:R-:W-:Y:S02]  /*67e0*/  IMAD.MOV.U32 R4, RZ, RZ, R22 ;  /* 0x000000ffff047224 */ /* 0x000fe400078e0016 */
[----:B------:R-:W-:Y:S02]  /*67f0*/  IMAD.MOV.U32 R22, RZ, RZ, R14 ;  /* 0x000000ffff167224 */ /* 0x000fe400078e000e */
[----:B------:R-:W-:Y:S02]  /*6800*/  @!P5 IMAD.IADD R15, R15, 0x1, -R25 ;  /* 0x000000010f0fd824 */ /* 0x000fe400078e0a19 */
[----:B------:R-:W-:Y:S02]  /*6810*/  @!P6 IMAD.MOV R22, RZ, RZ, -R22 ;  /* 0x000000ffff16e224 */ /* 0x000fe400078e0a16 */
[C---:B------:R-:W-:Y:S01]  /*6820*/  IMAD R16, R25.reuse, R17, R16 ;  /* 0x0000001119107224 */ /* 0x040fe200078e0210 */
[----:B------:R-:W-:Y:S01]  /*6830*/  ISETP.GT.U32.AND P6, PT, R25, R15, PT ;  /* 0x0000000f1900720c */ /* 0x000fe20003fc4070 */
[----:B------:R-:W-:Y:S01]  /*6840*/  IMAD.MOV R28, RZ, RZ, -R28 ;  /* 0x000000ffff1c7224 */ /* 0x000fe200078e0a1c */
[----:B------:R-:W-:Y:S01]  /*6850*/  IABS R17, R10 ;  /* 0x0000000a00117213 */ /* 0x000fe20000000000 */
[----:B------:R-:W-:-:S04]  /*6860*/  IMAD.MOV.U32 R14, RZ, RZ, R4 ;  /* 0x000000ffff0e7224 */ /* 0x000fc800078e0004 */
[----:B------:R-:W-:Y:S01]  /*6870*/  IMAD.HI.U32 R4, R0, R17, RZ ;  /* 0x0000001100047227 */ /* 0x000fe200078e00ff */
[----:B------:R-:W-:-:S03]  /*6880*/  @!P4 LOP3.LUT R22, RZ, R2, RZ, 0x33, !PT ;  /* 0x00000002ff16c212 */ /* 0x000fc600078e33ff */
[----:B------:R-:W-:Y:S02]  /*6890*/  IMAD.MOV R4, RZ, RZ, -R4 ;  /* 0x000000ffff047224 */ /* 0x000fe400078e0a04 */
[----:B------:R-:W-:Y:S01]  /*68a0*/  @!P6 IMAD.IADD R15, R15, 0x1, -R25 ;  /* 0x000000010f0fe824 */ /* 0x000fe200078e0a19 */
[----:B------:R0:W-:Y:S01]  /*68b0*/  STL [R1+0x87c], R22 ;  /* 0x00087c1601007387 */ /* 0x0001e20000100800 */
[C---:B------:R-:W-:Y:S02]  /*68c0*/  IMAD R4, R25.reuse, R4, R17 ;  /* 0x0000000419047224 */ /* 0x040fe400078e0211 */
[----:B------:R-:W-:Y:S02]  /*68d0*/  IMAD.MOV.U32 R17, RZ, RZ, R14 ;  /* 0x000000ffff117224 */ /* 0x000fe400078e000e */
[----:B------:R-:W-:Y:S01]  /*68e0*/  IMAD.MOV.U32 R14, RZ, RZ, R15 ;  /* 0x000000ffff0e7224 */ /* 0x000fe200078e000f */
[----:B0-----:R-:W2:Y:S04]  /*68f0*/  LDL.LU R22, [R1+0x4410] ;  /* 0x0044100001167983 */ /* 0x001ea80000300800 */
[----:B------:R-:W2:Y:S01]  /*6900*/  LDL.LU R15, [R1+0xb4c] ;  /* 0x000b4c00010f7983 */ /* 0x000ea20000300800 */
[----:B------:R-:W-:Y:S01]  /*6910*/  IMAD.HI.U32 R7, R0, R6, RZ ;  /* 0x0000000600077227 */ /* 0x000fe200078e00ff */
[----:B------:R-:W-:-:S03]  /*6920*/  ISETP.GT.U32.AND P1, PT, R25, R16, PT ;  /* 0x000000101900720c */ /* 0x000fc60003f24070 */
[----:B------:R-:W-:Y:S01]  /*6930*/  IMAD R28, R25, R28, R5 ;  /* 0x0000001c191c7224 */ /* 0x000fe200078e0205 */
[----:B------:R-:W-:Y:S01]  /*6940*/  IABS R5, R9 ;  /* 0x0000000900057213 */ /* 0x000fe20000000000 */
[----:B------:R-:W-:-:S03]  /*6950*/  IMAD.MOV R7, RZ, RZ, -R7 ;  /* 0x000000ffff077224 */ /* 0x000fc600078e0a07 */
[C---:B------:R-:W-:Y:S01]  /*6960*/  ISETP.GT.U32.AND P5, PT, R25.reuse, R28, PT ;  /* 0x0000001c1900720c */ /* 0x040fe20003fa4070 */
[----:B------:R-:W-:Y:S02]  /*6970*/  IMAD R6, R25, R7, R6 ;  /* 0x0000000719067224 */ /* 0x000fe400078e0206 */
[----:B------:R-:W-:-:S03]  /*6980*/  IMAD.HI.U32 R7, R0, R5, RZ ;  /* 0x0000000500077227 */ /* 0x000fc600078e00ff */
[C---:B------:R-:W-:Y:S01]  /*6990*/  ISETP.GT.U32.AND P4, PT, R25.reuse, R6, PT ;  /* 0x000000061900720c */ /* 0x040fe20003f84070 */
[----:B------:R-:W-:Y:S02]  /*69a0*/  IMAD.MOV R7, RZ, RZ, -R7 ;  /* 0x000000ffff077224 */ /* 0x000fe400078e0a07 */
[----:B------:R-:W-:Y:S02]  /*69b0*/  @!P1 IMAD.IADD R16, R16, 0x1, -R25 ;  /* 0x0000000110109824 */ /* 0x000fe400078e0a19 */
[C---:B------:R-:W-:Y:S02]  /*69c0*/  IMAD R5, R25.reuse, R7, R5 ;  /* 0x0000000719057224 */ /* 0x040fe400078e0205 */
[----:B------:R-:W-:Y:S01]  /*69d0*/  @!P5 IMAD.IADD R28, R28, 0x1, -R25 ;  /* 0x000000011c1cd824 */ /* 0x000fe200078e0a19 */
[C---:B------:R-:W-:Y:S01]  /*69e0*/  ISETP.GT.U32.AND P5, PT, R25.reuse, R16, PT ;  /* 0x000000101900720c */ /* 0x040fe20003fa4070 */
[----:B------:R-:W-:Y:S01]  /*69f0*/  @!P0 IMAD.MOV R14, RZ, RZ, -R14 ;  /* 0x000000ffff0e8224 */ /* 0x000fe200078e0a0e */
[----:B------:R-:W-:-:S03]  /*6a00*/  ISETP.GT.U32.AND P0, PT, R25, R5, PT ;  /* 0x000000051900720c */ /* 0x000fc60003f04070 */
[----:B------:R-:W-:Y:S01]  /*6a10*/  @!P4 IMAD.IADD R6, R6, 0x1, -R25 ;  /* 0x000000010606c824 */ /* 0x000fe200078e0a19 */
[----:B------:R-:W-:-:S04]  /*6a20*/  ISETP.GT.U32.AND P6, PT, R25, R28, PT ;  /* 0x0000001c1900720c */ /* 0x000fc80003fc4070 */
[----:B------:R-:W-:-:S03]  /*6a30*/  ISETP.GT.U32.AND P4, PT, R25, R6, PT ;  /* 0x000000061900720c */ /* 0x000fc60003f84070 */
[--C-:B------:R-:W-:Y:S02]  /*6a40*/  @!P5 IMAD.IADD R16, R16, 0x1, -R25.reuse ;  /* 0x000000011010d824 */ /* 0x100fe400078e0a19 */
[----:B------:R-:W-:Y:S01]  /*6a50*/  @!P0 IMAD.IADD R5, R5, 0x1, -R25 ;  /* 0x0000000105058824 */ /* 0x000fe200078e0a19 */
[----:B------:R-:W-:-:S03]  /*6a60*/  ISETP.GE.AND P0, PT, R10, RZ, PT ;  /* 0x000000ff0a00720c */ /* 0x000fc60003f06270 */
[--C-:B------:R-:W-:Y:S01]  /*6a70*/  @!P6 IMAD.IADD R28, R28, 0x1, -R25.reuse ;  /* 0x000000011c1ce824 */ /* 0x100fe200078e0a19 */
[----:B------:R-:W-:Y:S03]  /*6a80*/  STL [R1+0x994], R14 ;  /* 0x0009940e01007387 */ /* 0x000fe60000100800 */
[----:B------:R-:W-:Y:S01]  /*6a90*/  @!P4 IMAD.IADD R6, R6, 0x1, -R25 ;  /* 0x000000010606c824 */ /* 0x000fe200078e0a19 */
[----:B------:R-:W-:Y:S01]  /*6aa0*/  IABS R2, R11 ;  /* 0x0000000b00027213 */ /* 0x000fe20000000000 */
[----:B--2---:R-:W-:Y:S02]  /*6ab0*/  IMAD.MOV.U32 R10, RZ, RZ, R15 ;  /* 0x000000ffff0a7224 */ /* 0x004fe400078e000f */
[----:B------:R-:W-:Y:S02]  /*6ac0*/  IMAD.MOV.U32 R15, RZ, RZ, R24 ;  /* 0x000000ffff0f7224 */ /* 0x000fe400078e0018 */
[----:B------:R-:W-:-:S02]  /*6ad0*/  IMAD.MOV.U32 R24, RZ, RZ, R16 ;  /* 0x000000ffff187224 */ /* 0x000fc400078e0010 */
[----:B------:R-:W-:Y:S02]  /*6ae0*/  IMAD.MOV.U32 R16, RZ, RZ, R23 ;  /* 0x000000ffff107224 */ /* 0x000fe400078e0017 */
[----:B------:R-:W-:Y:S02]  /*6af0*/  @!P2 IMAD.MOV R24, RZ, RZ, -R24 ;  /* 0x000000ffff18a224 */ /* 0x000fe400078e0a18 */
[----:B------:R-:W-:Y:S02]  /*6b00*/  IMAD.MOV.U32 R23, RZ, RZ, R28 ;  /* 0x000000ffff177224 */ /* 0x000fe400078e001c */
[----:B------:R-:W2:Y:S04]  /*6b10*/  LDL.LU R28, [R1+0xb48] ;  /* 0x000b4800011c7983 */ /* 0x000ea80000300800 */
[----:B------:R0:W-:Y:S01]  /*6b20*/  STL [R1+0x988], R24 ;  /* 0x0009881801007387 */ /* 0x0001e20000100800 */
[----:B------:R-:W-:Y:S01]  /*6b30*/  @!P3 IMAD.MOV R23, RZ, RZ, -R23 ;  /* 0x000000ffff17b224 */ /* 0x000fe200078e0a17 */
[----:B------:R-:W-:Y:S01]  /*6b40*/  ISETP.GE.AND P3, PT, R11, RZ, PT ;  /* 0x000000ff0b00720c */ /* 0x000fe20003f66270 */
[----:B0-----:R-:W-:-:S02]  /*6b50*/  IMAD.MOV.U32 R24, RZ, RZ, R6 ;  /* 0x000000ffff187224 */ /* 0x001fc400078e0006 */
[----:B------:R-:W2:Y:S04]  /*6b60*/  LDL.LU R6, [R1+0xb54] ;  /* 0x000b540001067983 */ /* 0x000ea80000300800 */
[----:B------:R0:W-:Y:S04]  /*6b70*/  STL [R1+0x984], R23 ;  /* 0x0009841701007387 */ /* 0x0001e80000100800 */
[----:B0-----:R-:W3:Y:S04]  /*6b80*/  LDL.LU R23, [R1+0x440c] ;  /* 0x00440c0001177983 */ /* 0x001ee80000300800 */
[----:B------:R-:W3:Y:S01]  /*6b90*/  LDL R11, [R1+0xa80] ;  /* 0x000a8000010b7983 */ /* 0x000ee20000100800 */
[----:B------:R-:W-:Y:S01]  /*6ba0*/  ISETP.GE.AND P1, PT, R8, RZ, PT ;  /* 0x000000ff0800720c */ /* 0x000fe20003f26270 */
[----:B------:R-:W-:Y:S01]  /*6bb0*/  IMAD.HI.U32 R8, R0, R2, RZ ;  /* 0x0000000200087227 */ /* 0x000fe200078e00ff */
[----:B------:R-:W-:-:S03]  /*6bc0*/  ISETP.GT.U32.AND P5, PT, R25, R4, PT ;  /* 0x000000041900720c */ /* 0x000fc60003fa4070 */
[----:B------:R-:W-:Y:S01]  /*6bd0*/  IMAD.MOV R8, RZ, RZ, -R8 ;  /* 0x000000ffff087224 */ /* 0x000fe200078e0a08 */
[----:B------:R-:W-:-:S03]  /*6be0*/  IABS R7, R12 ;  /* 0x0000000c00077213 */ /* 0x000fc60000000000 */
[----:B------:R-:W-:Y:S02]  /*6bf0*/  IMAD R8, R25, R8, R2 ;  /* 0x0000000819087224 */ /* 0x000fe400078e0202 */
[----:B------:R-:W-:-:S03]  /*6c00*/  IMAD.HI.U32 R14, R0, R7, RZ ;  /* 0x00000007000e7227 */ /* 0x000fc600078e00ff */
[C---:B------:R-:W-:Y:S01]  /*6c10*/  ISETP.GT.U32.AND P6, PT, R25.reuse, R8, PT ;  /* 0x000000081900720c */ /* 0x040fe20003fc4070 */
[----:B------:R-:W-:Y:S02]  /*6c20*/  IMAD.MOV R14, RZ, RZ, -R14 ;  /* 0x000000ffff0e7224 */ /* 0x000fe400078e0a0e */
[----:B------:R-:W-:Y:S01]  /*6c30*/  @!P5 IMAD.IADD R4, R4, 0x1, -R25 ;  /* 0x000000010404d824 */ /* 0x000fe200078e0a19 */
[C---:B------:R-:W-:Y:S01]  /*6c40*/  ISETP.GT.U32.AND P5, PT, R25.reuse, R5, PT ;  /* 0x000000051900720c */ /* 0x040fe20003fa4070 */
[----:B------:R-:W-:Y:S01]  /*6c50*/  IMAD R14, R25, R14, R7 ;  /* 0x0000000e190e7224 */ /* 0x000fe200078e0207 */
[----:B------:R-:W-:Y:S01]  /*6c60*/  IABS R2, R13 ;  /* 0x0000000d00027213 */ /* 0x000fe20000000000 */
[----:B------:R-:W-:Y:S01]  /*6c70*/  @!P1 IMAD.MOV R24, RZ, RZ, -R24 ;  /* 0x000000ffff189224 */ /* 0x000fe200078e0a18 */
[----:B------:R-:W-:Y:S02]  /*6c80*/  ISETP.GE.AND P4, PT, R9, RZ, PT ;  /* 0x000000ff0900720c */ /* 0x000fe40003f86270 */
[----:B------:R-:W-:Y:S01]  /*6c90*/  ISETP.GT.U32.AND P1, PT, R25, R14, PT ;  /* 0x0000000e1900720c */ /* 0x000fe20003f24070 */
[----:B------:R-:W-:-:S04]  /*6ca0*/  IMAD.HI.U32 R9, R0, R2, RZ ;  /* 0x0000000200097227 */ /* 0x000fc800078e00ff */
[----:B------:R-:W-:Y:S01]  /*6cb0*/  @!P6 IMAD.IADD R8, R8, 0x1, -R25 ;  /* 0x000000010808e824 */ /* 0x000fe200078e0a19 */
[----:B------:R-:W-:Y:S01]  /*6cc0*/  ISETP.GT.U32.AND P6, PT, R25, R4, PT ;  /* 0x000000041900720c */ /* 0x000fe20003fc4070 */
[----:B------:R-:W-:Y:S01]  /*6cd0*/  IMAD.MOV R9, RZ, RZ, -R9 ;  /* 0x000000ffff097224 */ /* 0x000fe200078e0a09 */
[----:B------:R-:W-:Y:S01]  /*6ce0*/  IABS R7, R18 ;  /* 0x0000001200077213 */ /* 0x000fe20000000000 */
[--C-:B------:R-:W-:Y:S01]  /*6cf0*/  @!P5 IMAD.IADD R5, R5, 0x1, -R25.reuse ;  /* 0x000000010505d824 */ /* 0x100fe200078e0a19 */
[----:B------:R-:W-:Y:S01]  /*6d00*/  ISETP.GE.AND P5, PT, R12, RZ, PT ;  /* 0x000000ff0c00720c */ /* 0x000fe20003fa6270 */
[C---:B------:R-:W-:Y:S02]  /*6d10*/  IMAD R2, R25.reuse, R9, R2 ;  /* 0x0000000919027224 */ /* 0x040fe400078e0202 */
[--C-:B------:R-:W-:Y:S01]  /*6d20*/  @!P1 IMAD.IADD R14, R14, 0x1, -R25.reuse ;  /* 0x000000010e0e9824 */ /* 0x100fe200078e0a19 */
[----:B------:R-:W-:Y:S01]  /*6d30*/  ISETP.GE.AND P1, PT, R18, RZ, PT ;  /* 0x000000ff1200720c */ /* 0x000fe20003f26270 */
[----:B------:R0:W-:Y:S04]  /*6d40*/  STL [R1+0x980], R24 ;  /* 0x0009801801007387 */ /* 0x0001e80000100800 */
[----:B------:R-:W-:Y:S01]  /*6d50*/  @!P6 IMAD.IADD R4, R4, 0x1, -R25 ;  /* 0x000000010404e824 */ /* 0x000fe200078e0a19 */
[C---:B------:R-:W-:Y:S01]  /*6d60*/  ISETP.GT.U32.AND P6, PT, R25.reuse, R2, PT ;  /* 0x000000021900720c */ /* 0x040fe20003fc4070 */
[----:B0-----:R-:W4:Y:S04]  /*6d70*/  LDL.LU R24, [R1+0x4408] ;  /* 0x0044080001187983 */ /* 0x001f280000300800 */
[----:B-----5:R0:W-:Y:S01]  /*6d80*/  STL [R1+0x4400], R21 ;  /* 0x0044001501007387 */ /* 0x0201e20000100800 */
[----:B------:R-:W-:-:S07]  /*6d90*/  ISETP.GT.U32.AND P2, PT, R25, R8, PT ;  /* 0x000000081900720c */ /* 0x000fce0003f44070 */
[----:B------:R-:W-:Y:S02]  /*6da0*/  @!P6 IMAD.IADD R2, R2, 0x1, -R25 ;  /* 0x000000010202e824 */ /* 0x000fe400078e0a19 */
[----:B------:R-:W-:-:S03]  /*6db0*/  @!P0 IMAD.MOV R4, RZ, RZ, -R4 ;  /* 0x000000ffff048224 */ /* 0x000fc600078e0a04 */
[----:B------:R-:W-:Y:S01]  /*6dc0*/  ISETP.GT.U32.AND P0, PT, R25, R2, PT ;  /* 0x000000021900720c */ /* 0x000fe20003f04070 */
[----:B------:R-:W-:Y:S01]  /*6dd0*/  @!P2 IMAD.IADD R8, R8, 0x1, -R25 ;  /* 0x000000010808a824 */ /* 0x000fe200078e0a19 */
[----:B------:R-:W-:-:S03]  /*6de0*/  ISETP.GE.AND P2, PT, R13, RZ, PT ;  /* 0x000000ff0d00720c */ /* 0x000fc60003f46270 */
[----:B------:R-:W-:-:S08]  /*6df0*/  @!P3 IMAD.MOV R8, RZ, RZ, -R8 ;  /* 0x000000ffff08b224 */ /* 0x000fd000078e0a08 */
[----:B------:R-:W-:Y:S02]  /*6e00*/  @!P0 IMAD.IADD R2, R2, 0x1, -R25 ;  /* 0x0000000102028824 */ /* 0x000fe400078e0a19 */
[----:B--2---:R-:W-:Y:S02]  /*6e10*/  IMAD.MOV.U32 R12, RZ, RZ, R6 ;  /* 0x000000ffff0c7224 */ /* 0x004fe400078e0006 */
[----:B------:R-:W-:-:S04]  /*6e20*/  IMAD.HI.U32 R6, R0, R7, RZ ;  /* 0x0000000700067227 */ /* 0x000fc800078e00ff */
[----:B------:R-:W-:Y:S02]  /*6e30*/  IMAD.MOV R6, RZ, RZ, -R6 ;  /* 0x000000ffff067224 */ /* 0x000fe400078e0a06 */
[----:B---3--:R-:W-:Y:S02]  /*6e40*/  IMAD.MOV.U32 R18, RZ, RZ, R11 ;  /* 0x000000ffff127224 */ /* 0x008fe400078e000b */
[----:B------:R-:W-:Y:S01]  /*6e50*/  IMAD R11, R25, R6, R7 ;  /* 0x00000006190b7224 */ /* 0x000fe200078e0207 */
[----:B------:R-:W-:Y:S01]  /*6e60*/  IABS R7, R21 ;  /* 0x0000001500077213 */ /* 0x000fe20000000000 */
[----:B0-----:R-:W-:Y:S02]  /*6e70*/  IMAD.MOV.U32 R21, RZ, RZ, R26 ;  /* 0x000000ffff157224 */ /* 0x001fe400078e001a */
[----:B------:R-:W-:-:S04]  /*6e80*/  IMAD.MOV.U32 R26, RZ, RZ, R5 ;  /* 0x000000ffff1a7224 */ /* 0x000fc800078e0005 */
[----:B------:R-:W-:Y:S01]  /*6e90*/  @!P4 IMAD.MOV R26, RZ, RZ, -R26 ;  /* 0x000000ffff1ac224 */ /* 0x000fe200078e0a1a */
[----:B------:R-:W-:-:S04]  /*6ea0*/  ISETP.GT.U32.AND P4, PT, R25, R14, PT ;  /* 0x0000000e1900720c */ /* 0x000fc80003f84070 */
[----:B------:R0:W-:Y:S09]  /*6eb0*/  STL [R1+0x978], R26 ;  /* 0x0009781a01007387 */ /* 0x0001f20000100800 */
[----:B------:R-:W-:Y:S01]  /*6ec0*/  @!P4 IMAD.IADD R14, R14, 0x1, -R25 ;  /* 0x000000010e0ec824 */ /* 0x000fe200078e0a19 */
[----:B0-----:R-:W2:Y:S03]  /*6ed0*/  LDL.LU R26, [R1+0x4404] ;  /* 0x00440400011a7983 */ /* 0x001ea60000300800 */
[----:B------:R-:W-:Y:S01]  /*6ee0*/  @!P5 IMAD.MOV R14, RZ, RZ, -R14 ;  /* 0x000000ffff0ed224 */ /* 0x000fe200078e0a0e */
[----:B------:R-:W-:Y:S04]  /*6ef0*/  STL [R1+0x974], R4 ;  /* 0x0009740401007387 */ /* 0x000fe80000100800 */
[----:B------:R-:W-:Y:S04]  /*6f00*/  STL [R1+0x970], R8 ;  /* 0x0009700801007387 */ /* 0x000fe80000100800 */
[----:B------:R0:W-:Y:S02]  /*6f10*/  STL [R1+0x964], R14 ;  /* 0x0009640e01007387 */ /* 0x0001e40000100800 */
[----:B0-----:R-:W-:-:S02]  /*6f20*/  IMAD.MOV.U32 R14, RZ, RZ, R21 ;  /* 0x000000ffff0e7224 */ /* 0x001fc400078e0015 */
[----:B------:R-:W-:Y:S02]  /*6f30*/  IMAD.MOV.U32 R21, RZ, RZ, R2 ;  /* 0x000000ffff157224 */ /* 0x000fe400078e0002 */
[----:B------:R-:W3:Y:S02]  /*6f40*/  LDL.LU R2, [R1+0xaa8] ;  /* 0x000aa80001027983 */ /* 0x000ee40000300800 */
[----:B------:R-:W-:-:S05]  /*6f50*/  @!P2 IMAD.MOV R21, RZ, RZ, -R21 ;  /* 0x000000ffff15a224 */ /* 0x000fca00078e0a15 */
[----:B------:R0:W-:Y:S04]  /*6f60*/  STL [R1+0x960], R21 ;  /* 0x0009601501007387 */ /* 0x0001e80000100800 */
[----:B0-----:R-:W5:Y:S01]  /*6f70*/  LDL.LU R21, [R1+0x4400] ;  /* 0x0044000001157983 */ /* 0x001f620000300800 */
[----:B------:R-:W-:Y:S02]  /*6f80*/  IMAD.MOV.U32 R13, RZ, RZ, R28 ;  /* 0x000000ffff0d7224 */ /* 0x000fe400078e001c */
[----:B------:R-:W-:Y:S02]  /*6f90*/  IMAD.MOV.U32 R28, RZ, RZ, R16 ;  /* 0x000000ffff1c7224 */ /* 0x000fe400078e0010 */
[----:B------:R-:W-:Y:S01]  /*6fa0*/  IMAD.MOV.U32 R16, RZ, RZ, R10 ;  /* 0x000000ffff107224 */ /* 0x000fe200078e000a */
[----:B------:R-:W-:-:S02]  /*6fb0*/  IABS R10, R20 ;  /* 0x00000014000a7213 */ /* 0x000fc40000000000 */
[----:B------:R-:W-:Y:S02]  /*6fc0*/  ISETP.GT.U32.AND P6, PT, R25, R11, PT ;  /* 0x0000000b1900720c */ /* 0x000fe40003fc4070 */
[----:B------:R-:W-:Y:S01]  /*6fd0*/  IABS R9, R19 ;  /* 0x0000001300097213 */ /* 0x000fe20000000000 */
[----:B------:R-:W-:-:S04]  /*6fe0*/  IMAD.HI.U32 R5, R0, R10, RZ ;  /* 0x0000000a00057227 */ /* 0x000fc800078e00ff */
[----:B------:R-:W-:Y:S02]  /*6ff0*/  IMAD.MOV R5, RZ, RZ, -R5 ;  /* 0x000000ffff057224 */ /* 0x000fe400078e0a05 */
[----:B------:R-:W-:-:S04]  /*7000*/  IMAD.HI.U32 R6, R0, R9, RZ ;  /* 0x0000000900067227 */ /* 0x000fc800078e00ff */
[----:B------:R-:W-:Y:S02]  /*7010*/  IMAD R5, R25, R5, R10 ;  /* 0x0000000519057224 */ /* 0x000fe400078e020a */
[----:B------:R-:W-:Y:S02]  /*7020*/  IMAD.MOV R6, RZ, RZ, -R6 ;  /* 0x000000ffff067224 */ /* 0x000fe400078e0a06 */
[----:B------:R-:W-:Y:S01]  /*7030*/  @!P6 IMAD.IADD R11, R11, 0x1, -R25 ;  /* 0x000000010b0be824 */ /* 0x000fe200078e0a19 */
[C---:B------:R-:W-:Y:S01]  /*7040*/  ISETP.GT.U32.AND P6, PT, R25.reuse, R5, PT ;  /* 0x000000051900720c */ /* 0x040fe20003fc4070 */
[----:B------:R-:W-:Y:S02]  /*7050*/  IMAD R6, R25, R6, R9 ;  /* 0x0000000619067224 */ /* 0x000fe400078e0209 */
[----:B------:R-:W-:-:S03]  /*7060*/  IMAD.HI.U32 R4, R0, R7, RZ ;  /* 0x0000000700047227 */ /* 0x000fc600078e00ff */
[----:B------:R-:W-:Y:S01]  /*7070*/  ISETP.GT.U32.AND P4, PT, R25, R6, PT ;  /* 0x000000061900720c */ /* 0x000fe20003f84070 */
[----:B------:R-:W-:-:S04]  /*7080*/  IMAD.MOV R4, RZ, RZ, -R4 ;  /* 0x000000ffff047224 */ /* 0x000fc800078e0a04 */
[----:B------:R-:W-:Y:S01]  /*7090*/  IMAD R10, R25, R4, R7 ;  /* 0x00000004190a7224 */ /* 0x000fe200078e0207 */
[----:B------:R-:W-:Y:S01]  /*70a0*/  IABS R4, R23 ;  /* 0x0000001700047213 */ /* 0x000fe20000000000 */
[----:B------:R-:W-:Y:S01]  /*70b0*/  @!P6 IMAD.IADD R5, R5, 0x1, -R25 ;  /* 0x000000010505e824 */ /* 0x000fe200078e0a19 */
[----:B------:R-:W-:Y:S01]  /*70c0*/  ISETP.GE.AND P3, PT, R19, RZ, PT ;  /* 0x000000ff1300720c */ /* 0x000fe20003f66270 */
[----:B------:R-:W-:Y:S01]  /*70d0*/  IMAD.MOV.U32 R19, RZ, RZ, R13 ;  /* 0x000000ffff137224 */ /* 0x000fe200078e000d */
[----:B------:R-:W-:Y:S01]  /*70e0*/  IABS R7, R22 ;  /* 0x0000001600077213 */ /* 0x000fe20000000000 */
[----:B------:R-:W-:Y:S01]  /*70f0*/  IMAD.HI.U32 R13, R0, R4, RZ ;  /* 0x00000004000d7227 */ /* 0x000fe200078e00ff */
[----:B------:R-:W-:-:S03]  /*7100*/  ISETP.GT.U32.AND P5, PT, R25, R5, PT ;  /* 0x000000051900720c */ /* 0x000fc60003fa4070 */
[----:B------:R-:W-:Y:S01]  /*7110*/  @!P4 IMAD.IADD R6, R6, 0x1, -R25 ;  /* 0x000000010606c824 */ /* 0x000fe200078e0a19 */
[C---:B------:R-:W-:Y:S02]  /*7120*/  ISETP.GT.U32.AND P4, PT, R25.reuse, R11, PT ;  /* 0x0000000b1900720c */ /* 0x040fe40003f84070 */
[C---:B------:R-:W-:Y:S01]  /*7130*/  ISETP.GT.U32.AND P2, PT, R25.reuse, R10, PT ;  /* 0x0000000a1900720c */ /* 0x040fe20003f44070 */
[----:B------:R-:W-:Y:S01]  /*7140*/  IMAD.MOV R13, RZ, RZ, -R13 ;  /* 0x000000ffff0d7224 */ /* 0x000fe200078e0a0d */
[----:B------:R-:W-:Y:S01]  /*7150*/  ISETP.GE.AND P0, PT, R20, RZ, PT ;  /* 0x000000ff1400720c */ /* 0x000fe20003f06270 */
[----:B------:R-:W-:Y:S01]  /*7160*/  IMAD.MOV.U32 R20, RZ, RZ, R12 ;  /* 0x000000ffff147224 */ /* 0x000fe200078e000c */
[----:B------:R-:W-:Y:S01]  /*7170*/  ISETP.GT.U32.AND P6, PT, R25, R6, PT ;  /* 0x000000061900720c */ /* 0x000fe20003fc4070 */
[----:B------:R-:W-:-:S04]  /*7180*/  IMAD.HI.U32 R12, R0, R7, RZ ;  /* 0x00000007000c7227 */ /* 0x000fc800078e00ff */
[----:B------:R-:W-:Y:S02]  /*7190*/  IMAD R4, R25, R13, R4 ;  /* 0x0000000d19047224 */ /* 0x000fe400078e0204 */
[----:B------:R-:W-:Y:S01]  /*71a0*/  IMAD.MOV R12, RZ, RZ, -R12 ;  /* 0x000000ffff0c7224 */ /* 0x000fe200078e0a0c */
[----:B----4-:R-:W-:Y:S01]  /*71b0*/  IABS R9, R24 ;  /* 0x0000001800097213 */ /* 0x010fe20000000000 */
[----:B------:R-:W-:Y:S01]  /*71c0*/  @!P5 IMAD.IADD R5, R5, 0x1, -R25 ;  /* 0x000000010505d824 */ /* 0x000fe200078e0a19 */
[C---:B------:R-:W-:Y:S01]  /*71d0*/  ISETP.GT.U32.AND P5, PT, R25.reuse, R4, PT ;  /* 0x000000041900720c */ /* 0x040fe20003fa4070 */
[----:B------:R-:W-:Y:S02]  /*71e0*/  IMAD R7, R25, R12, R7 ;  /* 0x0000000c19077224 */ /* 0x000fe400078e0207 */
[--C-:B------:R-:W-:Y:S02]  /*71f0*/  @!P4 IMAD.IADD R11, R11, 0x1, -R25.reuse ;  /* 0x000000010b0bc824 */ /* 0x100fe400078e0a19 */
[----:B------:R-:W-:-:S02]  /*7200*/  @!P2 IMAD.IADD R10, R10, 0x1, -R25 ;  /* 0x000000010a0aa824 */ /* 0x000fc400078e0a19 */
[----:B------:R-:W-:Y:S01]  /*7210*/  @!P6 IMAD.IADD R6, R6, 0x1, -R25 ;  /* 0x000000010606e824 */ /* 0x000fe200078e0a19 */
[C---:B------:R-:W-:Y:S02]  /*7220*/  ISETP.GT.U32.AND P6, PT, R25.reuse, R7, PT ;  /* 0x000000071900720c */ /* 0x040fe40003fc4070 */
[----:B------:R-:W-:Y:S01]  /*7230*/  ISETP.GT.U32.AND P2, PT, R25, R10, PT ;  /* 0x0000000a1900720c */ /* 0x000fe20003f44070 */
[----:B------:R-:W-:Y:S02]  /*7240*/  IMAD.MOV.U32 R13, RZ, RZ, R27 ;  /* 0x000000ffff0d7224 */ /* 0x000fe400078e001b */
[----:B------:R-:W-:Y:S02]  /*7250*/  IMAD.MOV.U32 R27, RZ, RZ, R11 ;  /* 0x000000ffff1b7224 */ /* 0x000fe400078e000b */
[----:B------:R-:W-:Y:S01]  /*7260*/  @!P5 IMAD.IADD R4, R4, 0x1, -R25 ;  /* 0x000000010404d824 */ /* 0x000fe200078e0a19 */
[----:B------:R-:W4:Y:S01]  /*7270*/  LDL.LU R11, [R1+0xb50] ;  /* 0x000b5000010b7983 */ /* 0x000f220000300800 */
[----:B------:R-:W-:-:S03]  /*7280*/  @!P1 IMAD.MOV R27, RZ, RZ, -R27 ;  /* 0x000000ffff1b9224 */ /* 0x000fc600078e0a1b */
[----:B------:R-:W-:Y:S01]  /*7290*/  ISETP.GT.U32.AND P5, PT, R25, R4, PT ;  /* 0x000000041900720c */ /* 0x000fe20003fa4070 */
[--C-:B------:R-:W-:Y:S01]  /*72a0*/  @!P6 IMAD.IADD R7, R7, 0x1, -R25.reuse ;  /* 0x000000010707e824 */ /* 0x100fe200078e0a19 */
[----:B------:R0:W-:Y:S01]  /*72b0*/  STL [R1+0x95c], R27 ;  /* 0x00095c1b01007387 */ /* 0x0001e20000100800 */
[----:B------:R-:W-:Y:S01]  /*72c0*/  ISETP.GE.AND P6, PT, R23, RZ, PT ;  /* 0x000000ff1700720c */ /* 0x000fe20003fc6270 */
[----:B------:R-:W-:Y:S02]  /*72d0*/  @!P2 IMAD.IADD R10, R10, 0x1, -R25 ;  /* 0x000000010a0aa824 */ /* 0x000fe400078e0a19 */
[----:B0-----:R-:W4:Y:S04]  /*72e0*/  LDL.LU R27, [R1+0x43fc] ;  /* 0x0043fc00011b7983 */ /* 0x001f280000300800 */
[----:B------:R-:W4:Y:S01]  /*72f0*/  LDL.LU R23, [R1+0xb4] ;  /* 0x0000b40001177983 */ /* 0x000f220000300800 */
[----:B------:R-:W-:Y:S01]  /*7300*/  @!P0 IMAD.MOV R5, RZ, RZ, -R5 ;  /* 0x000000ffff058224 */ /* 0x000fe200078e0a05 */
[----:B------:R-:W-:Y:S01]  /*7310*/  ISETP.GE.AND P0, PT, R24, RZ, PT ;  /* 0x000000ff1800720c */ /* 0x000fe20003f06270 */
[----:B------:R-:W-:Y:S01]  /*7320*/  @!P5 IMAD.IADD R4, R4, 0x1, -R25 ;  /* 0x000000010404d824 */ /* 0x000fe200078e0a19 */
[----:B--2---:R-:W-:-:S05]  /*7330*/  IABS R8, R26 ;  /* 0x0000001a00087213 */ /* 0x004fca0000000000 */
[----:B------:R-:W-:-:S04]  /*7340*/  IMAD.HI.U32 R12, R0, R8, RZ ;  /* 0x00000008000c7227 */ /* 0x000fc800078e00ff */
[----:B------:R-:W-:-:S04]  /*7350*/  IMAD.MOV R12, RZ, RZ, -R12 ;  /* 0x000000ffff0c7224 */ /* 0x000fc800078e0a0c */
[----:B------:R-:W-:Y:S02]  /*7360*/  IMAD R8, R25, R12, R8 ;  /* 0x0000000c19087224 */ /* 0x000fe400078e0208 */
[----:B------:R-:W2:Y:S01]  /*7370*/  LDL.LU R12, [R1+0x8] ;  /* 0x00000800010c7983 */ /* 0x000ea20000300800 */
[----:B-----5:R-:W-:Y:S01]  /*7380*/  ISETP.GE.AND P4, PT, R21, RZ, PT ;  /* 0x000000ff1500720c */ /* 0x020fe20003f86270 */
[----:B---3--:R-:W-:Y:S02]  /*7390*/  IMAD.MOV.U32 R21, RZ, RZ, R2 ;  /* 0x000000ffff157224 */ /* 0x008fe400078e0002 */
[----:B------:R-:W-:-:S04]  /*73a0*/  IMAD.HI.U32 R2, R0, R9, RZ ;  /* 0x0000000900027227 */ /* 0x000fc800078e00ff */
[----:B------:R-:W-:-:S04]  /*73b0*/  IMAD.MOV R2, RZ, RZ, -R2 ;  /* 0x000000ffff027224 */ /* 0x000fc800078e0a02 */
[----:B------:R-:W-:Y:S02]  /*73c0*/  IMAD R2, R25, R2, R9 ;  /* 0x0000000219027224 */ /* 0x000fe400078e0209 */
[----:B------:R-:W-:-:S04]  /*73d0*/  IMAD.MOV.U32 R9, RZ, RZ, R6 ;  /* 0x000000ffff097224 */ /* 0x000fc800078e0006 */
[----:B------:R-:W-:-:S05]  /*73e0*/  @!P3 IMAD.MOV R9, RZ, RZ, -R9 ;  /* 0x000000ffff09b224 */ /* 0x000fca00078e0a09 */
[----:B------:R0:W-:Y:S01]  /*73f0*/  STL [R1+0x954], R9 ;  /* 0x0009540901007387 */ /* 0x0001e20000100800 */
[----:B------:R-:W-:-:S03]  /*7400*/  ISETP.GE.AND P5, PT, R26, RZ, PT ;  /* 0x000000ff1a00720c */ /* 0x000fc60003fa6270 */
[----:B------:R-:W3:Y:S01]  /*7410*/  LDL.LU R24, [R1] ;  /* 0x0000000001187983 */ /* 0x000ee20000300800 */
[----:B0-----:R-:W-:-:S04]  /*7420*/  IMAD.MOV.U32 R9, RZ, RZ, R10 ;  /* 0x000000ffff097224 */ /* 0x001fc800078e000a */
[----:B------:R-:W-:Y:S01]  /*7430*/  @!P4 IMAD.MOV R9, RZ, RZ, -R9 ;  /* 0x000000ffff09c224 */ /* 0x000fe200078e0a09 */
[----:B------:R-:W-:Y:S04]  /*7440*/  STL [R1+0x950], R5 ;  /* 0x0009500501007387 */ /* 0x000fe80000100800 */
[----:B------:R-:W-:Y:S04]  /*7450*/  STL [R1+0x94c], R9 ;  /* 0x00094c0901007387 */ /* 0x000fe80000100800 */
[----:B------:R-:W5:Y:S01]  /*7460*/  LDL.LU R26, [R1+0xc] ;  /* 0x00000c00011a7983 */ /* 0x000f620000300800 */
[----:B------:R-:W-:-:S02]  /*7470*/  ISETP.GE.AND P1, PT, R22, RZ, PT ;  /* 0x000000ff1600720c */ /* 0x000fc40003f26270 */
[C---:B------:R-:W-:Y:S02]  /*7480*/  ISETP.GT.U32.AND P3, PT, R25.reuse, R7, PT ;  /* 0x000000071900720c */ /* 0x040fe40003f64070 */
[C---:B------:R-:W-:Y:S02]  /*7490*/  ISETP.GT.U32.AND P4, PT, R25.reuse, R8, PT ;  /* 0x000000081900720c */ /* 0x040fe40003f84070 */
[----:B------:R-:W-:-:S09]  /*74a0*/  ISETP.GT.U32.AND P2, PT, R25, R2, PT ;  /* 0x000000021900720c */ /* 0x000fd20003f44070 */
[----:B------:R-:W-:Y:S02]  /*74b0*/  @!P3 IMAD.IADD R7, R7, 0x1, -R25 ;  /* 0x000000010707b824 */ /* 0x000fe400078e0a19 */
[----:B----4-:R-:W-:Y:S01]  /*74c0*/  IMAD.MOV.U32 R22, RZ, RZ, R11 ;  /* 0x000000ffff167224 */ /* 0x010fe200078e000b */
[----:B-----5:R0:W-:Y:S04]  /*74d0*/  STL [R1+0x43f8], R26 ;  /* 0x0043f81a01007387 */ /* 0x0201e80000100800 */
[----:B0-----:R-:W4:Y:S01]  /*74e0*/  LDL.LU R26, [R1+0x4] ;  /* 0x00000400011a7983 */ /* 0x001f220000300800 */
[----:B------:R-:W-:-:S05]  /*74f0*/  IABS R11, R27 ;  /* 0x0000001b000b7213 */ /* 0x000fca0000000000 */
[----:B------:R-:W-:-:S04]  /*7500*/  IMAD.HI.U32 R6, R0, R11, RZ ;  /* 0x0000000b00067227 */ /* 0x000fc800078e00ff */
[----:B------:R-:W-:-:S04]  /*7510*/  IMAD.MOV R6, RZ, RZ, -R6 ;  /* 0x000000ffff067224 */ /* 0x000fc800078e0a06 */
[----:B------:R-:W-:-:S05]  /*7520*/  IMAD R6, R25, R6, R11 ;  /* 0x0000000619067224 */ /* 0x000fca00078e020b */
[----:B------:R-:W-:Y:S01]  /*7530*/  ISETP.GT.U32.AND P3, PT, R25, R6, PT ;  /* 0x000000061900720c */ /* 0x000fe20003f64070 */
[--C-:B------:R-:W-:Y:S02]  /*7540*/  @!P4 IMAD.IADD R8, R8, 0x1, -R25.reuse ;  /* 0x000000010808c824 */ /* 0x100fe400078e0a19 */
[----:B------:R-:W-:Y:S01]  /*7550*/  @!P2 IMAD.IADD R2, R2, 0x1, -R25 ;  /* 0x000000010202a824 */ /* 0x000fe200078e0a19 */
[----:B---3--:R-:W-:-:S04]  /*7560*/  IABS R5, R24 ;  /* 0x0000001800057213 */ /* 0x008fc80000000000 */
[----:B------:R-:W-:-:S05]  /*7570*/  ISETP.GT.U32.AND P4, PT, R25, R2, PT ;  /* 0x000000021900720c */ /* 0x000fca0003f84070 */
[----:B------:R-:W-:Y:S01]  /*7580*/  @!P3 IMAD.IADD R6, R6, 0x1, -R25 ;  /* 0x000000010606b824 */ /* 0x000fe200078e0a19 */
[----:B------:R-:W-:Y:S01]  /*7590*/  ISETP.GT.U32.AND P3, PT, R25, R8, PT ;  /* 0x000000081900720c */ /* 0x000fe20003f64070 */
[----:B------:R-:W-:Y:S01]  /*75a0*/  IMAD.HI.U32 R11, R0, R5, RZ ;  /* 0x00000005000b7227 */ /* 0x000fe200078e00ff */
[----:B------:R-:W-:Y:S02]  /*75b0*/  ISETP.GE.AND P2, PT, R27, RZ, PT ;  /* 0x000000ff1b00720c */ /* 0x000fe40003f46270 */
[----:B------:R-:W3:Y:S01]  /*75c0*/  LDL.LU R27, [R1+0x14] ;  /* 0x00001400011b7983 */ /* 0x000ee20000300800 */
[----:B------:R-:W-:Y:S02]  /*75d0*/  @!P1 IMAD.MOV R7, RZ, RZ, -R7 ;  /* 0x000000ffff079224 */ /* 0x000fe400078e0a07 */
[----:B------:R-:W-:Y:S02]  /*75e0*/  IMAD.MOV R11, RZ, RZ, -R11 ;  /* 0x000000ffff0b7224 */ /* 0x000fe400078e0a0b */
[----:B------:R-:W-:Y:S01]  /*75f0*/  @!P6 IMAD.MOV R4, RZ, RZ, -R4 ;  /* 0x000000ffff04e224 */ /* 0x000fe200078e0a04 */
[----:B------:R-:W-:Y:S01]  /*7600*/  STL [R1+0x948], R7 ;  /* 0x0009480701007387 */ /* 0x000fe20000100800 */
[----:B------:R-:W-:-:S02]  /*7610*/  ISETP.GE.AND P6, PT, R24, RZ, PT ;  /* 0x000000ff1800720c */ /* 0x000fc40003fc6270 */
[----:B------:R-:W-:Y:S01]  /*7620*/  @!P3 IMAD.IADD R8, R8, 0x1, -R25 ;  /* 0x000000010808b824 */ /* 0x000fe200078e0a19 */
[----:B------:R-:W5:Y:S01]  /*7630*/  LDL R24, [R1+0x18] ;  /* 0x0000180001187983 */ /* 0x000f620000100800 */
[----:B------:R-:W-:Y:S02]  /*7640*/  IMAD R5, R25, R11, R5 ;  /* 0x0000000b19057224 */ /* 0x000fe400078e0205 */
[----:B------:R-:W-:Y:S01]  /*7650*/  @!P4 IMAD.IADD R2, R2, 0x1, -R25 ;  /* 0x000000010202c824 */ /* 0x000fe200078e0a19 */
[----:B------:R-:W-:Y:S04]  /*7660*/  STL [R1+0x944], R4 ;  /* 0x0009440401007387 */ /* 0x000fe80000100800 */
[----:B------:R-:W3:Y:S01]  /*7670*/  LDL R11, [R1+0x10] ;  /* 0x00001000010b7983 */ /* 0x000ee20000100800 */
[----:B----4-:R-:W-:-:S02]  /*7680*/  IABS R9, R26 ;  /* 0x0000001a00097213 */ /* 0x010fc40000000000 */
[----:B------:R-:W-:Y:S02]  /*7690*/  ISETP.GE.AND P4, PT, R26, RZ, PT ;  /* 0x000000ff1a00720c */ /* 0x000fe40003f86270 */
[----:B------:R-:W4:Y:S04]  /*76a0*/  LDL.LU R26, [R1+0x43f8] ;  /* 0x0043f800011a7983 */ /* 0x000f280000300800 */
[----:B------:R0:W-:Y:S02]  /*76b0*/  STL [R1+0x43f4], R8 ;  /* 0x0043f40801007387 */ /* 0x0001e40000100800 */
[----:B0-----:R-:W-:-:S04]  /*76c0*/  IMAD.MOV.U32 R8, RZ, RZ, R2 ;  /* 0x000000ffff087224 */ /* 0x001fc800078e0002 */
[----:B------:R-:W-:-:S05]  /*76d0*/  @!P0 IMAD.MOV R8, RZ, RZ, -R8 ;  /* 0x000000ffff088224 */ /* 0x000fca00078e0a08 */
[----:B------:R0:W-:Y:S04]  /*76e0*/  STL [R1+0x930], R8 ;  /* 0x0009300801007387 */ /* 0x0001e80000100800 */
[----:B0-----:R-:W4:Y:S01]  /*76f0*/  LDL.LU R8, [R1+0x43f4] ;  /* 0x0043f40001087983 */ /* 0x001f220000300800 */
[C---:B------:R-:W-:Y:S02]  /*7700*/  ISETP.GT.U32.AND P3, PT, R25.reuse, R5, PT ;  /* 0x000000051900720c */ /* 0x040fe40003f64070 */
[----:B------:R-:W-:Y:S02]  /*7710*/  ISETP.GT.U32.AND P1, PT, R25, R6, PT ;  /* 0x000000061900720c */ /* 0x000fe40003f24070 */
[----:B--2---:R-:W-:-:S09]  /*7720*/  IABS R10, R12 ;  /* 0x0000000c000a7213 */ /* 0x004fd20000000000 */
[----:B------:R-:W-:Y:S02]  /*7730*/  @!P3 IMAD.IADD R5, R5, 0x1, -R25 ;  /* 0x000000010505b824 */ /* 0x000fe400078e0a19 */
[----:B------:R-:W-:-:S03]  /*7740*/  IMAD.HI.U32 R7, R0, R10, RZ ;  /* 0x0000000a00077227 */ /* 0x000fc600078e00ff */
[C---:B------:R-:W-:Y:S01]  /*7750*/  ISETP.GT.U32.AND P3, PT, R25.reuse, R5, PT ;  /* 0x000000051900720c */ /* 0x040fe20003f64070 */
[----:B------:R-:W-:Y:S02]  /*7760*/  IMAD.MOV R7, RZ, RZ, -R7 ;  /* 0x000000ffff077224 */ /* 0x000fe400078e0a07 */
[----:B------:R-:W-:Y:S01]  /*7770*/  @!P1 IMAD.IADD R6, R6, 0x1, -R25 ;  /* 0x0000000106069824 */ /* 0x000fe200078e0a19 */
[----:B------:R-:W-:Y:S01]  /*7780*/  ISETP.GE.AND P1, PT, R12, RZ, PT ;  /* 0x000000ff0c00720c */ /* 0x000fe20003f26270 */
[----:B------:R-:W-:Y:S01]  /*7790*/  IMAD R12, R25, R7, R10 ;  /* 0x00000007190c7224 */ /* 0x000fe200078e020a */
[----:B---3--:R-:W-:Y:S02]  /*77a0*/  IABS R7, R11 ;  /* 0x0000000b00077213 */ /* 0x008fe40000000000 */
[----:B-----5:R-:W-:Y:S01]  /*77b0*/  IABS R11, R24 ;  /* 0x00000018000b7213 */ /* 0x020fe20000000000 */
[----:B------:R-:W-:Y:S02]  /*77c0*/  IMAD.MOV.U32 R24, RZ, RZ, R13 ;  /* 0x000000ffff187224 */ /* 0x000fe400078e000d */
[----:B------:R-:W-:-:S04]  /*77d0*/  IMAD.HI.U32 R13, R0, R7, RZ ;  /* 0x00000007000d7227 */ /* 0x000fc800078e00ff */
[----:B------:R-:W-:Y:S02]  /*77e0*/  @!P3 IMAD.IADD R5, R5, 0x1, -R25 ;  /* 0x000000010505b824 */ /* 0x000fe400078e0a19 */
[----:B------:R-:W-:Y:S02]  /*77f0*/  @!P2 IMAD.MOV R6, RZ, RZ, -R6 ;  /* 0x000000ffff06a224 */ /* 0x000fe400078e0a06 */
[----:B------:R-:W-:-:S04]  /*7800*/  IMAD.MOV R13, RZ, RZ, -R13 ;  /* 0x000000ffff0d7224 */ /* 0x000fc800078e0a0d */
[----:B------:R-:W-:Y:S01]  /*7810*/  IMAD R7, R25, R13, R7 ;  /* 0x0000000d19077224 */ /* 0x000fe200078e0207 */
[----:B----4-:R-:W-:Y:S02]  /*7820*/  IABS R10, R26 ;  /* 0x0000001a000a7213 */ /* 0x010fe40000000000 */
[----:B------:R-:W-:Y:S01]  /*7830*/  ISETP.GE.AND P2, PT, R26, RZ, PT ;  /* 0x000000ff1a00720c */ /* 0x000fe20003f46270 */
[----:B------:R-:W-:Y:S02]  /*7840*/  IMAD.MOV.U32 R26, RZ, RZ, R5 ;  /* 0x000000ffff1a7224 */ /* 0x000fe400078e0005 */
[----:B------:R-:W-:-:S04]  /*7850*/  IMAD.HI.U32 R2, R0, R10, RZ ;  /* 0x0000000a00027227 */ /* 0x000fc800078e00ff */
[----:B------:R-:W-:Y:S02]  /*7860*/  IMAD.MOV R2, RZ, RZ, -R2 ;  /* 0x000000ffff027224 */ /* 0x000fe400078e0a02 */
[----:B------:R-:W-:Y:S02]  /*7870*/  @!P6 IMAD.MOV R26, RZ, RZ, -R26 ;  /* 0x000000ffff1ae224 */ /* 0x000fe400078e0a1a */
[----:B------:R-:W-:Y:S02]  /*7880*/  IMAD R2, R25, R2, R10 ;  /* 0x0000000219027224 */ /* 0x000fe400078e020a */
[----:B------:R-:W-:-:S05]  /*7890*/  @!P5 IMAD.MOV R8, RZ, RZ, -R8 ;  /* 0x000000ffff08d224 */ /* 0x000fca00078e0a08 */
[----:B------:R-:W-:Y:S04]  /*78a0*/  STL [R1+0x92c], R8 ;  /* 0x00092c0801007387 */ /* 0x000fe80000100800 */
[----:B------:R-:W-:Y:S04]  /*78b0*/  STL [R1+0x928], R6 ;  /* 0x0009280601007387 */ /* 0x000fe80000100800 */
[----:B------:R-:W2:Y:S04]  /*78c0*/  LDL.LU R10, [R1+0x20] ;  /* 0x00002000010a7983 */ /* 0x000ea80000300800 */
[----:B------:R-:W3:Y:S04]  /*78d0*/  LDL.LU R13, [R1+0x1c] ;  /* 0x00001c00010d7983 */ /* 0x000ee80000300800 */
[----:B------:R0:W-:Y:S04]  /*78e0*/  STL [R1+0x920], R26 ;  /* 0x0009201a01007387 */ /* 0x0001e80000100800 */
[----:B0-----:R-:W4:Y:S01]  /*78f0*/  LDL.LU R26, [R1+0x24] ;  /* 0x00002400011a7983 */ /* 0x001f220000300800 */
[----:B------:R-:W-:-:S04]  /*7900*/  IMAD.HI.U32 R4, R0, R9, RZ ;  /* 0x0000000900047227 */ /* 0x000fc800078e00ff */
[----:B------:R-:W-:-:S04]  /*7910*/  IMAD.MOV R4, RZ, RZ, -R4 ;  /* 0x000000ffff047224 */ /* 0x000fc800078e0a04 */
[----:B------:R-:W-:-:S05]  /*7920*/  IMAD R9, R25, R4, R9 ;  /* 0x0000000419097224 */ /* 0x000fca00078e0209 */
[C---:B------:R-:W-:Y:S01]  /*7930*/  ISETP.GT.U32.AND P0, PT, R25.reuse, R9, PT ;  /* 0x000000091900720c */ /* 0x040fe20003f04070 */
[----:B------:R-:W-:Y:S01]  /*7940*/  IMAD.HI.U32 R8, R0, R11, RZ ;  /* 0x0000000b00087227 */ /* 0x000fe200078e00ff */
[----:B------:R-:W-:Y:S02]  /*7950*/  ISETP.GT.U32.AND P3, PT, R25, R2, PT ;  /* 0x000000021900720c */ /* 0x000fe40003f64070 */
[----:B------:R-:W-:Y:S01]  /*7960*/  IABS R4, R27 ;  /* 0x0000001b00047213 */ /* 0x000fe20000000000 */
[----:B------:R-:W-:-:S08]  /*7970*/  IMAD.MOV R8, RZ, RZ, -R8 ;  /* 0x000000ffff087224 */ /* 0x000fd000078e0a08 */
[----:B------:R-:W-:Y:S01]  /*7980*/  @!P0 IMAD.IADD R9, R9, 0x1, -R25 ;  /* 0x0000000109098824 */ /* 0x000fe200078e0a19 */
[----:B----4-:R0:W-:Y:S04]  /*7990*/  STL [R1+0x43f0], R26 ;  /* 0x0043f01a01007387 */ /* 0x0101e80000100800 */
[----:B0-----:R-:W4:Y:S01]  /*79a0*/  LDL.LU R26, [R1+0x18] ;  /* 0x00001800011a7983 */ /* 0x001f220000300800 */
[C---:B------:R-:W-:Y:S01]  /*79b0*/  ISETP.GT.U32.AND P0, PT, R25.reuse, R9, PT ;  /* 0x000000091900720c */ /* 0x040fe20003f04070 */
[----:B------:R-:W-:Y:S02]  /*79c0*/  IMAD R11, R25, R8, R11 ;  /* 0x00000008190b7224 */ /* 0x000fe400078e020b */
[----:B------:R-:W-:Y:S01]  /*79d0*/  IMAD.HI.U32 R6, R0, R4, RZ ;  /* 0x0000000400067227 */ /* 0x000fe200078e00ff */
[----:B------:R-:W5:Y:S03]  /*79e0*/  LDL.LU R8, [R1+0x10] ;  /* 0x0000100001087983 */ /* 0x000f660000300800 */
[----:B------:R-:W-:-:S02]  /*79f0*/  IMAD.MOV R6, RZ, RZ, -R6 ;  /* 0x000000ffff067224 */ /* 0x000fc400078e0a06 */
[--C-:B------:R-:W-:Y:S02]  /*7a00*/  @!P3 IMAD.IADD R2, R2, 0x1, -R25.reuse ;  /* 0x000000010202b824 */ /* 0x100fe400078e0a19 */
[----:B------:R-:W-:Y:S02]  /*7a10*/  IMAD R4, R25, R6, R4 ;  /* 0x0000000619047224 */ /* 0x000fe400078e0204 */
[----:B------:R-:W-:Y:S01]  /*7a20*/  @!P0 IMAD.IADD R9, R9, 0x1, -R25 ;  /* 0x0000000109098824 */ /* 0x000fe200078e0a19 */
[C---:B------:R-:W-:Y:S02]  /*7a30*/  ISETP.GT.U32.AND P3, PT, R25.reuse, R2, PT ;  /* 0x000000021900720c */ /* 0x040fe40003f64070 */
[----:B------:R-:W-:Y:S01]  /*7a40*/  ISETP.GT.U32.AND P0, PT, R25, R4, PT ;  /* 0x000000041900720c */ /* 0x000fe20003f04070 */
[----:B------:R-:W-:-:S05]  /*7a50*/  @!P4 IMAD.MOV R9, RZ, RZ, -R9 ;  /* 0x000000ffff09c224 */ /* 0x000fca00078e0a09 */
[----:B------:R0:W-:Y:S05]  /*7a60*/  STL [R1+0x91c], R9 ;  /* 0x00091c0901007387 */ /* 0x0001ea0000100800 */
[--C-:B------:R-:W-:Y:S01]  /*7a70*/  @!P3 IMAD.IADD R2, R2, 0x1, -R25.reuse ;  /* 0x000000010202b824 */ /* 0x100fe200078e0a19 */
[----:B------:R-:W-:Y:S01]  /*7a80*/  ISETP.GE.AND P3, PT, R27, RZ, PT ;  /* 0x000000ff1b00720c */ /* 0x000fe20003f66270 */
[----:B------:R-:W-:Y:S02]  /*7a90*/  IMAD.MOV.U32 R27, RZ, RZ, R24 ;  /* 0x000000ffff1b7224 */ /* 0x000fe400078e0018 */
[----:B------:R-:W-:Y:S01]  /*7aa0*/  @!P0 IMAD.IADD R4, R4, 0x1, -R25 ;  /* 0x0000000104048824 */ /* 0x000fe200078e0a19 */
[----:B------:R-:W5:Y:S01]  /*7ab0*/  LDL.LU R24, [R1+0x28] ;  /* 0x0000280001187983 */ /* 0x000f620000300800 */
[----:B------:R-:W-:-:S02]  /*7ac0*/  ISETP.GT.U32.AND P5, PT, R25, R12, PT ;  /* 0x0000000c1900720c */ /* 0x000fc40003fa4070 */
[----:B------:R-:W-:-:S11]  /*7ad0*/  ISETP.GT.U32.AND P6, PT, R25, R7, PT ;  /* 0x000000071900720c */ /* 0x000fd60003fc4070 */
[--C-:B------:R-:W-:Y:S01]  /*7ae0*/  @!P5 IMAD.IADD R12, R12, 0x1, -R25.reuse ;  /* 0x000000010c0cd824 */ /* 0x100fe200078e0a19 */
[----:B----4-:R-:W-:Y:S02]  /*7af0*/  ISETP.GE.AND P0, PT, R26, RZ, PT ;  /* 0x000000ff1a00720c */ /* 0x010fe40003f06270 */
[----:B------:R-:W4:Y:S02]  /*7b00*/  LDL.LU R26, [R1+0x43f0] ;  /* 0x0043f000011a7983 */ /* 0x000f240000300800 */
[----:B------:R-:W-:Y:S01]  /*7b10*/  ISETP.GT.U32.AND P5, PT, R25, R12, PT ;  /* 0x0000000c1900720c */ /* 0x000fe20003fa4070 */
[----:B------:R-:W-:Y:S01]  /*7b20*/  @!P6 IMAD.IADD R7, R7, 0x1, -R25 ;  /* 0x000000010707e824 */ /* 0x000fe200078e0a19 */
[----:B---3--:R-:W-:Y:S02]  /*7b30*/  IABS R5, R13 ;  /* 0x0000000d00057213 */ /* 0x008fe40000000000 */
[----:B--2---:R-:W-:Y:S02]  /*7b40*/  IABS R6, R10 ;  /* 0x0000000a00067213 */ /* 0x004fe40000000000 */
[----:B-----5:R-:W-:Y:S01]  /*7b50*/  ISETP.GE.AND P6, PT, R8, RZ, PT ;  /* 0x000000ff0800720c */ /* 0x020fe20003fc6270 */
[----:B------:R-:W-:Y:S01]  /*7b60*/  IMAD.HI.U32 R8, R0, R5, RZ ;  /* 0x0000000500087227 */ /* 0x000fe200078e00ff */
[----:B------:R-:W-:-:S05]  /*7b70*/  ISETP.GT.U32.AND P4, PT, R25, R7, PT ;  /* 0x000000071900720c */ /* 0x000fca0003f84070 */
[----:B------:R-:W-:Y:S01]  /*7b80*/  @!P5 IMAD.IADD R12, R12, 0x1, -R25 ;  /* 0x000000010c0cd824 */ /* 0x000fe200078e0a19 */
[----:B------:R-:W-:Y:S01]  /*7b90*/  ISETP.GT.U32.AND P5, PT, R25, R11, PT ;  /* 0x0000000b1900720c */ /* 0x000fe20003fa4070 */
[----:B0-----:R-:W-:-:S04]  /*7ba0*/  IMAD.HI.U32 R9, R0, R6, RZ ;  /* 0x0000000600097227 */ /* 0x001fc800078e00ff */
[----:B------:R-:W-:Y:S02]  /*7bb0*/  IMAD.MOV R8, RZ, RZ, -R8 ;  /* 0x000000ffff087224 */ /* 0x000fe400078e0a08 */
[----:B------:R-:W-:Y:S02]  /*7bc0*/  IMAD.MOV R9, RZ, RZ, -R9 ;  /* 0x000000ffff097224 */ /* 0x000fe400078e0a09 */
[C---:B------:R-:W-:Y:S02]  /*7bd0*/  IMAD R5, R25.reuse, R8, R5 ;  /* 0x0000000819057224 */ /* 0x040fe400078e0205 */
[----:B------:R-:W-:Y:S02]  /*7be0*/  IMAD R6, R25, R9, R6 ;  /* 0x0000000919067224 */ /* 0x000fe400078e0206 */
[----:B------:R-:W-:Y:S02]  /*7bf0*/  @!P5 IMAD.IADD R11, R11, 0x1, -R25 ;  /* 0x000000010b0bd824 */ /* 0x000fe400078e0a19 */
[----:B------:R-:W-:-:S02]  /*7c00*/  IMAD.MOV.U32 R9, RZ, RZ, R2 ;  /* 0x000000ffff097224 */ /* 0x000fc400078e0002 */
[----:B------:R-:W-:Y:S01]  /*7c10*/  @!P1 IMAD.MOV R12, RZ, RZ, -R12 ;  /* 0x000000ffff0c9224 */ /* 0x000fe200078e0a0c */
[----:B------:R-:W-:Y:S01]  /*7c20*/  ISETP.GT.U32.AND P5, PT, R25, R11, PT ;  /* 0x0000000b1900720c */ /* 0x000fe20003fa4070 */
[----:B------:R-:W-:Y:S01]  /*7c30*/  @!P4 IMAD.IADD R7, R7, 0x1, -R25 ;  /* 0x000000010707c824 */ /* 0x000fe200078e0a19 */
[----:B------:R-:W-:Y:S01]  /*7c40*/  ISETP.GT.U32.AND P4, PT, R25, R5, PT ;  /* 0x000000051900720c */ /* 0x000fe20003f84070 */
[----:B------:R-:W-:Y:S01]  /*7c50*/  @!P2 IMAD.MOV R9, RZ, RZ, -R9 ;  /* 0x000000ffff09a224 */ /* 0x000fe200078e0a09 */
[----:B------:R0:W-:Y:S01]  /*7c60*/  STL [R1+0x914], R12 ;  /* 0x0009140c01007387 */ /* 0x0001e20000100800 */
[----:B------:R-:W-:-:S03]  /*7c70*/  IMAD.MOV.U32 R8, RZ, RZ, R7 ;  /* 0x000000ffff087224 */ /* 0x000fc600078e0007 */
[----:B------:R-:W-:Y:S01]  /*7c80*/  STL [R1+0x910], R9 ;  /* 0x0009100901007387 */ /* 0x000fe20000100800 */
[----:B------:R-:W-:-:S03]  /*7c90*/  @!P6 IMAD.MOV R8, RZ, RZ, -R8 ;  /* 0x000000ffff08e224 */ /* 0x000fc600078e0a08 */
[----:B0-----:R-:W2:Y:S01]  /*7ca0*/  LDL.LU R12, [R1+0x58] ;  /* 0x00005800010c7983 */ /* 0x001ea20000300800 */
[--C-:B------:R-:W-:Y:S01]  /*7cb0*/  @!P5 IMAD.IADD R11, R11, 0x1, -R25.reuse ;  /* 0x000000010b0bd824 */ /* 0x100fe200078e0a19 */
[----:B------:R-:W-:Y:S01]  /*7cc0*/  ISETP.GE.AND P2, PT, R13, RZ, PT ;  /* 0x000000ff0d00720c */ /* 0x000fe20003f46270 */
[----:B------:R-:W-:Y:S01]  /*7cd0*/  @!P4 IMAD.IADD R5, R5, 0x1, -R25 ;  /* 0x000000010505c824 */ /* 0x000fe200078e0a19 */
[----:B------:R-:W-:Y:S01]  /*7ce0*/  IABS R7, R24 ;  /* 0x0000001800077213 */ /* 0x000fe20000000000 */
[----:B------:R0:W-:Y:S01]  /*7cf0*/  STL [R1+0x90c], R8 ;  /* 0x00090c0801007387 */ /* 0x0001e20000100800 */
[----:B------:R-:W-:-:S03]  /*7d00*/  ISETP.GE.AND P4, PT, R24, RZ, PT ;  /* 0x000000ff1800720c */ /* 0x000fc60003f86270 */
[----:B------:R-:W3:Y:S04]  /*7d10*/  LDL R13, [R1+0x2c] ;  /* 0x00002c00010d7983 */ /* 0x000ee80000100800 */
[----:B------:R-:W5:Y:S01]  /*7d20*/  LDL R24, [R1+0x34] ;  /* 0x0000340001187983 */ /* 0x000f620000100800 */
[----:B----4-:R-:W-:Y:S02]  /*7d30*/  IABS R2, R26 ;  /* 0x0000001a00027213 */ /* 0x010fe40000000000 */
[----:B------:R-:W-:Y:S02]  /*7d40*/  ISETP.GE.AND P5, PT, R26, RZ, PT ;  /* 0x000000ff1a00720c */ /* 0x000fe40003fa6270 */
[----:B------:R-:W4:Y:S01]  /*7d50*/  LDL R26, [R1+0x30] ;  /* 0x00003000011a7983 */ /* 0x000f220000100800 */
[----:B------:R-:W-:Y:S01]  /*7d60*/  ISETP.GT.U32.AND P1, PT, R25, R4, PT ;  /* 0x000000041900720c */ /* 0x000fe20003f24070 */
[----:B0-----:R-:W-:-:S02]  /*7d70*/  IMAD.MOV.U32 R8, RZ, RZ, R7 ;  /* 0x000000ffff087224 */ /* 0x001fc400078e0007 */
[----:B------:R-:W-:-:S04]  /*7d80*/  IMAD.HI.U32 R9, R0, R2, RZ ;  /* 0x0000000200097227 */ /* 0x000fc800078e00ff */
[----:B------:R-:W-:-:S06]  /*7d90*/  @!P0 IMAD.MOV R11, RZ, RZ, -R11 ;  /* 0x000000ffff0b8224 */ /* 0x000fcc00078e0a0b */
[----:B------:R-:W-:Y:S01]  /*7da0*/  @!P1 IMAD.IADD R4, R4, 0x1, -R25 ;  /* 0x0000000104049824 */ /* 0x000fe200078e0a19 */
[----:B------:R-:W-:Y:S01]  /*7db0*/  ISETP.GE.AND P1, PT, R10, RZ, PT ;  /* 0x000000ff0a00720c */ /* 0x000fe20003f26270 */
[----:B------:R-:W-:-:S04]  /*7dc0*/  IMAD.HI.U32 R10, R0, R8, RZ ;  /* 0x00000008000a7227 */ /* 0x000fc800078e00ff */
[----:B------:R-:W-:Y:S02]  /*7dd0*/  @!P3 IMAD.MOV R4, RZ, RZ, -R4 ;  /* 0x000000ffff04b224 */ /* 0x000fe400078e0a04 */
[----:B------:R-:W-:Y:S02]  /*7de0*/  IMAD.MOV R9, RZ, RZ, -R9 ;  /* 0x000000ffff097224 */ /* 0x000fe400078e0a09 */
[----:B------:R-:W-:Y:S01]  /*7df0*/  IMAD.MOV R10, RZ, RZ, -R10 ;  /* 0x000000ffff0a7224 */ /* 0x000fe200078e0a0a */
[----:B------:R0:W-:Y:S01]  /*7e00*/  STL [R1+0x908], R4 ;  /* 0x0009080401007387 */ /* 0x0001e20000100800 */
[----:B------:R-:W-:-:S03]  /*7e10*/  IMAD R2, R25, R9, R2 ;  /* 0x0000000919027224 */ /* 0x000fc600078e0202 */
[----:B------:R1:W-:Y:S01]  /*7e20*/  STL [R1+0x904], R11 ;  /* 0x0009040b01007387 */ /* 0x0003e20000100800 */
[----:B0-----:R-:W-:Y:S01]  /*7e30*/  IMAD R4, R25, R10, R8 ;  /* 0x0000000a19047224 */ /* 0x001fe200078e0208 */
[----:B--2---:R-:W-:Y:S02]  /*7e40*/  IABS R7, R12 ;  /* 0x0000000c00077213 */ /* 0x004fe40000000000 */
[----:B------:R-:W-:-:S03]  /*7e50*/  ISETP.GE.AND P0, PT, R12, RZ, PT ;  /* 0x000000ff0c00720c */ /* 0x000fc60003f06270 */
[C---:B------:R-:W-:Y:S01]  /*7e60*/  IMAD.HI.U32 R12, R0.reuse, R7, RZ ;  /* 0x00000007000c7227 */ /* 0x040fe200078e00ff */
[----:B-1----:R-:W-:Y:S02]  /*7e70*/  IABS R11, R27 ;  /* 0x0000001b000b7213 */ /* 0x002fe40000000000 */
[----:B---3--:R-:W-:Y:S01]  /*7e80*/  IABS R8, R13 ;  /* 0x0000000d00087213 */ /* 0x008fe20000000000 */
[----:B------:R-:W-:Y:S01]  /*7e90*/  IMAD.MOV R12, RZ, RZ, -R12 ;  /* 0x000000ffff0c7224 */ /* 0x000fe200078e0a0c */
[----:B-----5:R-:W-:Y:S01]  /*7ea0*/  IABS R10, R24 ;  /* 0x00000018000a7213 */ /* 0x020fe20000000000 */
[----:B------:R-:W-:Y:S01]  /*7eb0*/  IMAD.MOV.U32 R24, RZ, RZ, R15 ;  /* 0x000000ffff187224 */ /* 0x000fe200078e000f */
[----:B------:R0:W-:Y:S01]  /*7ec0*/  STL [R1+0x43ec], R0 ;  /* 0x0043ec0001007387 */ /* 0x0001e20000100800 */
[----:B------:R-:W-:Y:S02]  /*7ed0*/  IMAD R7, R25, R12, R7 ;  /* 0x0000000c19077224 */ /* 0x000fe400078e0207 */
[----:B------:R-:W-:-:S04]  /*7ee0*/  IMAD.HI.U32 R12, R0, R8, RZ ;  /* 0x00000008000c7227 */ /* 0x000fc800078e00ff */
[----:B------:R-:W-:Y:S01]  /*7ef0*/  IMAD.HI.U32 R15, R0, R11, RZ ;  /* 0x0000000b000f7227 */ /* 0x000fe200078e00ff */
[----:B----4-:R-:W-:-:S03]  /*7f00*/  IABS R9, R26 ;  /* 0x0000001a00097213 */ /* 0x010fc60000000000 */
[----:B------:R-:W-:Y:S02]  /*7f10*/  IMAD.MOV.U32 R26, RZ, RZ, R23 ;  /* 0x000000ffff1a7224 */ /* 0x000fe400078e0017 */
[----:B------:R-:W-:Y:S02]  /*7f20*/  IMAD.MOV.U32 R23, RZ, RZ, R14 ;  /* 0x000000ffff177224 */ /* 0x000fe400078e000e */
[----:B------:R-:W-:-:S04]  /*7f30*/  IMAD.HI.U32 R13, R0, R9, RZ ;  /* 0x00000009000d7227 */ /* 0x000fc800078e00ff */
[----:B------:R-:W-:Y:S02]  /*7f40*/  IMAD.HI.U32 R14, R0, R10, RZ ;  /* 0x0000000a000e7227 */ /* 0x000fe400078e00ff */
[----:B0-----:R-:W2:Y:S01]  /*7f50*/  LDL.LU R0, [R1+0x2c] ;  /* 0x00002c0001007983 */ /* 0x001ea20000300800 */
[----:B------:R-:W-:-:S13]  /*7f60*/  ISETP.GT.U32.AND P6, PT, R25, R6, PT ;  /* 0x000000061900720c */ /* 0x000fda0003fc4070 */
[----:B------:R-:W-:Y:S01]  /*7f70*/  @!P6 IMAD.IADD R6, R6, 0x1, -R25 ;  /* 0x000000010606e824 */ /* 0x000fe200078e0a19 */
[----:B------:R-:W-:-:S04]  /*7f80*/  ISETP.GT.U32.AND P6, PT, R25, R5, PT ;  /* 0x000000051900720c */ /* 0x000fc80003fc4070 */
[----:B------:R-:W-:-:S09]  /*7f90*/  ISETP.GT.U32.AND P3, PT, R25, R6, PT ;  /* 0x000000061900720c */ /* 0x000fd20003f64070 */
[----:B------:R-:W-:Y:S01]  /*7fa0*/  @!P6 IMAD.IADD R5, R5, 0x1, -R25 ;  /* 0x000000010505e824 */ /* 0x000fe200078e0a19 */
[----:B------:R-:W-:-:S03]  /*7fb0*/  ISETP.GT.U32.AND P6, PT, R25, R2, PT ;  /* 0x000000021900720c */ /* 0x000fc60003fc4070 */
[----:B------:R-:W-:Y:S01]  /*7fc0*/  @!P3 IMAD.IADD R6, R6, 0x1, -R25 ;  /* 0x000000010606b824 */ /* 0x000fe200078e0a19 */
[----:B------:R-:W-:Y:S01]  /*7fd0*/  ISETP.GT.U32.AND P3, PT, R25, R4, PT ;  /* 0x000000041900720c */ /* 0x000fe20003f64070 */
[----:B------:R-:W-:-:S08]  /*7fe0*/  @!P2 IMAD.MOV R5, RZ, RZ, -R5 ;  /* 0x000000ffff05a224 */ /* 0x000fd000078e0a05 */
[----:B------:R-:W-:-:S04]  /*7ff0*/  @!P6 IMAD.IADD R2, R2, 0x1, -R25 ;  /* 0x000000010202e824 */ /* 0x000fc800078e0a19 */
[----:B------:R-:W-:Y:S01]  /*8000*/  @!P3 IMAD.IADD R4, R4, 0x1, -R25 ;  /* 0x000000010404b824 */ /* 0x000fe200078e0a19 */
[----:B------:R-:W-:-:S04]  /*8010*/  ISETP.GT.U32.AND P2, PT, R25, R2, PT ;  /* 0x000000021900720c */ /* 0x000fc80003f44070 */
[----:B------:R-:W-:Y:S01]  /*8020*/  ISETP.GT.U32.AND P3, PT, R25, R4, PT ;  /* 0x000000041900720c */ /* 0x000fe20003f64070 */
[----:B------:R-:W-:Y:S01]  /*8030*/  @!P1 IMAD.MOV R6, RZ, RZ, -R6 ;  /* 0x000000ffff069224 */ /* 0x000fe200078e0a06 */
[----:B------:R-:W-:Y:S01]  /*8040*/  STL [R1+0x8fc], R5 ;  /* 0x0008fc0501007387 */ /* 0x000fe20000100800 */
[----:B------:R-:W-:Y:S02]  /*8050*/  IMAD.MOV R12, RZ, RZ, -R12 ;  /* 0x000000ffff0c7224 */ /* 0x000fe400078e0a0c */
[----:B------:R-:W-:Y:S01]  /*8060*/  IMAD.MOV R13, RZ, RZ, -R13 ;  /* 0x000000ffff0d7224 */ /* 0x000fe200078e0a0d */
[----:B------:R0:W-:Y:S03]  /*8070*/  STL [R1+0x8f8], R6 ;  /* 0x0008f80601007387 */ /* 0x0001e60000100800 */
[----:B------:R-:W-:Y:S02]  /*8080*/  @!P2 IMAD.IADD R2, R2, 0x1, -R25 ;  /* 0x000000010202a824 */ /* 0x000fe400078e0a19 */
[----:B------:R-:W-:-:S02]  /*8090*/  IMAD.MOV R15, RZ, RZ, -R15 ;  /* 0x000000ffff0f7224 */ /* 0x000fc400078e0a0f */
[----:B------:R-:W-:Y:S02]  /*80a0*/  @!P3 IMAD.IADD R4, R4, 0x1, -R25 ;  /* 0x000000010404b824 */ /* 0x000fe400078e0a19 */
[----:B0-----:R-:W-:Y:S02]  /*80b0*/  IMAD.MOV.U32 R6, RZ, RZ, R27 ;  /* 0x000000ffff067224 */ /* 0x001fe400078e001b */
[----:B------:R-:W-:Y:S02]  /*80c0*/  IMAD.MOV.U32 R27, RZ, RZ, R2 ;  /* 0x000000ffff1b7224 */ /* 0x000fe400078e0002 */
[----:B------:R-:W-:Y:S02]  /*80d0*/  IMAD.MOV R14, RZ, RZ, -R14 ;  /* 0x000000ffff0e7224 */ /* 0x000fe400078e0a0e */
[C---:B------:R-:W-:Y:S02]  /*80e0*/  IMAD R8, R25.reuse, R12, R8 ;  /* 0x0000000c19087224 */ /* 0x040fe400078e0208 */
[----:B------:R-:W3:Y:S01]  /*80f0*/  LDL R12, [R1+0x40] ;  /* 0x00004000010c7983 */ /* 0x000ee20000100800 */
[----:B------:R-:W-:-:S02]  /*8100*/  IMAD R9, R25, R13, R9 ;  /* 0x0000000d19097224 */ /* 0x000fc400078e0209 */
[----:B------:R-:W-:Y:S01]  /*8110*/  IMAD R11, R25, R15, R11 ;  /* 0x0000000f190b7224 */ /* 0x000fe200078e020b */
[----:B------:R-:W4:Y:S01]  /*8120*/  LDL.LU R13, [R1+0x3c] ;  /* 0x00003c00010d7983 */ /* 0x000f220000300800 */
[----:B------:R-:W-:-:S03]  /*8130*/  @!P5 IMAD.MOV R27, RZ, RZ, -R27 ;  /* 0x000000ffff1bd224 */ /* 0x000fc600078e0a1b */
[----:B------:R-:W5:Y:S01]  /*8140*/  LDL.LU R15, [R1+0x44] ;  /* 0x00004400010f7983 */ /* 0x000f620000300800 */
[----:B------:R-:W-:-:S03]  /*8150*/  IMAD R10, R25, R14, R10 ;  /* 0x0000000e190a7224 */ /* 0x000fc600078e020a */
[----:B------:R-:W3:Y:S01]  /*8160*/  LDL.LU R2, [R1+0x30] ;  /* 0x0000300001027983 */ /* 0x000ee20000300800 */
[----:B--2---:R-:W-:Y:S01]  /*8170*/  ISETP.GE.AND P1, PT, R0, RZ, PT ;  /* 0x000000ff0000720c */ /* 0x004fe20003f26270 */
[----:B------:R-:W-:Y:S02]  /*8180*/  IMAD.MOV.U32 R0, RZ, RZ, R4 ;  /* 0x000000ffff007224 */ /* 0x000fe400078e0004 */
[----:B------:R-:W2:Y:S02]  /*8190*/  LDL.LU R4, [R1+0x34] ;  /* 0x0000340001047983 */ /* 0x000ea40000300800 */
[----:B------:R-:W-:Y:S02]  /*81a0*/  @!P4 IMAD.MOV R0, RZ, RZ, -R0 ;  /* 0x000000ffff00c224 */ /* 0x000fe400078e0a00 */
[----:B------:R-:W2:Y:S04]  /*81b0*/  LDL.LU R14, [R1+0x48] ;  /* 0x00004800010e7983 */ /* 0x000ea80000300800 */
[----:B------:R0:W-:Y:S04]  /*81c0*/  STL [R1+0x8f0], R27 ;  /* 0x0008f01b01007387 */ /* 0x0001e80000100800 */
[----:B0-----:R-:W2:Y:S04]  /*81d0*/  LDL.LU R27, [R1+0x4c] ;  /* 0x00004c00011b7983 */ /* 0x001ea80000300800 */
[----:B------:R0:W-:Y:S04]  /*81e0*/  STL [R1+0x8ec], R0 ;  /* 0x0008ec0001007387 */ /* 0x0001e80000100800 */
[----:B0-----:R-:W2:Y:S01]  /*81f0*/  LDL.LU R0, [R1+0x43ec] ;  /* 0x0043ec0001007983 */ /* 0x001ea20000300800 */
[----:B------:R-:W-:-:S02]  /*8200*/  ISETP.GT.U32.AND P6, PT, R25, R7, PT ;  /* 0x000000071900720c */ /* 0x000fc40003fc4070 */
[----:B------:R-:W-:-:S11]  /*8210*/  ISETP.GT.U32.AND P2, PT, R25, R8, PT ;  /* 0x000000081900720c */ /* 0x000fd60003f44070 */
[----:B------:R-:W-:-:S05]  /*8220*/  @!P6 IMAD.IADD R7, R7, 0x1, -R25 ;  /* 0x000000010707e824 */ /* 0x000fca00078e0a19 */
[----:B------:R-:W-:Y:S01]  /*8230*/  ISETP.GT.U32.AND P6, PT, R25, R7, PT ;  /* 0x000000071900720c */ /* 0x000fe20003fc4070 */
[----:B------:R-:W-:-:S12]  /*8240*/  @!P2 IMAD.IADD R8, R8, 0x1, -R25 ;  /* 0x000000010808a824 */ /* 0x000fd800078e0a19 */
[----:B------:R-:W-:-:S04]  /*8250*/  @!P6 IMAD.IADD R7, R7, 0x1, -R25 ;  /* 0x000000010707e824 */ /* 0x000fc800078e0a19 */
[----:B------:R-:W-:Y:S01]  /*8260*/  @!P0 IMAD.MOV R7, RZ, RZ, -R7 ;  /* 0x000000ffff078224 */ /* 0x000fe200078e0a07 */
[----:B----4-:R-:W-:Y:S02]  /*8270*/  IABS R5, R13 ;  /* 0x0000000d00057213 */ /* 0x010fe40000000000 */
[----:B---3--:R-:W-:Y:S01]  /*8280*/  ISETP.GE.AND P4, PT, R2, RZ, PT ;  /* 0x000000ff0200720c */ /* 0x008fe20003f86270 */
[----:B-----5:R0:W-:Y:S04]  /*8290*/  STL [R1+0x43e8], R15 ;  /* 0x0043e80f01007387 */ /* 0x0201e80000100800 */
[----:B------:R-:W-:Y:S01]  /*82a0*/  STL [R1+0x8e4], R7 ;  /* 0x0008e40701007387 */ /* 0x000fe20000100800 */
[----:B--2---:R-:W-:Y:S02]  /*82b0*/  ISETP.GE.AND P2, PT, R4, RZ, PT ;  /* 0x000000ff0400720c */ /* 0x004fe40003f46270 */
[----:B------:R-:W-:Y:S01]  /*82c0*/  IABS R4, R12 ;  /* 0x0000000c00047213 */ /* 0x000fe20000000000 */
[----:B------:R-:W-:-:S02]  /*82d0*/  IMAD.MOV.U32 R12, RZ, RZ, R6 ;  /* 0x000000ffff0c7224 */ /* 0x000fc400078e0006 */
[----:B------:R-:W-:-:S04]  /*82e0*/  IMAD.HI.U32 R2, R0, R5, RZ ;  /* 0x0000000500027227 */ /* 0x000fc800078e00ff */
[----:B------:R-:W-:Y:S02]  /*82f0*/  IMAD.MOV R6, RZ, RZ, -R2 ;  /* 0x000000ffff067224 */ /* 0x000fe400078e0a02 */
[----:B------:R-:W-:Y:S01]  /*8300*/  IMAD.MOV.U32 R2, RZ, RZ, R4 ;  /* 0x000000ffff027224 */ /* 0x000fe200078e0004 */
[----:B------:R-:W-:Y:S02]  /*8310*/  IABS R4, R15 ;  /* 0x0000000f00047213 */ /* 0x000fe40000000000 */
[----:B0-----:R-:W2:Y:S01]  /*8320*/  LDL.LU R15, [R1+0x40] ;  /* 0x00004000010f7983 */ /* 0x001ea20000300800 */
[C---:B------:R-:W-:Y:S02]  /*8330*/  ISETP.GT.U32.AND P3, PT, R25.reuse, R9, PT ;  /* 0x000000091900720c */ /* 0x040fe40003f64070 */
[----:B------:R-:W-:-:S11]  /*8340*/  ISETP.GT.U32.AND P5, PT, R25, R10, PT ;  /* 0x0000000a1900720c */ /* 0x000fd60003fa4070 */
[--C-:B------:R-:W-:Y:S02]  /*8350*/  @!P3 IMAD.IADD R9, R9, 0x1, -R25.reuse ;  /* 0x000000010909b824 */ /* 0x100fe400078e0a19 */
[----:B------:R-:W-:-:S03]  /*8360*/  @!P5 IMAD.IADD R10, R10, 0x1, -R25 ;  /* 0x000000010a0ad824 */ /* 0x000fc600078e0a19 */
[C---:B------:R-:W-:Y:S01]  /*8370*/  ISETP.GT.U32.AND P5, PT, R25.reuse, R9, PT ;  /* 0x000000091900720c */ /* 0x040fe20003fa4070 */
[----:B------:R-:W-:-:S12]  /*8380*/  IMAD R5, R25, R6, R5 ;  /* 0x0000000619057224 */ /* 0x000fd800078e0205 */
[----:B------:R-:W-:Y:S01]  /*8390*/  @!P5 IMAD.IADD R9, R9, 0x1, -R25 ;  /* 0x000000010909d824 */ /* 0x000fe200078e0a19 */
[----:B------:R-:W-:-:S13]  /*83a0*/  ISETP.GT.U32.AND P5, PT, R25, R5, PT ;  /* 0x000000051900720c */ /* 0x000fda0003fa4070 */
[--C-:B------:R-:W-:Y:S01]  /*83b0*/  @!P5 IMAD.IADD R5, R5, 0x1, -R25.reuse ;  /* 0x000000010505d824 */ /* 0x100fe200078e0a19 */
[----:B------:R-:W-:Y:S01]  /*83c0*/  ISETP.GT.U32.AND P6, PT, R25, R11, PT ;  /* 0x0000000b1900720c */ /* 0x000fe20003fc4070 */
[----:B------:R-:W-:Y:S01]  /*83d0*/  IMAD.HI.U32 R6, R0, R2, RZ ;  /* 0x0000000200067227 */ /* 0x000fe200078e00ff */
[----:B--2---:R-:W-:Y:S02]  /*83e0*/  ISETP.GE.AND P5, PT, R15, RZ, PT ;  /* 0x000000ff0f00720c */ /* 0x004fe40003fa6270 */
[----:B------:R-:W2:Y:S09]  /*83f0*/  LDL.LU R15, [R1+0x43e8] ;  /* 0x0043e800010f7983 */ /* 0x000eb20000300800 */
[----:B------:R-:W-:Y:S01]  /*8400*/  @!P6 IMAD.IADD R11, R11, 0x1, -R25 ;  /* 0x000000010b0be824 */ /* 0x000fe200078e0a19 */
[----:B------:R-:W-:Y:S01]  /*8410*/  ISETP.GT.U32.AND P6, PT, R25, R10, PT ;  /* 0x0000000a1900720c */ /* 0x000fe20003fc4070 */
[----:B------:R-:W-:-:S04]  /*8420*/  IMAD.MOV R6, RZ, RZ, -R6 ;  /* 0x000000ffff067224 */ /* 0x000fc800078e0a06 */
[C---:B------:R-:W-:Y:S01]  /*8430*/  IMAD R2, R25.reuse, R6, R2 ;  /* 0x0000000619027224 */ /* 0x040fe200078e0202 */
[----:B------:R-:W-:-:S07]  /*8440*/  ISETP.GT.U32.AND P3, PT, R25, R8, PT ;  /* 0x000000081900720c */ /* 0x000fce0003f64070 */
[----:B------:R-:W-:Y:S01]  /*8450*/  @!P6 IMAD.IADD R10, R10, 0x1, -R25 ;  /* 0x000000010a0ae824 */ /* 0x000fe200078e0a19 */
[C---:B------:R-:W-:Y:S02]  /*8460*/  ISETP.GT.U32.AND P6, PT, R25.reuse, R2, PT ;  /* 0x000000021900720c */ /* 0x040fe40003fc4070 */
[----:B------:R-:W-:-:S03]  /*8470*/  ISETP.GT.U32.AND P0, PT, R25, R11, PT ;  /* 0x0000000b1900720c */ /* 0x000fc60003f04070 */
[----:B------:R-:W-:Y:S01]  /*8480*/  @!P3 IMAD.IADD R8, R8, 0x1, -R25 ;  /* 0x000000010808b824 */ /* 0x000fe200078e0a19 */
[----:B------:R-:W-:-:S07]  /*8490*/  ISETP.GE.AND P3, PT, R12, RZ, PT ;  /* 0x000000ff0c00720c */ /* 0x000fce0003f66270 */
[----:B------:R-:W-:Y:S02]  /*84a0*/  @!P6 IMAD.IADD R2, R2, 0x1, -R25 ;  /* 0x000000010202e824 */ /* 0x000fe400078e0a19 */
[----:B------:R-:W-:-:S03]  /*84b0*/  @!P1 IMAD.MOV R8, RZ, RZ, -R8 ;  /* 0x000000ffff089224 */ /* 0x000fc600078e0a08 */
[----:B------:R-:W-:Y:S01]  /*84c0*/  ISETP.GT.U32.AND P6, PT, R25, R2, PT ;  /* 0x000000021900720c */ /* 0x000fe20003fc4070 */
[----:B------:R-:W-:Y:S01]  /*84d0*/  @!P0 IMAD.IADD R11, R11, 0x1, -R25 ;  /* 0x000000010b0b8824 */ /* 0x000fe200078e0a19 */
[----:B------:R-:W-:Y:S01]  /*84e0*/  ISETP.GT.U32.AND P1, PT, R25, R5, PT ;  /* 0x000000051900720c */ /* 0x000fe20003f24070 */
[----:B------:R0:W-:Y:S01]  /*84f0*/  STL [R1+0x8d0], R8 ;  /* 0x0008d00801007387 */ /* 0x0001e20000100800 */
[----:B------:R-:W-:Y:S01]  /*8500*/  ISETP.GE.AND P0, PT, R13, RZ, PT ;  /* 0x000000ff0d00720c */ /* 0x000fe20003f06270 */
[----:B------:R-:W-:Y:S02]  /*8510*/  @!P4 IMAD.MOV R9, RZ, RZ, -R9 ;  /* 0x000000ffff09c224 */ /* 0x000fe400078e0a09 */
[----:B------:R-:W-:Y:S02]  /*8520*/  @!P2 IMAD.MOV R10, RZ, RZ, -R10 ;  /* 0x000000ffff0aa224 */ /* 0x000fe400078e0a0a */
[----:B0-----:R-:W-:Y:S01]  /*8530*/  IMAD.MOV.U32 R8, RZ, RZ, R11 ;  /* 0x000000ffff087224 */ /* 0x001fe200078e000b */
[----:B------:R0:W-:Y:S03]  /*8540*/  STL [R1+0x8cc], R9 ;  /* 0x0008cc0901007387 */ /* 0x0001e60000100800 */
[----:B------:R-:W-:Y:S01]  /*8550*/  @!P3 IMAD.MOV R8, RZ, RZ, -R8 ;  /* 0x000000ffff08b224 */ /* 0x000fe200078e0a08 */
[----:B------:R1:W-:Y:S01]  /*8560*/  STL [R1+0x8c8], R10 ;  /* 0x0008c80a01007387 */ /* 0x0003e20000100800 */
[----:B------:R-:W-:-:S02]  /*8570*/  @!P6 IMAD.IADD R2, R2, 0x1, -R25 ;  /* 0x000000010202e824 */ /* 0x000fc400078e0a19 */
[----:B------:R-:W-:Y:S02]  /*8580*/  @!P1 IMAD.IADD R5, R5, 0x1, -R25 ;  /* 0x0000000105059824 */ /* 0x000fe400078e0a19 */
[----:B0-----:R-:W-:Y:S01]  /*8590*/  IMAD.MOV.U32 R9, RZ, RZ, R2 ;  /* 0x000000ffff097224 */ /* 0x001fe200078e0002 */
[----:B-1----:R-:W3:Y:S04]  /*85a0*/  LDL.LU R10, [R1+0x84] ;  /* 0x00008400010a7983 */ /* 0x002ee80000300800 */
[----:B------:R0:W-:Y:S01]  /*85b0*/  STL [R1+0x8c4], R8 ;  /* 0x0008c40801007387 */ /* 0x0001e20000100800 */
[----:B------:R-:W-:Y:S02]  /*85c0*/  @!P0 IMAD.MOV R5, RZ, RZ, -R5 ;  /* 0x000000ffff058224 */ /* 0x000fe400078e0a05 */
[----:B------:R-:W-:Y:S01]  /*85d0*/  @!P5 IMAD.MOV R9, RZ, RZ, -R9 ;  /* 0x000000ffff09d224 */ /* 0x000fe200078e0a09 */
[----:B0-----:R-:W4:Y:S01]  /*85e0*/  LDL.LU R8, [R1+0x88] ;  /* 0x0000880001087983 */ /* 0x001f220000300800 */
[----:B------:R-:W-:-:S02]  /*85f0*/  IABS R12, R14 ;  /* 0x0000000e000c7213 */ /* 0x000fc40000000000 */
[----:B------:R-:W-:Y:S02]  /*8600*/  IABS R6, R27 ;  /* 0x0000001b00067213 */ /* 0x000fe40000000000 */
[----:B------:R-:W-:Y:S02]  /*8610*/  ISETP.GE.AND P3, PT, R14, RZ, PT ;  /* 0x000000ff0e00720c */ /* 0x000fe40003f66270 */
[----:B------:R-:W-:Y:S01]  /*8620*/  ISETP.GE.AND P1, PT, R27, RZ, PT ;  /* 0x000000ff1b00720c */ /* 0x000fe20003f26270 */
[----:B------:R-:W5:Y:S04]  /*8630*/  LDL R14, [R1+0x54] ;  /* 0x00005400010e7983 */ /* 0x000f680000100800 */
[----:B------:R-:W5:Y:S01]  /*8640*/  LDL R27, [R1+0x5c] ;  /* 0x00005c00011b7983 */ /* 0x000f620000100800 */
[----:B--2---:R-:W-:-:S03]  /*8650*/  ISETP.GE.AND P2, PT, R15, RZ, PT ;  /* 0x000000ff0f00720c */ /* 0x004fc60003f46270 */
[----:B------:R-:W2:Y:S04]  /*8660*/  LDL R15, [R1+0x50] ;  /* 0x00005000010f7983 */ /* 0x000ea80000100800 */
[----:B------:R-:W-:Y:S04]  /*8670*/  STL [R1+0x8c0], R5 ;  /* 0x0008c00501007387 */ /* 0x000fe80000100800 */
[----:B------:R-:W-:Y:S04]  /*8680*/  STL [R1+0x8b8], R9 ;  /* 0x0008b80901007387 */ /* 0x000fe80000100800 */
[----:B------:R0:W-:Y:S04]  /*8690*/  STL [R1+0x43e4], R26 ;  /* 0x0043e41a01007387 */ /* 0x0001e80000100800 */
[----:B0-----:R-:W2:Y:S01]  /*86a0*/  LDL.LU R26, [R1+0x50] ;  /* 0x00005000011a7983 */ /* 0x001ea20000300800 */
[----:B------:R-:W-:-:S04]  /*86b0*/  IMAD.HI.U32 R7, R0, R4, RZ ;  /* 0x0000000400077227 */ /* 0x000fc800078e00ff */
[----:B------:R-:W-:-:S04]  /*86c0*/  IMAD.MOV R7, RZ, RZ, -R7 ;  /* 0x000000ffff077224 */ /* 0x000fc800078e0a07 */
[----:B------:R-:W-:-:S05]  /*86d0*/  IMAD R4, R25, R7, R4 ;  /* 0x0000000719047224 */ /* 0x000fca00078e0204 */
[----:B------:R-:W-:Y:S01]  /*86e0*/  ISETP.GT.U32.AND P4, PT, R25, R4, PT ;  /* 0x000000041900720c */ /* 0x000fe20003f84070 */
[----:B------:R-:W-:-:S12]  /*86f0*/  IMAD.HI.U32 R7, R0, R6, RZ ;  /* 0x0000000600077227 */ /* 0x000fd800078e00ff */
[----:B------:R-:W-:-:S05]  /*8700*/  @!P4 IMAD.IADD R4, R4, 0x1, -R25 ;  /* 0x000000010404c824 */ /* 0x000fca00078e0a19 */
[----:B------:R-:W-:Y:S01]  /*8710*/  ISETP.GT.U32.AND P4, PT, R25, R4, PT ;  /* 0x000000041900720c */ /* 0x000fe20003f84070 */
[----:B------:R-:W-:Y:S02]  /*8720*/  IMAD.MOV R7, RZ, RZ, -R7 ;  /* 0x000000ffff077224 */ /* 0x000fe400078e0a07 */
[----:B------:R-:W-:-:S04]  /*8730*/  IMAD.HI.U32 R13, R0, R12, RZ ;  /* 0x0000000c000d7227 */ /* 0x000fc800078e00ff */
[----:B------:R-:W-:Y:S02]  /*8740*/  IMAD R6, R25, R7, R6 ;  /* 0x0000000719067224 */ /* 0x000fe400078e0206 */
[----:B------:R-:W-:-:S04]  /*8750*/  IMAD.MOV R13, RZ, RZ, -R13 ;  /* 0x000000ffff0d7224 */ /* 0x000fc800078e0a0d */
[----:B------:R-:W-:Y:S01]  /*8760*/  @!P4 IMAD.IADD R4, R4, 0x1, -R25 ;  /* 0x000000010404c824 */ /* 0x000fe200078e0a19 */
[C---:B------:R-:W-:Y:S01]  /*8770*/  ISETP.GT.U32.AND P4, PT, R25.reuse, R6, PT ;  /* 0x000000061900720c */ /* 0x040fe20003f84070 */
[----:B------:R-:W-:Y:S01]  /*8780*/  IMAD R12, R25, R13, R12 ;  /* 0x0000000d190c7224 */ /* 0x000fe200078e020c */
[----:B---3--:R-:W-:Y:S02]  /*8790*/  IABS R13, R10 ;  /* 0x0000000a000d7213 */ /* 0x008fe40000000000 */
[----:B----4-:R-:W-:-:S03]  /*87a0*/  IABS R11, R8 ;  /* 0x00000008000b7213 */ /* 0x010fc60000000000 */
[----:B------:R-:W-:Y:S01]  /*87b0*/  IMAD.HI.U32 R2, R0, R13, RZ ;  /* 0x0000000d00027227 */ /* 0x000fe200078e00ff */
[----:B------:R-:W-:-:S03]  /*87c0*/  ISETP.GE.AND P0, PT, R10, RZ, PT ;  /* 0x000000ff0a00720c */ /* 0x000fc60003f06270 */
[----:B------:R-:W-:Y:S01]  /*87d0*/  IMAD.HI.U32 R5, R0, R11, RZ ;  /* 0x0000000b00057227 */ /* 0x000fe200078e00ff */
[----:B------:R-:W-:-:S03]  /*87e0*/  ISETP.GE.AND P5, PT, R8, RZ, PT ;  /* 0x000000ff0800720c */ /* 0x000fc60003fa6270 */
[----:B------:R-:W-:Y:S02]  /*87f0*/  IMAD.MOV R2, RZ, RZ, -R2 ;  /* 0x000000ffff027224 */ /* 0x000fe400078e0a02 */
[----:B------:R-:W-:Y:S01]  /*8800*/  IMAD.MOV R5, RZ, RZ, -R5 ;  /* 0x000000ffff057224 */ /* 0x000fe200078e0a05 */
[----:B-----5:R-:W-:Y:S01]  /*8810*/  IABS R8, R27 ;  /* 0x0000001b00087213 */ /* 0x020fe20000000000 */
[----:B------:R-:W-:Y:S01]  /*8820*/  @!P4 IMAD.IADD R6, R6, 0x1, -R25 ;  /* 0x000000010606c824 */ /* 0x000fe200078e0a19 */
[----:B------:R-:W3:Y:S01]  /*8830*/  LDL R27, [R1+0x6c] ;  /* 0x00006c00011b7983 */ /* 0x000ee20000100800 */
[C---:B------:R-:W-:Y:S02]  /*8840*/  IMAD R13, R25.reuse, R2, R13 ;  /* 0x00000002190d7224 */ /* 0x040fe400078e020d */
[----:B------:R-:W-:Y:S01]  /*8850*/  IMAD R5, R25, R5, R11 ;  /* 0x0000000519057224 */ /* 0x000fe200078e020b */
[----:B--2---:R-:W-:Y:S02]  /*8860*/  IABS R10, R15 ;  /* 0x0000000f000a7213 */ /* 0x004fe40000000000 */
[----:B------:R-:W2:Y:S03]  /*8870*/  LDL R15, [R1+0x68] ;  /* 0x00006800010f7983 */ /* 0x000ea60000100800 */
[----:B------:R-:W-:-:S04]  /*8880*/  IMAD.HI.U32 R2, R0, R10, RZ ;  /* 0x0000000a00027227 */ /* 0x000fc800078e00ff */
[----:B------:R-:W-:Y:S01]  /*8890*/  IMAD.MOV R2, RZ, RZ, -R2 ;  /* 0x000000ffff027224 */ /* 0x000fe200078e0a02 */
[----:B------:R-:W-:Y:S02]  /*88a0*/  ISETP.GE.AND P4, PT, R26, RZ, PT ;  /* 0x000000ff1a00720c */ /* 0x000fe40003f86270 */
[----:B------:R-:W4:Y:S04]  /*88b0*/  LDL.LU R26, [R1+0x43e4] ;  /* 0x0043e400011a7983 */ /* 0x000f280000300800 */
[----:B------:R-:W5:Y:S01]  /*88c0*/  LDL R11, [R1+0x64] ;  /* 0x00006400010b7983 */ /* 0x000f620000100800 */
[----:B------:R-:W-:-:S03]  /*88d0*/  IMAD R2, R25, R2, R10 ;  /* 0x0000000219027224 */ /* 0x000fc600078e020a */
[----:B------:R-:W2:Y:S01]  /*88e0*/  LDL R10, [R1+0x60] ;  /* 0x00006000010a7983 */ /* 0x000ea20000100800 */
[----:B------:R-:W-:-:S13]  /*88f0*/  ISETP.GT.U32.AND P6, PT, R25, R12, PT ;  /* 0x0000000c1900720c */ /* 0x000fda0003fc4070 */
[----:B------:R-:W-:-:S05]  /*8900*/  @!P6 IMAD.IADD R12, R12, 0x1, -R25 ;  /* 0x000000010c0ce824 */ /* 0x000fca00078e0a19 */
[----:B------:R-:W-:Y:S01]  /*8910*/  ISETP.GT.U32.AND P6, PT, R25, R12, PT ;  /* 0x0000000c1900720c */ /* 0x000fe20003fc4070 */
[----:B------:R-:W-:Y:S01]  /*8920*/  @!P2 IMAD.MOV R4, RZ, RZ, -R4 ;  /* 0x000000ffff04a224 */ /* 0x000fe200078e0a04 */
[----:B------:R-:W-:-:S04]  /*8930*/  IABS R9, R14 ;  /* 0x0000000e00097213 */ /* 0x000fc80000000000 */
[----:B------:R5:W-:Y:S01]  /*8940*/  STL [R1+0x8a8], R4 ;  /* 0x0008a80401007387 */ /* 0x000be20000100800 */
[----:B------:R-:W-:-:S06]  /*8950*/  IMAD.HI.U32 R14, R0, R9, RZ ;  /* 0x00000009000e7227 */ /* 0x000fcc00078e00ff */
[----:B------:R-:W-:Y:S02]  /*8960*/  @!P6 IMAD.IADD R12, R12, 0x1, -R25 ;  /* 0x000000010c0ce824 */ /* 0x000fe400078e0a19 */
[----:B------:R-:W-:-:S04]  /*8970*/  IMAD.MOV R14, RZ, RZ, -R14 ;  /* 0x000000ffff0e7224 */ /* 0x000fc800078e0a0e */
[----:B------:R-:W-:Y:S01]  /*8980*/  IMAD R9, R25, R14, R9 ;  /* 0x0000000e19097224 */ /* 0x000fe200078e0209 */
[----:B-----5:R-:W-:Y:S01]  /*8990*/  IABS R4, R11 ;  /* 0x0000000b00047213 */ /* 0x020fe20000000000 */
[----:B------:R-:W-:-:S04]  /*89a0*/  IMAD.MOV.U32 R11, RZ, RZ, R12 ;  /* 0x000000ffff0b7224 */ /* 0x000fc800078e000c */
[----:B------:R-:W-:Y:S01]  /*89b0*/  @!P3 IMAD.MOV R11, RZ, RZ, -R11 ;  /* 0x000000ffff0bb224 */ /* 0x000fe200078e0a0b */
[----:B--2---:R-:W-:Y:S02]  /*89c0*/  IABS R14, R10 ;  /* 0x0000000a000e7213 */ /* 0x004fe40000000000 */
[----:B---3--:R-:W-:Y:S02]  /*89d0*/  IABS R10, R27 ;  /* 0x0000001b000a7213 */ /* 0x008fe40000000000 */
[----:B------:R0:W-:Y:S04]  /*89e0*/  STL [R1+0x8a4], R11 ;  /* 0x0008a40b01007387 */ /* 0x0001e80000100800 */
[----:B------:R-:W2:Y:S01]  /*89f0*/  LDL.LU R27, [R1+0x70] ;  /* 0x00007000011b7983 */ /* 0x000ea20000300800 */
[----:B------:R-:W-:Y:S01]  /*8a00*/  ISETP.GT.U32.AND P6, PT, R25, R13, PT ;  /* 0x0000000d1900720c */ /* 0x000fe20003fc4070 */
[----:B------:R-:W-:-:S04]  /*8a10*/  IMAD.HI.U32 R7, R0, R8, RZ ;  /* 0x0000000800077227 */ /* 0x000fc800078e00ff */
[----:B------:R-:W-:-:S04]  /*8a20*/  IMAD.MOV R7, RZ, RZ, -R7 ;  /* 0x000000ffff077224 */ /* 0x000fc800078e0a07 */
[----:B------:R-:W-:-:S04]  /*8a30*/  IMAD R7, R25, R7, R8 ;  /* 0x0000000719077224 */ /* 0x000fc800078e0208 */
[----:B------:R-:W-:Y:S01]  /*8a40*/  @!P6 IMAD.IADD R13, R13, 0x1, -R25 ;  /* 0x000000010d0de824 */ /* 0x000fe200078e0a19 */
[----:B------:R-:W-:Y:S02]  /*8a50*/  ISETP.GT.U32.AND P6, PT, R25, R6, PT ;  /* 0x000000061900720c */ /* 0x000fe40003fc4070 */
[----:B------:R-:W-:Y:S01]  /*8a60*/  IABS R8, R15 ;  /* 0x0000000f00087213 */ /* 0x000fe20000000000 */
[----:B------:R-:W-:-:S04]  /*8a70*/  IMAD.HI.U32 R15, R0, R14, RZ ;  /* 0x0000000e000f7227 */ /* 0x000fc800078e00ff */
[----:B0-----:R-:W-:-:S04]  /*8a80*/  IMAD.HI.U32 R11, R0, R8, RZ ;  /* 0x00000008000b7227 */ /* 0x001fc800078e00ff */
[----:B------:R-:W-:Y:S02]  /*8a90*/  IMAD.MOV R11, RZ, RZ, -R11 ;  /* 0x000000ffff0b7224 */ /* 0x000fe400078e0a0b */
[----:B------:R-:W-:Y:S02]  /*8aa0*/  @!P6 IMAD.IADD R6, R6, 0x1, -R25 ;  /* 0x000000010606e824 */ /* 0x000fe400078e0a19 */
[----:B------:R-:W-:Y:S02]  /*8ab0*/  IMAD.MOV R15, RZ, RZ, -R15 ;  /* 0x000000ffff0f7224 */ /* 0x000fe400078e0a0f */
[----:B------:R-:W-:-:S04]  /*8ac0*/  IMAD.HI.U32 R12, R0, R4, RZ ;  /* 0x00000004000c7227 */ /* 0x000fc800078e00ff */
[C---:B------:R-:W-:Y:S02]  /*8ad0*/  IMAD R8, R25.reuse, R11, R8 ;  /* 0x0000000b19087224 */ /* 0x040fe400078e0208 */
[----:B------:R-:W-:Y:S02]  /*8ae0*/  IMAD R14, R25, R15, R14 ;  /* 0x0000000f190e7224 */ /* 0x000fe400078e020e */
[----:B------:R-:W-:Y:S02]  /*8af0*/  IMAD.MOV.U32 R11, RZ, RZ, R6 ;  /* 0x000000ffff0b7224 */ /* 0x000fe400078e0006 */
[----:B------:R-:W-:Y:S02]  /*8b00*/  IMAD.MOV R12, RZ, RZ, -R12 ;  /* 0x000000ffff0c7224 */ /* 0x000fe400078e0a0c */
[----:B------:R-:W-:-:S04]  /*8b10*/  IMAD.HI.U32 R15, R0, R10, RZ ;  /* 0x0000000a000f7227 */ /* 0x000fc800078e00ff */
[----:B------:R-:W-:Y:S02]  /*8b20*/  @!P1 IMAD.MOV R11, RZ, RZ, -R11 ;  /* 0x000000ffff0b9224 */ /* 0x000fe400078e0a0b */
[----:B------:R-:W-:Y:S02]  /*8b30*/  IMAD.MOV R15, RZ, RZ, -R15 ;  /* 0x000000ffff0f7224 */ /* 0x000fe400078e0a0f */
[C---:B------:R-:W-:Y:S02]  /*8b40*/  IMAD R4, R25.reuse, R12, R4 ;  /* 0x0000000c19047224 */ /* 0x040fe400078e0204 */
[----:B------:R-:W3:Y:S01]  /*8b50*/  LDL.LU R12, [R1+0x54] ;  /* 0x00005400010c7983 */ /* 0x000ee20000300800 */
[----:B------:R-:W-:-:S03]  /*8b60*/  IMAD R10, R25, R15, R10 ;  /* 0x0000000f190a7224 */ /* 0x000fc600078e020a */
[----:B------:R-:W5:Y:S04]  /*8b70*/  LDL R6, [R1+0x74] ;  /* 0x0000740001067983 */ /* 0x000f680000100800 */
[----:B------:R-:W-:Y:S04]  /*8b80*/  STL [R1+0x89c], R11 ;  /* 0x00089c0b01007387 */ /* 0x000fe80000100800 */
[----:B--2---:R-:W-:Y:S04]  /*8b90*/  STL [R1+0x43d8], R27 ;  /* 0x0043d81b01007387 */ /* 0x004fe80000100800 */
[----:B------:R-:W2:Y:S01]  /*8ba0*/  LDL.LU R15, [R1+0x64] ;  /* 0x00006400010f7983 */ /* 0x000ea20000300800 */
[----:B------:R-:W-:-:S13]  /*8bb0*/  ISETP.GT.U32.AND P2, PT, R25, R13, PT ;  /* 0x0000000d1900720c */ /* 0x000fda0003f44070 */
[----:B------:R-:W-:-:S04]  /*8bc0*/  @!P2 IMAD.IADD R13, R13, 0x1, -R25 ;  /* 0x000000010d0da824 */ /* 0x000fc800078e0a19 */
[----:B------:R-:W-:-:S05]  /*8bd0*/  @!P0 IMAD.MOV R13, RZ, RZ, -R13 ;  /* 0x000000ffff0d8224 */ /* 0x000fca00078e0a0d */
[----:B------:R-:W-:Y:S04]  /*8be0*/  STL [R1+0x898], R13 ;  /* 0x0008980d01007387 */ /* 0x000fe80000100800 */
[----:B--2---:R0:W-:Y:S04]  /*8bf0*/  STL [R1+0x43dc], R15 ;  /* 0x0043dc0f01007387 */ /* 0x0041e80000100800 */
[----:B0-----:R-:W2:Y:S01]  /*8c00*/  LDL.LU R15, [R1+0x60] ;  /* 0x00006000010f7983 */ /* 0x001ea20000300800 */
[----:B------:R-:W-:-:S13]  /*8c10*/  ISETP.GT.U32.AND P6, PT, R25, R2, PT ;  /* 0x000000021900720c */ /* 0x000fda0003fc4070 */
[--C-:B------:R-:W-:Y:S01]  /*8c20*/  @!P6 IMAD.IADD R2, R2, 0x1, -R25.reuse ;  /* 0x000000010202e824 */ /* 0x100fe200078e0a19 */
[----:B------:R-:W-:Y:S01]  /*8c30*/  ISETP.GT.U32.AND P6, PT, R25, R14, PT ;  /* 0x0000000e1900720c */ /* 0x000fe20003fc4070 */
[----:B--2---:R0:W-:Y:S04]  /*8c40*/  STL [R1+0x43e0], R15 ;  /* 0x0043e00f01007387 */ /* 0x0041e80000100800 */
[----:B0-----:R-:W2:Y:S08]  /*8c50*/  LDL.LU R15, [R1+0x5c] ;  /* 0x00005c00010f7983 */ /* 0x001eb00000300800 */
[----:B------:R-:W-:-:S05]  /*8c60*/  @!P6 IMAD.IADD R14, R14, 0x1, -R25 ;  /* 0x000000010e0ee824 */ /* 0x000fca00078e0a19 */
[C---:B------:R-:W-:Y:S02]  /*8c70*/  ISETP.GT.U32.AND P0, PT, R25.reuse, R14, PT ;  /* 0x0000000e1900720c */ /* 0x040fe40003f04070 */
[----:B------:R-:W-:Y:S02]  /*8c80*/  IABS R11, R27 ;  /* 0x0000001b000b7213 */ /* 0x000fe40000000000 */
[----:B------:R-:W3:Y:S09]  /*8c90*/  LDL.LU R27, [R1+0x78] ;  /* 0x00007800011b7983 */ /* 0x000ef20000300800 */
[----:B------:R-:W-:Y:S01]  /*8ca0*/  @!P0 IMAD.IADD R14, R14, 0x1, -R25 ;  /* 0x000000010e0e8824 */ /* 0x000fe200078e0a19 */
[----:B------:R-:W-:-:S02]  /*8cb0*/  ISETP.GT.U32.AND P3, PT, R25, R5, PT ;  /* 0x000000051900720c */ /* 0x000fc40003f64070 */
[----:B------:R-:W-:Y:S02]  /*8cc0*/  ISETP.GT.U32.AND P2, PT, R25, R9, PT ;  /* 0x000000091900720c */ /* 0x000fe40003f44070 */
[----:B--2---:R-:W-:Y:S02]  /*8cd0*/  ISETP.GE.AND P0, PT, R15, RZ, PT ;  /* 0x000000ff0f00720c */ /* 0x004fe40003f06270 */
[----:B------:R-:W2:Y:S07]  /*8ce0*/  LDL.LU R15, [R1+0x43e0] ;  /* 0x0043e000010f7983 */ /* 0x000eae0000300800 */
[----:B------:R-:W-:-:S02]  /*8cf0*/  @!P3 IMAD.IADD R5, R5, 0x1, -R25 ;  /* 0x000000010505b824 */ /* 0x000fc400078e0a19 */
[----:B------:R-:W-:-:S03]  /*8d00*/  @!P2 IMAD.IADD R9, R9, 0x1, -R25 ;  /* 0x000000010909a824 */ /* 0x000fc600078e0a19 */
[----:B------:R-:W-:-:S13]  /*8d10*/  ISETP.GT.U32.AND P2, PT, R25, R5, PT ;  /* 0x000000051900720c */ /* 0x000fda0003f44070 */
[----:B------:R-:W-:Y:S01]  /*8d20*/  @!P2 IMAD.IADD R5, R5, 0x1, -R25 ;  /* 0x000000010505a824 */ /* 0x000fe200078e0a19 */
[----:B------:R-:W-:-:S13]  /*8d30*/  ISETP.GT.U32.AND P2, PT, R25, R4, PT ;  /* 0x000000041900720c */ /* 0x000fda0003f44070 */
[--C-:B------:R-:W-:Y:S01]  /*8d40*/  @!P2 IMAD.IADD R4, R4, 0x1, -R25.reuse ;  /* 0x000000010404a824 */ /* 0x100fe200078e0a19 */
[----:B------:R-:W-:Y:S02]  /*8d50*/  ISETP.GT.U32.AND P3, PT, R25, R7, PT ;  /* 0x000000071900720c */ /* 0x000fe40003f64070 */
[----:B--2---:R-:W-:Y:S02]  /*8d60*/  ISETP.GE.AND P2, PT, R15, RZ, PT ;  /* 0x000000ff0f00720c */ /* 0x004fe40003f46270 */
[----:B------:R-:W2:Y:S09]  /*8d70*/  LDL.LU R15, [R1+0x43dc] ;  /* 0x0043dc00010f7983 */ /* 0x000eb20000300800 */
[----:B------:R-:W-:Y:S01]  /*8d80*/  @!P3 IMAD.IADD R7, R7, 0x1, -R25 ;  /* 0x000000010707b824 */ /* 0x000fe200078e0a19 */
[----:B------:R-:W-:-:S02]  /*8d90*/  ISETP.GT.U32.AND P3, PT, R25, R9, PT ;  /* 0x000000091900720c */ /* 0x000fc40003f64070 */
[----:B------:R-:W-:Y:S02]  /*8da0*/  ISETP.GT.U32.AND P1, PT, R25, R2, PT ;  /* 0x000000021900720c */ /* 0x000fe40003f24070 */
[----:B-----5:R-:W-:-:S09]  /*8db0*/  IABS R6, R6 ;  /* 0x0000000600067213 */ /* 0x020fd20000000000 */
[--C-:B------:R-:W-:Y:S01]  /*8dc0*/  @!P3 IMAD.IADD R9, R9, 0x1, -R25.reuse ;  /* 0x000000010909b824 */ /* 0x100fe200078e0a19 */
[----:B---3--:R-:W-:Y:S01]  /*8dd0*/  ISETP.GE.AND P3, PT, R12, RZ, PT ;  /* 0x000000ff0c00720c */ /* 0x008fe20003f66270 */
[----:B------:R-:W-:Y:S01]  /*8de0*/  @!P1 IMAD.IADD R2, R2, 0x1, -R25 ;  /* 0x0000000102029824 */ /* 0x000fe200078e0a19 */
[----:B------:R-:W-:Y:S01]  /*8df0*/  ISETP.GT.U32.AND P1, PT, R25, R8, PT ;  /* 0x000000081900720c */ /* 0x000fe20003f24070 */
[----:B------:R-:W-:-:S04]  /*8e00*/  IMAD.HI.U32 R12, R0, R11, RZ ;  /* 0x0000000b000c7227 */ /* 0x000fc800078e00ff */
[----:B------:R-:W-:Y:S02]  /*8e10*/  IMAD.MOV R12, RZ, RZ, -R12 ;  /* 0x000000ffff0c7224 */ /* 0x000fe400078e0a0c */
[----:B------:R-:W-:-:S04]  /*8e20*/  IMAD.HI.U32 R13, R0, R6, RZ ;  /* 0x00000006000d7227 */ /* 0x000fc800078e00ff */
[C---:B------:R-:W-:Y:S02]  /*8e30*/  IMAD R11, R25.reuse, R12, R11 ;  /* 0x0000000c190b7224 */ /* 0x040fe400078e020b */
[----:B------:R-:W-:Y:S02]  /*8e40*/  IMAD.MOV.U32 R12, RZ, RZ, R5 ;  /* 0x000000ffff0c7224 */ /* 0x000fe400078e0005 */
[----:B------:R-:W-:Y:S02]  /*8e50*/  IMAD.MOV R13, RZ, RZ, -R13 ;  /* 0x000000ffff0d7224 */ /* 0x000fe400078e0a0d */
[----:B------:R-:W-:Y:S02]  /*8e60*/  @!P5 IMAD.MOV R12, RZ, RZ, -R12 ;  /* 0x000000ffff0cd224 */ /* 0x000fe400078e0a0c */
[----:B------:R-:W-:Y:S02]  /*8e70*/  @!P1 IMAD.IADD R8, R8, 0x1, -R25 ;  /* 0x0000000108089824 */ /* 0x000fe400078e0a19 */
[----:B------:R-:W-:-:S02]  /*8e80*/  IMAD R6, R25, R13, R6 ;  /* 0x0000000d19067224 */ /* 0x000fc400078e0206 */
[----:B------:R-:W3:Y:S01]  /*8e90*/  LDL.LU R13, [R1+0x68] ;  /* 0x00006800010d7983 */ /* 0x000ee20000300800 */
[----:B------:R-:W-:Y:S01]  /*8ea0*/  IMAD.MOV.U32 R5, RZ, RZ, R27 ;  /* 0x000000ffff057224 */ /* 0x000fe200078e001b */
[----:B--2---:R-:W-:Y:S02]  /*8eb0*/  ISETP.GE.AND P1, PT, R15, RZ, PT ;  /* 0x000000ff0f00720c */ /* 0x004fe40003f26270 */
[----:B------:R-:W-:Y:S02]  /*8ec0*/  IABS R15, R27 ;  /* 0x0000001b000f7213 */ /* 0x000fe40000000000 */
[----:B------:R-:W2:Y:S04]  /*8ed0*/  LDL.LU R27, [R1+0x43d8] ;  /* 0x0043d800011b7983 */ /* 0x000ea80000300800 */
[----:B------:R0:W-:Y:S04]  /*8ee0*/  STL [R1+0x890], R12 ;  /* 0x0008900c01007387 */ /* 0x0001e80000100800 */
[----:B0-----:R-:W5:Y:S01]  /*8ef0*/  LDL.LU R12, [R1+0x6c] ;  /* 0x00006c00010c7983 */ /* 0x001f620000300800 */
[----:B------:R-:W-:Y:S01]  /*8f00*/  ISETP.GT.U32.AND P6, PT, R25, R7, PT ;  /* 0x000000071900720c */ /* 0x000fe20003fc4070 */
[----:B------:R-:W-:-:S02]  /*8f10*/  @!P4 IMAD.MOV R2, RZ, RZ, -R2 ;  /* 0x000000ffff02c224 */ /* 0x000fc400078e0a02 */
[----:B------:R-:W-:-:S10]  /*8f20*/  @!P3 IMAD.MOV R9, RZ, RZ, -R9 ;  /* 0x000000ffff09b224 */ /* 0x000fd400078e0a09 */
[----:B------:R-:W-:Y:S01]  /*8f30*/  @!P6 IMAD.IADD R7, R7, 0x1, -R25 ;  /* 0x000000010707e824 */ /* 0x000fe200078e0a19 */
[C---:B------:R-:W-:Y:S01]  /*8f40*/  ISETP.GT.U32.AND P6, PT, R25.reuse, R10, PT ;  /* 0x0000000a1900720c */ /* 0x040fe20003fc4070 */
[----:B------:R0:W-:Y:S01]  /*8f50*/  STL [R1+0x88c], R2 ;  /* 0x00088c0201007387 */ /* 0x0001e20000100800 */
[----:B------:R-:W-:-:S03]  /*8f60*/  ISETP.GT.U32.AND P5, PT, R25, R8, PT ;  /* 0x000000081900720c */ /* 0x000fc60003fa4070 */
[----:B------:R1:W-:Y:S01]  /*8f70*/  STL [R1+0x888], R9 ;  /* 0x0008880901007387 */ /* 0x0003e20000100800 */
[----:B0-----:R-:W-:-:S07]  /*8f80*/  IMAD.MOV.U32 R2, RZ, RZ, R7 ;  /* 0x000000ffff027224 */ /* 0x001fce00078e0007 */
[----:B------:R-:W-:Y:S01]  /*8f90*/  @!P6 IMAD.IADD R10, R10, 0x1, -R25 ;  /* 0x000000010a0ae824 */ /* 0x000fe200078e0a19 */
[----:B------:R-:W-:Y:S01]  /*8fa0*/  ISETP.GT.U32.AND P6, PT, R25, R4, PT ;  /* 0x000000041900720c */ /* 0x000fe20003fc4070 */
[----:B-1----:R-:W-:Y:S01]  /*8fb0*/  IMAD.MOV.U32 R9, RZ, RZ, R5 ;  /* 0x000000ffff097224 */ /* 0x002fe200078e0005 */
[----:B------:R-:W4:Y:S01]  /*8fc0*/  LDL.LU R7, [R1+0x74] ;  /* 0x0000740001077983 */ /* 0x000f220000300800 */
[----:B------:R-:W-:Y:S02]  /*8fd0*/  IMAD.MOV.U32 R5, RZ, RZ, R14 ;  /* 0x000000ffff057224 */ /* 0x000fe400078e000e */
[----:B------:R-:W-:Y:S02]  /*8fe0*/  @!P0 IMAD.MOV R2, RZ, RZ, -R2 ;  /* 0x000000ffff028224 */ /* 0x000fe400078e0a02 */
[----:B------:R-:W-:-:S03]  /*8ff0*/  @!P2 IMAD.MOV R5, RZ, RZ, -R5 ;  /* 0x000000ffff05a224 */ /* 0x000fc600078e0a05 */
[----:B------:R-:W-:Y:S04]  /*9000*/  STL [R1+0x884], R2 ;  /* 0x0008840201007387 */ /* 0x000fe80000100800 */
[----:B------:R0:W-:Y:S01]  /*9010*/  STL [R1+0x880], R5 ;  /* 0x0008800501007387 */ /* 0x0001e20000100800 */
[--C-:B------:R-:W-:Y:S02]  /*9020*/  @!P6 IMAD.IADD R4, R4, 0x1, -R25.reuse ;  /* 0x000000010404e824 */ /* 0x100fe400078e0a19 */
[----:B------:R-:W-:Y:S01]  /*9030*/  @!P5 IMAD.IADD R8, R8, 0x1, -R25 ;  /* 0x000000010808d824 */ /* 0x000fe200078e0a19 */
[----:B0-----:R-:W4:Y:S01]  /*9040*/  LDL.LU R5, [R1+0xc8] ;  /* 0x0000c80001057983 */ /* 0x001f220000300800 */
[----:B--2---:R-:W-:Y:S02]  /*9050*/  ISETP.GE.AND P5, PT, R27, RZ, PT ;  /* 0x000000ff1b00720c */ /* 0x004fe40003fa6270 */
[----:B-----5:R-:W-:-:S02]  /*9060*/  ISETP.GE.AND P6, PT, R12, RZ, PT ;  /* 0x000000ff0c00720c */ /* 0x020fc40003fc6270 */
[----:B------:R-:W2:Y:S04]  /*9070*/  LDL.LU R12, [R1+0x7c] ;  /* 0x00007c00010c7983 */ /* 0x000ea80000300800 */
[----:B------:R-:W5:Y:S01]  /*9080*/  LDL.LU R27, [R1+0x80] ;  /* 0x00008000011b7983 */ /* 0x000f620000300800 */
[----:B------:R-:W-:Y:S02]  /*9090*/  ISETP.GT.U32.AND P4, PT, R25, R10, PT ;  /* 0x0000000a1900720c */ /* 0x000fe40003f84070 */
[----:B---3--:R-:W-:Y:S02]  /*90a0*/  ISETP.GE.AND P0, PT, R13, RZ, PT ;  /* 0x000000ff0d00720c */ /* 0x008fe40003f06270 */
[C---:B------:R-:W-:Y:S02]  /*90b0*/  ISETP.GT.U32.AND P2, PT, R25.reuse, R6, PT ;  /* 0x000000061900720c */ /* 0x040fe40003f44070 */
[----:B------:R-:W-:Y:S01]  /*90c0*/  ISETP.GT.U32.AND P3, PT, R25, R11, PT ;  /* 0x0000000b1900720c */ /* 0x000fe20003f64070 */
[----:B------:R-:W-:Y:S01]  /*90d0*/  @!P1 IMAD.MOV R4, RZ, RZ, -R4 ;  /* 0x000000ffff049224 */ /* 0x000fe200078e0a04 */
[----:B------:R-:W3:Y:S05]  /*90e0*/  LDL.LU R13, [R1+0x8c] ;  /* 0x00008c00010d7983 */ /* 0x000eea0000300800 */
[----:B------:R-:W-:Y:S01]  /*90f0*/  @!P4 IMAD.IADD R10, R10, 0x1, -R25 ;  /* 0x000000010a0ac824 */ /* 0x000fe200078e0a19 */
[----:B------:R-:W-:Y:S01]  /*9100*/  STL [R1+0x86c], R4 ;  /* 0x00086c0401007387 */ /* 0x000fe20000100800 */
[----:B----4-:R-:W-:Y:S01]  /*9110*/  ISETP.GE.AND P4, PT, R7, RZ, PT ;  /* 0x000000ff0700720c */ /* 0x010fe20003f86270 */
[----:B------:R-:W-:-:S02]  /*9120*/  IMAD.MOV.U32 R7, RZ, RZ, R8 ;  /* 0x000000ffff077224 */ /* 0x000fc400078e0008 */
[----:B------:R-:W-:Y:S02]  /*9130*/  IMAD.MOV.U32 R8, RZ, RZ, R10 ;  /* 0x000000ffff087224 */ /* 0x000fe400078e000a */
[----:B------:R-:W-:Y:S02]  /*9140*/  @!P0 IMAD.MOV R7, RZ, RZ, -R7 ;  /* 0x000000ffff078224 */ /* 0x000fe400078e0a07 */
[----:B------:R-:W-:-:S03]  /*9150*/  @!P6 IMAD.MOV R8, RZ, RZ, -R8 ;  /* 0x000000ffff08e224 */ /* 0x000fc600078e0a08 */
[----:B------:R-:W-:Y:S01]  /*9160*/  STL [R1+0x868], R7 ;  /* 0x0008680701007387 */ /* 0x000fe20000100800 */
[----:B------:R-:W-:-:S03]  /*9170*/  @!P2 IMAD.IADD R6, R6, 0x1, -R25 ;  /* 0x000000010606a824 */ /* 0x000fc600078e0a19 */
[----:B------:R0:W-:Y:S01]  /*9180*/  STL [R1+0x864], R8 ;  /* 0x0008640801007387 */ /* 0x0001e20000100800 */
[----:B------:R-:W-:Y:S02]  /*9190*/  ISETP.GE.AND P0, PT, R5, RZ, PT ;  /* 0x000000ff0500720c */ /* 0x000fe40003f06270 */
[----:B------:R-:W-:Y:S01]  /*91a0*/  IABS R5, R5 ;  /* 0x0000000500057213 */ /* 0x000fe20000000000 */
[----:B------:R-:W-:-:S04]  /*91b0*/  @!P3 IMAD.IADD R11, R11, 0x1, -R25 ;  /* 0x000000010b0bb824 */ /* 0x000fc800078e0a19 */
[----:B0-----:R-:W-:Y:S01]  /*91c0*/  IMAD.HI.U32 R8, R0, R5, RZ ;  /* 0x0000000500087227 */ /* 0x001fe200078e00ff */
[----:B------:R-:W-:-:S03]  /*91d0*/  ISETP.GT.U32.AND P2, PT, R25, R6, PT ;  /* 0x000000061900720c */ /* 0x000fc60003f44070 */
[----:B------:R-:W-:Y:S01]  /*91e0*/  IMAD.MOV R8, RZ, RZ, -R8 ;  /* 0x000000ffff087224 */ /* 0x000fe200078e0a08 */
[----:B------:R-:W-:-:S03]  /*91f0*/  ISETP.GT.U32.AND P1, PT, R25, R11, PT ;  /* 0x0000000b1900720c */ /* 0x000fc60003f24070 */
[----:B------:R-:W-:Y:S02]  /*9200*/  IMAD R5, R25, R8, R5 ;  /* 0x0000000819057224 */ /* 0x000fe400078e0205 */
[----:B------:R-:W4:Y:S01]  /*9210*/  LDL R8, [R1+0x94] ;  /* 0x0000940001087983 */ /* 0x000f220000100800 */
[----:B------:R-:W-:-:S04]  /*9220*/  IMAD.HI.U32 R2, R0, R15, RZ ;  /* 0x0000000f00027227 */ /* 0x000fc800078e00ff */
[----:B------:R-:W-:Y:S02]  /*9230*/  IMAD.MOV R2, RZ, RZ, -R2 ;  /* 0x000000ffff027224 */ /* 0x000fe400078e0a02 */
[----:B------:R-:W-:Y:S02]  /*9240*/  @!P2 IMAD.IADD R6, R6, 0x1, -R25 ;  /* 0x000000010606a824 */ /* 0x000fe400078e0a19 */
[----:B------:R-:W-:Y:S02]  /*9250*/  IMAD R2, R25, R2, R15 ;  /* 0x0000000219027224 */ /* 0x000fe400078e020f */
[----:B------:R-:W-:Y:S02]  /*9260*/  @!P1 IMAD.IADD R11, R11, 0x1, -R25 ;  /* 0x000000010b0b9824 */ /* 0x000fe400078e0a19 */
[----:B------:R-:W-:Y:S02]  /*9270*/  IMAD.MOV.U32 R15, RZ, RZ, R6 ;  /* 0x000000ffff0f7224 */ /* 0x000fe400078e0006 */
[----:B------:R-:W-:-:S02]  /*9280*/  @!P5 IMAD.MOV R11, RZ, RZ, -R11 ;  /* 0x000000ffff0bd224 */ /* 0x000fc400078e0a0b */
[----:B------:R-:W-:Y:S01]  /*9290*/  @!P4 IMAD.MOV R15, RZ, RZ, -R15 ;  /* 0x000000ffff0fc224 */ /* 0x000fe200078e0a0f */
[----:B-----5:R-:W-:-:S05]  /*92a0*/  IABS R7, R27 ;  /* 0x0000001b00077213 */ /* 0x020fca0000000000 */
[----:B------:R-:W-:-:S04]  /*92b0*/  IMAD.HI.U32 R10, R0, R7, RZ ;  /* 0x00000007000a7227 */ /* 0x000fc800078e00ff */
[----:B------:R-:W-:-:S04]  /*92c0*/  IMAD.MOV R10, RZ, RZ, -R10 ;  /* 0x000000ffff0a7224 */ /* 0x000fc800078e0a0a */
[----:B------:R-:W-:Y:S02]  /*92d0*/  IMAD R7, R25, R10, R7 ;  /* 0x0000000a19077224 */ /* 0x000fe400078e0207 */
[----:B------:R-:W5:Y:S01]  /*92e0*/  LDL R10, [R1+0x98] ;  /* 0x00009800010a7983 */ /* 0x000f620000100800 */
[----:B------:R-:W-:-:S03]  /*92f0*/  ISETP.GE.AND P2, PT, R27, RZ, PT ;  /* 0x000000ff1b00720c */ /* 0x000fc60003f46270 */
[----:B------:R-:W5:Y:S04]  /*9300*/  LDL R27, [R1+0x90] ;  /* 0x00009000011b7983 */ /* 0x000f680000100800 */
[----:B------:R-:W5:Y:S04]  /*9310*/  LDL.LU R14, [R1+0x9c] ;  /* 0x00009c00010e7983 */ /* 0x000f680000300800 */
[----:B------:R-:W-:Y:S04]  /*9320*/  STL [R1+0x854], R11 ;  /* 0x0008540b01007387 */ /* 0x000fe80000100800 */
[----:B------:R0:W-:Y:S02]  /*9330*/  STL [R1+0x850], R15 ;  /* 0x0008500f01007387 */ /* 0x0001e40000100800 */
[----:B0-----:R-:W-:-:S02]  /*9340*/  IMAD.MOV.U32 R15, RZ, RZ, R26 ;  /* 0x000000ffff0f7224 */ /* 0x001fc400078e001a */
[----:B------:R-:W5:Y:S01]  /*9350*/  LDL.LU R26, [R1+0xa0] ;  /* 0x0000a000011a7983 */ /* 0x000f620000300800 */
[----:B------:R-:W-:Y:S02]  /*9360*/  ISETP.GT.U32.AND P6, PT, R25, R2, PT ;  /* 0x000000021900720c */ /* 0x000fe40003fc4070 */
[----:B--2---:R-:W-:Y:S02]  /*9370*/  IABS R4, R12 ;  /* 0x0000000c00047213 */ /* 0x004fe40000000000 */
[----:B------:R-:W-:-:S03]  /*9380*/  ISETP.GE.AND P3, PT, R9, RZ, PT ;  /* 0x000000ff0900720c */ /* 0x000fc60003f66270 */
[----:B------:R-:W-:Y:S01]  /*9390*/  IMAD.HI.U32 R9, R0, R4, RZ ;  /* 0x0000000400097227 */ /* 0x000fe200078e00ff */
[----:B------:R-:W-:Y:S02]  /*93a0*/  ISETP.GE.AND P1, PT, R12, RZ, PT ;  /* 0x000000ff0c00720c */ /* 0x000fe40003f26270 */
[----:B---3--:R-:W-:Y:S01]  /*93b0*/  IABS R12, R13 ;  /* 0x0000000d000c7213 */ /* 0x008fe20000000000 */
[----:B------:R-:W-:Y:S02]  /*93c0*/  IMAD.MOV R9, RZ, RZ, -R9 ;  /* 0x000000ffff097224 */ /* 0x000fe400078e0a09 */
[----:B------:R-:W-:Y:S02]  /*93d0*/  @!P6 IMAD.IADD R2, R2, 0x1, -R25 ;  /* 0x000000010202e824 */ /* 0x000fe400078e0a19 */
[C---:B------:R-:W-:Y:S02]  /*93e0*/  IMAD R4, R25.reuse, R9, R4 ;  /* 0x0000000919047224 */ /* 0x040fe400078e0204 */
[----:B------:R-:W-:Y:S01]  /*93f0*/  IMAD.HI.U32 R9, R0, R12, RZ ;  /* 0x0000000c00097227 */ /* 0x000fe200078e00ff */
[----:B------:R-:W-:-:S02]  /*9400*/  ISETP.GT.U32.AND P6, PT, R25, R2, PT ;  /* 0x000000021900720c */ /* 0x000fc40003fc4070 */
[----:B----4-:R-:W-:Y:S01]  /*9410*/  IABS R8, R8 ;  /* 0x0000000800087213 */ /* 0x010fe20000000000 */
[----:B------:R-:W-:-:S04]  /*9420*/  IMAD.MOV R9, RZ, RZ, -R9 ;  /* 0x000000ffff097224 */ /* 0x000fc800078e0a09 */
[----:B------:R-:W-:-:S06]  /*9430*/  IMAD R12, R25, R9, R12 ;  /* 0x00000009190c7224 */ /* 0x000fcc00078e020c */
[----:B------:R-:W-:-:S04]  /*9440*/  @!P6 IMAD.IADD R2, R2, 0x1, -R25 ;  /* 0x000000010202e824 */ /* 0x000fc800078e0a19 */
[----:B------:R-:W-:Y:S01]  /*9450*/  @!P3 IMAD.MOV R2, RZ, RZ, -R2 ;  /* 0x000000ffff02b224 */ /* 0x000fe200078e0a02 */
[----:B-----5:R-:W-:Y:S01]  /*9460*/  IABS R9, R10 ;  /* 0x0000000a00097213 */ /* 0x020fe20000000000 */
[----:B------:R-:W-:-:S04]  /*9470*/  IMAD.HI.U32 R10, R0, R8, RZ ;  /* 0x00000008000a7227 */ /* 0x000fc800078e00ff */
[----:B------:R-:W-:-:S04]  /*9480*/  IMAD.MOV R10, RZ, RZ, -R10 ;  /* 0x000000ffff0a7224 */ /* 0x000fc800078e0a0a */
[----:B------:R-:W-:Y:S02]  /*9490*/  IMAD R8, R25, R10, R8 ;  /* 0x0000000a19087224 */ /* 0x000fe400078e0208 */
[----:B------:R-:W-:Y:S01]  /*94a0*/  IMAD.HI.U32 R10, R0, R9, RZ ;  /* 0x00000009000a7227 */ /* 0x000fe200078e00ff */
[----:B------:R-:W-:Y:S02]  /*94b0*/  IABS R6, R27 ;  /* 0x0000001b00067213 */ /* 0x000fe40000000000 */
[----:B------:R-:W2:Y:S01]  /*94c0*/  LDL.LU R27, [R1+0xa4] ;  /* 0x0000a400011b7983 */ /* 0x000ea20000300800 */
[----:B------:R-:W-:-:S03]  /*94d0*/  IMAD.MOV R10, RZ, RZ, -R10 ;  /* 0x000000ffff0a7224 */ /* 0x000fc600078e0a0a */
[----:B------:R-:W-:Y:S01]  /*94e0*/  STL [R1+0x848], R2 ;  /* 0x0008480201007387 */ /* 0x000fe20000100800 */
[----:B------:R-:W-:-:S03]  /*94f0*/  IMAD R9, R25, R10, R9 ;  /* 0x0000000a19097224 */ /* 0x000fc600078e0209 */
[----:B------:R0:W-:Y:S01]  /*9500*/  STL [R1+0x43d4], R15 ;  /* 0x0043d40f01007387 */ /* 0x0001e20000100800 */
[----:B------:R-:W-:-:S03]  /*9510*/  IABS R10, R26 ;  /* 0x0000001a000a7213 */ /* 0x000fc60000000000 */
[----:B0-----:R-:W3:Y:S04]  /*9520*/  LDL.LU R15, [R1+0x90] ;  /* 0x00009000010f7983 */ /* 0x001ee80000300800 */
[----:B------:R0:W-:Y:S04]  /*9530*/  STL [R1+0x43d0], R26 ;  /* 0x0043d01a01007387 */ /* 0x0001e80000100800 */
[----:B0-----:R-:W4:Y:S01]  /*9540*/  LDL.LU R26, [R1+0x94] ;  /* 0x00009400011a7983 */ /* 0x001f220000300800 */
[C---:B------:R-:W-:Y:S02]  /*9550*/  ISETP.GT.U32.AND P4, PT, R25.reuse, R4, PT ;  /* 0x000000041900720c */ /* 0x040fe40003f84070 */
[----:B------:R-:W-:-:S02]  /*9560*/  ISETP.GT.U32.AND P5, PT, R25, R5, PT ;  /* 0x000000051900720c */ /* 0x000fc40003fa4070 */
[----:B------:R-:W-:-:S09]  /*9570*/  ISETP.GT.U32.AND P6, PT, R25, R7, PT ;  /* 0x000000071900720c */ /* 0x000fd20003fc4070 */
[--C-:B------:R-:W-:Y:S02]  /*9580*/  @!P4 IMAD.IADD R4, R4, 0x1, -R25.reuse ;  /* 0x000000010404c824 */ /* 0x100fe400078e0a19 */
[----:B------:R-:W-:-:S03]  /*9590*/  @!P5 IMAD.IADD R5, R5, 0x1, -R25 ;  /* 0x000000010505d824 */ /* 0x000fc600078e0a19 */
[C---:B------:R-:W-:Y:S01]  /*95a0*/  ISETP.GT.U32.AND P3, PT, R25.reuse, R4, PT ;  /* 0x000000041900720c */ /* 0x040fe20003f64070 */
[----:B------:R-:W-:Y:S01]  /*95b0*/  IMAD.HI.U32 R11, R0, R6, RZ ;  /* 0x00000006000b7227 */ /* 0x000fe200078e00ff */
[----:B------:R-:W-:-:S03]  /*95c0*/  ISETP.GT.U32.AND P4, PT, R25, R5, PT ;  /* 0x000000051900720c */ /* 0x000fc60003f84070 */
[----:B------:R-:W-:Y:S02]  /*95d0*/  IMAD.MOV R11, RZ, RZ, -R11 ;  /* 0x000000ffff0b7224 */ /* 0x000fe400078e0a0b */
[----:B------:R-:W-:Y:S02]  /*95e0*/  @!P6 IMAD.IADD R7, R7, 0x1, -R25 ;  /* 0x000000010707e824 */ /* 0x000fe400078e0a19 */
[----:B------:R-:W-:-:S04]  /*95f0*/  IMAD R6, R25, R11, R6 ;  /* 0x0000000b19067224 */ /* 0x000fc800078e0206 */
[--C-:B------:R-:W-:Y:S01]  /*9600*/  @!P3 IMAD.IADD R4, R4, 0x1, -R25.reuse ;  /* 0x000000010404b824 */ /* 0x100fe200078e0a19 */
[----:B------:R-:W-:Y:S01]  /*9610*/  ISETP.GT.U32.AND P3, PT, R25, R8, PT ;  /* 0x000000081900720c */ /* 0x000fe20003f64070 */
[----:B------:R-:W-:Y:S01]  /*9620*/  @!P4 IMAD.IADD R5, R5, 0x1, -R25 ;  /* 0x000000010505c824 */ /* 0x000fe200078e0a19 */
[C---:B------:R-:W-:Y:S02]  /*9630*/  ISETP.GT.U32.AND P6, PT, R25.reuse, R7, PT ;  /* 0x000000071900720c */ /* 0x040fe40003fc4070 */
[----:B------:R-:W-:-:S09]  /*9640*/  ISETP.GT.U32.AND P4, PT, R25, R6, PT ;  /* 0x000000061900720c */ /* 0x000fd20003f84070 */
[--C-:B------:R-:W-:Y:S02]  /*9650*/  @!P3 IMAD.IADD R8, R8, 0x1, -R25.reuse ;  /* 0x000000010808b824 */ /* 0x100fe400078e0a19 */
[--C-:B------:R-:W-:Y:S02]  /*9660*/  @!P6 IMAD.IADD R7, R7, 0x1, -R25.reuse ;  /* 0x000000010707e824 */ /* 0x100fe400078e0a19 */
[----:B------:R-:W-:Y:S02]  /*9670*/  @!P4 IMAD.IADD R6, R6, 0x1, -R25 ;  /* 0x000000010606c824 */ /* 0x000fe400078e0a19 */
[----:B------:R-:W-:Y:S01]  /*9680*/  @!P1 IMAD.MOV R4, RZ, RZ, -R4 ;  /* 0x000000ffff049224 */ /* 0x000fe200078e0a04 */
[----:B---3--:R-:W-:Y:S02]  /*9690*/  ISETP.GE.AND P4, PT, R15, RZ, PT ;  /* 0x000000ff0f00720c */ /* 0x008fe40003f86270 */
[----:B------:R-:W3:Y:S01]  /*96a0*/  LDL.LU R15, [R1+0x43d4] ;  /* 0x0043d400010f7983 */ /* 0x000ee20000300800 */
[----:B----4-:R-:W-:Y:S01]  /*96b0*/  ISETP.GE.AND P3, PT, R26, RZ, PT ;  /* 0x000000ff1a00720c */ /* 0x010fe20003f66270 */
[----:B------:R-:W-:-:S04]  /*96c0*/  IMAD.MOV.U32 R26, RZ, RZ, R5 ;  /* 0x000000ffff1a7224 */ /* 0x000fc800078e0005 */
[----:B------:R-:W-:-:S05]  /*96d0*/  @!P0 IMAD.MOV R26, RZ, RZ, -R26 ;  /* 0x000000ffff1a8224 */ /* 0x000fca00078e0a1a */
[----:B------:R0:W-:Y:S02]  /*96e0*/  STL [R1+0x83c], R26 ;  /* 0x00083c1a01007387 */ /* 0x0001e40000100800 */
[----:B0-----:R-:W-:Y:S02]  /*96f0*/  IMAD.MOV.U32 R26, RZ, RZ, R7 ;  /* 0x000000ffff1a7224 */ /* 0x001fe400078e0007 */
[----:B------:R-:W-:Y:S02]  /*9700*/  STL [R1+0x838], R4 ;  /* 0x0008380401007387 */ /* 0x000fe40000100800 */
[----:B------:R-:W-:Y:S02]  /*9710*/  @!P2 IMAD.MOV R26, RZ, RZ, -R26 ;  /* 0x000000ffff1aa224 */ /* 0x000fe400078e0a1a */
[----:B------:R-:W4:Y:S04]  /*9720*/  LDL.LU R7, [R1+0x98] ;  /* 0x0000980001077983 */ /* 0x000f280000300800 */
[----:B------:R0:W-:Y:S04]  /*9730*/  STL [R1+0x834], R26 ;  /* 0x0008341a01007387 */ /* 0x0001e80000100800 */
[----:B0-----:R-:W5:Y:S01]  /*9740*/  LDL.LU R26, [R1+0x43d0] ;  /* 0x0043d000011a7983 */ /* 0x001f620000300800 */
[----:B------:R-:W-:-:S02]  /*9750*/  ISETP.GT.U32.AND P5, PT, R25, R12, PT ;  /* 0x0000000c1900720c */ /* 0x000fc40003fa4070 */
[----:B------:R-:W-:-:S11]  /*9760*/  IABS R2, R14 ;  /* 0x0000000e00027213 */ /* 0x000fd60000000000 */
[----:B------:R-:W-:-:S05]  /*9770*/  @!P5 IMAD.IADD R12, R12, 0x1, -R25 ;  /* 0x000000010c0cd824 */ /* 0x000fca00078e0a19 */
[----:B------:R-:W-:Y:S02]  /*9780*/  ISETP.GT.U32.AND P5, PT, R25, R12, PT ;  /* 0x0000000c1900720c */ /* 0x000fe40003fa4070 */
[----:B------:R-:W-:Y:S01]  /*9790*/  ISETP.GE.AND P6, PT, R13, RZ, PT ;  /* 0x000000ff0d00720c */ /* 0x000fe20003fc6270 */
[----:B------:R-:W-:-:S04]  /*97a0*/  IMAD.HI.U32 R13, R0, R2, RZ ;  /* 0x00000002000d7227 */ /* 0x000fc800078e00ff */
[----:B------:R-:W-:-:S06]  /*97b0*/  IMAD.MOV R13, RZ, RZ, -R13 ;  /* 0x000000ffff0d7224 */ /* 0x000fcc00078e0a0d */
[----:B------:R-:W-:Y:S01]  /*97c0*/  @!P5 IMAD.IADD R12, R12, 0x1, -R25 ;  /* 0x000000010c0cd824 */ /* 0x000fe200078e0a19 */
[C---:B------:R-:W-:Y:S01]  /*97d0*/  ISETP.GT.U32.AND P5, PT, R25.reuse, R9, PT ;  /* 0x000000091900720c */ /* 0x040fe20003fa4070 */
[C---:B------:R-:W-:Y:S02]  /*97e0*/  IMAD R2, R25.reuse, R13, R2 ;  /* 0x0000000d19027224 */ /* 0x040fe400078e0202 */
[----:B------:R-:W-:Y:S01]  /*97f0*/  IMAD.HI.U32 R13, R0, R10, RZ ;  /* 0x0000000a000d7227 */ /* 0x000fe200078e00ff */
[----:B------:R-:W-:-:S03]  /*9800*/  ISETP.GT.U32.AND P0, PT, R25, R6, PT ;  /* 0x000000061900720c */ /* 0x000fc60003f04070 */
[----:B------:R-:W-:-:S04]  /*9810*/  IMAD.MOV R13, RZ, RZ, -R13 ;  /* 0x000000ffff0d7224 */ /* 0x000fc800078e0a0d */
[----:B------:R-:W-:Y:S02]  /*9820*/  IMAD R10, R25, R13, R10 ;  /* 0x0000000d190a7224 */ /* 0x000fe400078e020a */
[----:B------:R-:W-:Y:S01]  /*9830*/  @!P5 IMAD.IADD R9, R9, 0x1, -R25 ;  /* 0x000000010909d824 */ /* 0x000fe200078e0a19 */
[----:B------:R-:W3:Y:S01]  /*9840*/  LDL.LU R13, [R1+0xb0] ;  /* 0x0000b000010d7983 */ /* 0x000ee20000300800 */
[----:B------:R-:W-:-:S03]  /*9850*/  ISETP.GT.U32.AND P5, PT, R25, R8, PT ;  /* 0x000000081900720c */ /* 0x000fc60003fa4070 */
[----:B------:R-:W-:Y:S01]  /*9860*/  ISETP.GT.U32.AND P1, PT, R25, R9, PT ;  /* 0x000000091900720c */ /* 0x000fe20003f24070 */
[----:B------:R-:W-:Y:S02]  /*9870*/  IMAD.MOV.U32 R4, RZ, RZ, R12 ;  /* 0x000000ffff047224 */ /* 0x000fe400078e000c */
[----:B------:R-:W-:Y:S01]  /*9880*/  @!P0 IMAD.IADD R6, R6, 0x1, -R25 ;  /* 0x0000000106068824 */ /* 0x000fe200078e0a19 */
[----:B------:R-:W-:Y:S01]  /*9890*/  ISETP.GE.AND P0, PT, R14, RZ, PT ;  /* 0x000000ff0e00720c */ /* 0x000fe20003f06270 */
[----:B------:R-:W-:Y:S02]  /*98a0*/  @!P6 IMAD.MOV R4, RZ, RZ, -R4 ;  /* 0x000000ffff04e224 */ /* 0x000fe400078e0a04 */
[----:B------:R-:W-:Y:S01]  /*98b0*/  IMAD.MOV.U32 R14, RZ, RZ, R6 ;  /* 0x000000ffff0e7224 */ /* 0x000fe200078e0006 */
[----:B--2---:R-:W-:Y:S02]  /*98c0*/  IABS R11, R27 ;  /* 0x0000001b000b7213 */ /* 0x004fe40000000000 */
[----:B------:R-:W-:Y:S01]  /*98d0*/  STL [R1+0x830], R4 ;  /* 0x0008300401007387 */ /* 0x000fe20000100800 */
[----:B------:R-:W-:-:S02]  /*98e0*/  @!P4 IMAD.MOV R14, RZ, RZ, -R14 ;  /* 0x000000ffff0ec224 */ /* 0x000fc400078e0a0e */
[--C-:B------:R-:W-:Y:S01]  /*98f0*/  @!P1 IMAD.IADD R9, R9, 0x1, -R25.reuse ;  /* 0x0000000109099824 */ /* 0x100fe200078e0a19 */
[----:B------:R-:W-:Y:S01]  /*9900*/  ISETP.GE.AND P4, PT, R27, RZ, PT ;  /* 0x000000ff1b00720c */ /* 0x000fe20003f86270 */
[----:B------:R-:W-:Y:S02]  /*9910*/  @!P5 IMAD.IADD R8, R8, 0x1, -R25 ;  /* 0x000000010808d824 */ /* 0x000fe400078e0a19 */
[----:B------:R-:W-:-:S04]  /*9920*/  IMAD.HI.U32 R5, R0, R11, RZ ;  /* 0x0000000b00057227 */ /* 0x000fc800078e00ff */
[----:B------:R-:W-:-:S04]  /*9930*/  IMAD.MOV R5, RZ, RZ, -R5 ;  /* 0x000000ffff057224 */ /* 0x000fc800078e0a05 */
[----:B------:R-:W-:Y:S01]  /*9940*/  IMAD R11, R25, R5, R11 ;  /* 0x00000005190b7224 */ /* 0x000fe200078e020b */
[----:B------:R-:W-:Y:S02]  /*9950*/  IABS R5, R24 ;  /* 0x0000001800057213 */ /* 0x000fe40000000000 */
[----:B-----5:R-:W-:Y:S02]  /*9960*/  ISETP.GE.AND P1, PT, R26, RZ, PT ;  /* 0x000000ff1a00720c */ /* 0x020fe40003f26270 */
[----:B------:R-:W2:Y:S04]  /*9970*/  LDL.LU R26, [R1+0xb8] ;  /* 0x0000b800011a7983 */ /* 0x000ea80000300800 */
[----:B------:R-:W5:Y:S04]  /*9980*/  LDL.LU R27, [R1+0xbc] ;  /* 0x0000bc00011b7983 */ /* 0x000f680000300800 */
[----:B------:R0:W-:Y:S02]  /*9990*/  STL [R1+0x82c], R14 ;  /* 0x00082c0e01007387 */ /* 0x0001e40000100800 */
[----:B0-----:R-:W-:-:S02]  /*99a0*/  IMAD.MOV.U32 R14, RZ, RZ, R8 ;  /* 0x000000ffff0e7224 */ /* 0x001fc400078e0008 */
[----:B------:R-:W-:Y:S02]  /*99b0*/  IMAD.MOV.U32 R8, RZ, RZ, R24 ;  /* 0x000000ffff087224 */ /* 0x000fe400078e0018 */
[----:B------:R-:W-:Y:S02]  /*99c0*/  @!P3 IMAD.MOV R14, RZ, RZ, -R14 ;  /* 0x000000ffff0eb224 */ /* 0x000fe400078e0a0e */
[----:B------:R-:W-:Y:S02]  /*99d0*/  IMAD.MOV.U32 R24, RZ, RZ, R23 ;  /* 0x000000ffff187224 */ /* 0x000fe400078e0017 */
[----:B------:R-:W-:Y:S01]  /*99e0*/  IMAD.MOV.U32 R23, RZ, RZ, R18 ;  /* 0x000000ffff177224 */ /* 0x000fe200078e0012 */
[----:B------:R0:W-:Y:S01]  /*99f0*/  STL [R1+0x828], R14 ;  /* 0x0008280e01007387 */ /* 0x0001e20000100800 */
[----:B------:R-:W-:-:S03]  /*9a00*/  IMAD.MOV.U32 R18, RZ, RZ, R17 ;  /* 0x000000ffff127224 */ /* 0x000fc600078e0011 */
[----:B------:R-:W2:Y:S01]  /*9a10*/  LDL R17, [R1+0xc4] ;  /* 0x0000c40001117983 */ /* 0x000ea20000100800 */
[C---:B------:R-:W-:Y:S02]  /*9a20*/  ISETP.GT.U32.AND P6, PT, R25.reuse, R2, PT ;  /* 0x000000021900720c */ /* 0x040fe40003fc4070 */
[----:B------:R-:W-:Y:S01]  /*9a30*/  ISETP.GT.U32.AND P5, PT, R25, R10, PT ;  /* 0x0000000a1900720c */ /* 0x000fe20003fa4070 */
[----:B------:R-:W-:Y:S01]  /*9a40*/  IMAD.HI.U32 R6, R0, R5, RZ ;  /* 0x0000000500067227 */ /* 0x000fe200078e00ff */
[----:B----4-:R-:W-:Y:S01]  /*9a50*/  ISETP.GE.AND P2, PT, R7, RZ, PT ;  /* 0x000000ff0700720c */ /* 0x010fe20003f46270 */
[----:B0-----:R-:W4:Y:S08]  /*9a60*/  LDL R14, [R1+0xc0] ;  /* 0x0000c000010e7983 */ /* 0x001f300000100800 */
[--C-:B------:R-:W-:Y:S01]  /*9a70*/  @!P6 IMAD.IADD R2, R2, 0x1, -R25.reuse ;  /* 0x000000010202e824 */ /* 0x100fe200078e0a19 */
[----:B------:R-:W-:Y:S01]  /*9a80*/  ISETP.GT.U32.AND P6, PT, R25, R11, PT ;  /* 0x0000000b1900720c */ /* 0x000fe20003fc4070 */
[----:B------:R-:W-:Y:S01]  /*9a90*/  @!P5 IMAD.IADD R10, R10, 0x1, -R25 ;  /* 0x000000010a0ad824 */ /* 0x000fe200078e0a19 */
[----:B---3--:R-:W-:-:S02]  /*9aa0*/  IABS R4, R13 ;  /* 0x0000000d00047213 */ /* 0x008fc40000000000 */
[----:B------:R-:W-:Y:S01]  /*9ab0*/  ISETP.GT.U32.AND P5, PT, R25, R2, PT ;  /* 0x000000021900720c */ /* 0x000fe20003fa4070 */
[----:B------:R-:W-:Y:S01]  /*9ac0*/  IMAD.MOV R6, RZ, RZ, -R6 ;  /* 0x000000ffff067224 */ /* 0x000fe200078e0a06 */
[----:B------:R-:W-:Y:S01]  /*9ad0*/  IABS R7, R15 ;  /* 0x0000000f00077213 */ /* 0x000fe20000000000 */
[----:B------:R-:W-:-:S06]  /*9ae0*/  IMAD.HI.U32 R12, R0, R4, RZ ;  /* 0x00000004000c7227 */ /* 0x000fcc00078e00ff */
[----:B------:R-:W-:Y:S01]  /*9af0*/  @!P6 IMAD.IADD R11, R11, 0x1, -R25 ;  /* 0x000000010b0be824 */ /* 0x000fe200078e0a19 */
[C---:B------:R-:W-:Y:S01]  /*9b00*/  ISETP.GT.U32.AND P6, PT, R25.reuse, R10, PT ;  /* 0x0000000a1900720c */ /* 0x040fe20003fc4070 */
[----:B------:R-:W-:Y:S02]  /*9b10*/  IMAD R5, R25, R6, R5 ;  /* 0x0000000619057224 */ /* 0x000fe400078e0205 */
[----:B------:R-:W-:-:S04]  /*9b20*/  IMAD.HI.U32 R6, R0, R7, RZ ;  /* 0x0000000700067227 */ /* 0x000fc800078e00ff */
[----:B------:R-:W-:Y:S02]  /*9b30*/  IMAD.MOV R12, RZ, RZ, -R12 ;  /* 0x000000ffff0c7224 */ /* 0x000fe400078e0a0c */
[--C-:B------:R-:W-:Y:S02]  /*9b40*/  @!P5 IMAD.IADD R2, R2, 0x1, -R25.reuse ;  /* 0x000000010202d824 */ /* 0x100fe400078e0a19 */
[----:B------:R-:W-:Y:S02]  /*9b50*/  IMAD.MOV R6, RZ, RZ, -R6 ;  /* 0x000000ffff067224 */ /* 0x000fe400078e0a06 */
[----:B------:R-:W-:Y:S02]  /*9b60*/  IMAD R4, R25, R12, R4 ;  /* 0x0000000c19047224 */ /* 0x000fe400078e0204 */
[----:B------:R-:W-:Y:S02]  /*9b70*/  @!P6 IMAD.IADD R10, R10, 0x1, -R25 ;  /* 0x000000010a0ae824 */ /* 0x000fe400078e0a19 */
[----:B------:R-:W-:-:S02]  /*9b80*/  IMAD.MOV.U32 R12, RZ, RZ, R8 ;  /* 0x000000ffff0c7224 */ /* 0x000fc400078e0008 */
[----:B------:R-:W-:Y:S02]  /*9b90*/  IMAD.MOV.U32 R8, RZ, RZ, R2 ;  /* 0x000000ffff087224 */ /* 0x000fe400078e0002 */
[----:B------:R-:W-:Y:S02]  /*9ba0*/  IMAD R2, R25, R6, R7 ;  /* 0x0000000619027224 */ /* 0x000fe400078e0207 */
[----:B------:R-:W-:Y:S02]  /*9bb0*/  IMAD.MOV.U32 R6, RZ, RZ, R10 ;  /* 0x000000ffff067224 */ /* 0x000fe400078e000a */
[----:B------:R-:W-:Y:S01]  /*9bc0*/  @!P2 IMAD.MOV R9, RZ, RZ, -R9 ;  /* 0x000000ffff09a224 */ /* 0x000fe200078e0a09 */
[----:B------:R-:W-:Y:S01]  /*9bd0*/  ISETP.GE.AND P2, PT, R12, RZ, PT ;  /* 0x000000ff0c00720c */ /* 0x000fe20003f46270 */
[----:B------:R-:W-:Y:S02]  /*9be0*/  @!P0 IMAD.MOV R8, RZ, RZ, -R8 ;  /* 0x000000ffff088224 */ /* 0x000fe400078e0a08 */
[----:B------:R-:W-:Y:S01]  /*9bf0*/  @!P1 IMAD.MOV R6, RZ, RZ, -R6 ;  /* 0x000000ffff069224 */ /* 0x000fe200078e0a06 */
[----:B------:R-:W-:Y:S04]  /*9c00*/  STL [R1+0x824], R9 ;  /* 0x0008240901007387 */ /* 0x000fe80000100800 */
[----:B------:R-:W-:Y:S04]  /*9c10*/  STL [R1+0x820], R8 ;  /* 0x0008200801007387 */ /* 0x000fe80000100800 */
[----:B------:R2:W-:Y:S01]  /*9c20*/  STL [R1+0x81c], R6 ;  /* 0x00081c0601007387 */ /* 0x0005e20000100800 */
[----:B-----5:R-:W-:-:S05]  /*9c30*/  IABS R10, R27 ;  /* 0x0000001b000a7213 */ /* 0x020fca0000000000 */
[----:B------:R-:W-:-:S04]  /*9c40*/  IMAD.HI.U32 R7, R0, R10, RZ ;  /* 0x0000000a00077227 */ /* 0x000fc800078e00ff */
[----:B------:R-:W-:-:S04]  /*9c50*/  IMAD.MOV R12, RZ, RZ, -R7 ;  /* 0x000000ffff0c7224 */ /* 0x000fc800078e0a07 */
[----:B------:R-:W-:Y:S02]  /*9c60*/  IMAD R10, R25, R12, R10 ;  /* 0x0000000c190a7224 */ /* 0x000fe400078e020a */
[----:B------:R-:W3:Y:S01]  /*9c70*/  LDL R12, [R1+0xd0] ;  /* 0x0000d000010c7983 */ /* 0x000ee20000100800 */
[----:B--2---:R-:W-:-:S03]  /*9c80*/  IABS R6, R17 ;  /* 0x0000001100067213 */ /* 0x004fc60000000000 */
[----:B------:R-:W2:Y:S01]  /*9c90*/  LDL R17, [R1+0xcc] ;  /* 0x0000cc0001117983 */ /* 0x000ea20000100800 */
[C---:B------:R-:W-:Y:S02]  /*9ca0*/  ISETP.GT.U32.AND P3, PT, R25.reuse, R11, PT ;  /* 0x0000000b1900720c */ /* 0x040fe40003f64070 */
[----:B------:R-:W-:-:S11]  /*9cb0*/  ISETP.GT.U32.AND P6, PT, R25, R4, PT ;  /* 0x000000041900720c */ /* 0x000fd60003fc4070 */
[--C-:B------:R-:W-:Y:S01]  /*9cc0*/  @!P3 IMAD.IADD R11, R11, 0x1, -R25.reuse ;  /* 0x000000010b0bb824 */ /* 0x100fe200078e0a19 */
[----:B------:R-:W-:Y:S01]  /*9cd0*/  ISETP.GT.U32.AND P3, PT, R25, R2, PT ;  /* 0x000000021900720c */ /* 0x000fe20003f64070 */
[----:B------:R-:W-:Y:S01]  /*9ce0*/  @!P6 IMAD.IADD R4, R4, 0x1, -R25 ;  /* 0x000000010404e824 */ /* 0x000fe200078e0a19 */
[----:B------:R-:W-:Y:S02]  /*9cf0*/  ISETP.GE.AND P0, PT, R13, RZ, PT ;  /* 0x000000ff0d00720c */ /* 0x000fe40003f06270 */
[----:B------:R-:W-:Y:S02]  /*9d00*/  IABS R13, R26 ;  /* 0x0000001a000d7213 */ /* 0x000fe40000000000 */
[C---:B------:R-:W-:Y:S02]  /*9d10*/  ISETP.GT.U32.AND P6, PT, R25.reuse, R4, PT ;  /* 0x000000041900720c */ /* 0x040fe40003fc4070 */
[----:B------:R-:W-:Y:S01]  /*9d20*/  ISETP.GT.U32.AND P5, PT, R25, R5, PT ;  /* 0x000000051900720c */ /* 0x000fe20003fa4070 */
[----:B------:R-:W-:-:S04]  /*9d30*/  IMAD.HI.U32 R8, R0, R13, RZ ;  /* 0x0000000d00087227 */ /* 0x000fc800078e00ff */
[----:B------:R-:W-:Y:S02]  /*9d40*/  @!P3 IMAD.IADD R2, R2, 0x1, -R25 ;  /* 0x000000010202b824 */ /* 0x000fe400078e0a19 */
[----:B------:R-:W-:-:S03]  /*9d50*/  IMAD.MOV R8, RZ, RZ, -R8 ;  /* 0x000000ffff087224 */ /* 0x000fc600078e0a08 */
[C---:B------:R-:W-:Y:S01]  /*9d60*/  ISETP.GT.U32.AND P3, PT, R25.reuse, R2, PT ;  /* 0x000000021900720c */ /* 0x040fe20003f64070 */
[----:B------:R-:W-:Y:S01]  /*9d70*/  IMAD R13, R25, R8, R13 ;  /* 0x00000008190d7224 */ /* 0x000fe200078e020d */
[----:B----4-:R-:W-:Y:S01]  /*9d80*/  IABS R9, R14 ;  /* 0x0000000e00097213 */ /* 0x010fe20000000000 */
[--C-:B------:R-:W-:Y:S01]  /*9d90*/  @!P6 IMAD.IADD R4, R4, 0x1, -R25.reuse ;  /* 0x000000010404e824 */ /* 0x100fe200078e0a19 */
[----:B------:R-:W-:Y:S01]  /*9da0*/  ISETP.GE.AND P1, PT, R15, RZ, PT ;  /* 0x000000ff0f00720c */ /* 0x000fe20003f26270 */
[----:B------:R-:W-:Y:S01]  /*9db0*/  @!P5 IMAD.IADD R5, R5, 0x1, -R25 ;  /* 0x000000010505d824 */ /* 0x000fe200078e0a19 */
[C---:B------:R-:W-:Y:S01]  /*9dc0*/  ISETP.GT.U32.AND P6, PT, R25.reuse, R13, PT ;  /* 0x0000000d1900720c */ /* 0x040fe20003fc4070 */
[----:B------:R-:W-:Y:S01]  /*9dd0*/  IMAD.HI.U32 R8, R0, R9, RZ ;  /* 0x0000000900087227 */ /* 0x000fe200078e00ff */
[----:B------:R-:W4:Y:S02]  /*9de0*/  LDL R14, [R1+0xd4] ;  /* 0x0000d400010e7983 */ /* 0x000f240000100800 */
[----:B------:R-:W-:-:S03]  /*9df0*/  ISETP.GT.U32.AND P5, PT, R25, R5, PT ;  /* 0x000000051900720c */ /* 0x000fc60003fa4070 */
[----:B------:R-:W-:Y:S01]  /*9e00*/  @!P3 IMAD.IADD R2, R2, 0x1, -R25 ;  /* 0x000000010202b824 */ /* 0x000fe200078e0a19 */
[----:B------:R-:W-:Y:S01]  /*9e10*/  ISETP.GT.U32.AND P3, PT, R25, R10, PT ;  /* 0x0000000a1900720c */ /* 0x000fe20003f64070 */
[----:B------:R-:W-:-:S04]  /*9e20*/  IMAD.MOV R8, RZ, RZ, -R8 ;  /* 0x000000ffff087224 */ /* 0x000fc800078e0a08 */
[----:B------:R-:W-:Y:S02]  /*9e30*/  IMAD R9, R25, R8, R9 ;  /* 0x0000000819097224 */ /* 0x000fe400078e0209 */
[----:B------:R-:W-:-:S03]  /*9e40*/  @!P6 IMAD.IADD R13, R13, 0x1, -R25 ;  /* 0x000000010d0de824 */ /* 0x000fc600078e0a19 */
[----:B------:R-:W-:Y:S01]  /*9e50*/  ISETP.GT.U32.AND P6, PT, R25, R9, PT ;  /* 0x000000091900720c */ /* 0x000fe20003fc4070 */
[--C-:B------:R-:W-:Y:S02]  /*9e60*/  @!P5 IMAD.IADD R5, R5, 0x1, -R25.reuse ;  /* 0x000000010505d824 */ /* 0x100fe400078e0a19 */
[--C-:B------:R-:W-:Y:S01]  /*9e70*/  @!P3 IMAD.IADD R10, R10, 0x1, -R25.reuse ;  /* 0x000000010a0ab824 */ /* 0x100fe200078e0a19 */
[----:B------:R-:W-:Y:S02]  /*9e80*/  ISETP.GE.AND P5, PT, R26, RZ, PT ;  /* 0x000000ff1a00720c */ /* 0x000fe40003fa6270 */
[----:B------:R-:W5:Y:S07]  /*9e90*/  LDL R26, [R1+0xd8] ;  /* 0x0000d800011a7983 */ /* 0x000f6e0000100800 */
[----:B------:R-:W-:Y:S01]  /*9ea0*/  @!P6 IMAD.IADD R9, R9, 0x1, -R25 ;  /* 0x000000010909e824 */ /* 0x000fe200078e0a19 */
[----:B---3--:R-:W-:-:S02]  /*9eb0*/  IABS R12, R12 ;  /* 0x0000000c000c7213 */ /* 0x008fc40000000000 */
[----:B--2---:R-:W-:Y:S02]  /*9ec0*/  IABS R15, R17 ;  /* 0x00000011000f7213 */ /* 0x004fe40000000000 */
[----:B------:R-:W2:Y:S04]  /*9ed0*/  LDL R17, [R1+0xdc] ;  /* 0x0000dc0001117983 */ /* 0x000ea80000100800 */
[----:B------:R0:W-:Y:S02]  /*9ee0*/  STL [R1+0x43cc], R10 ;  /* 0x0043cc0a01007387 */ /* 0x0001e40000100800 */
[----:B0-----:R-:W-:Y:S02]  /*9ef0*/  IMAD.MOV.U32 R10, RZ, RZ, R24 ;  /* 0x000000ffff0a7224 */ /* 0x001fe400078e0018 */
[----:B------:R-:W-:-:S02]  /*9f00*/  IMAD.MOV.U32 R24, RZ, RZ, R16 ;  /* 0x000000ffff187224 */ /* 0x000fc400078e0010 */
[----:B------:R-:W-:-:S04]  /*9f10*/  IMAD.HI.U32 R16, R0, R12, RZ ;  /* 0x0000000c00107227 */ /* 0x000fc800078e00ff */
[----:B------:R-:W-:Y:S01]  /*9f20*/  IMAD.MOV R16, RZ, RZ, -R16 ;  /* 0x000000ffff107224 */ /* 0x000fe200078e0a10 */
[----:B------:R0:W-:Y:S03]  /*9f30*/  STL [R1+0x43c8], R9 ;  /* 0x0043c80901007387 */ /* 0x0001e60000100800 */
[----:B------:R-:W-:Y:S01]  /*9f40*/  IMAD R12, R25, R16, R12 ;  /* 0x00000010190c7224 */ /* 0x000fe200078e020c */
[----:B0-----:R-:W3:Y:S04]  /*9f50*/  LDL.LU R9, [R1+0x61c] ;  /* 0x00061c0001097983 */ /* 0x001ee80000300800 */
[----:B------:R-:W2:Y:S01]  /*9f60*/  LDL.LU R16, [R1+0x2b0] ;  /* 0x0002b00001107983 */ /* 0x000ea20000300800 */
[----:B------:R-:W-:-:S04]  /*9f70*/  IMAD.HI.U32 R7, R0, R6, RZ ;  /* 0x0000000600077227 */ /* 0x000fc800078e00ff */
[----:B------:R-:W-:-:S04]  /*9f80*/  IMAD.MOV R7, RZ, RZ, -R7 ;  /* 0x000000ffff077224 */ /* 0x000fc800078e0a07 */
[----:B------:R-:W-:Y:S01]  /*9f90*/  IMAD R6, R25, R7, R6 ;  /* 0x0000000719067224 */ /* 0x000fe200078e0206 */
[----:B----4-:R-:W-:Y:S02]  /*9fa0*/  IABS R7, R14 ;  /* 0x0000000e00077213 */ /* 0x010fe40000000000 */
[----:B-----5:R-:W-:Y:S01]  /*9fb0*/  IABS R14, R26 ;  /* 0x0000001a000e7213 */ /* 0x020fe20000000000 */
[----:B------:R-:W-:Y:S02]  /*9fc0*/  IMAD.MOV.U32 R26, RZ, RZ, R18 ;  /* 0x000000ffff1a7224 */ /* 0x000fe400078e0012 */
[----:B------:R-:W-:-:S04]  /*9fd0*/  IMAD.HI.U32 R18, R0, R7, RZ ;  /* 0x0000000700127227 */ /* 0x000fc800078e00ff */
[----:B------:R-:W-:-:S04]  /*9fe0*/  IMAD.MOV R18, RZ, RZ, -R18 ;  /* 0x000000ffff127224 */ /* 0x000fc800078e0a12 */
[----:B------:R-:W-:Y:S02]  /*9ff0*/  IMAD R7, R25, R18, R7 ;  /* 0x0000001219077224 */ /* 0x000fe400078e0207 */
[----:B--2---:R-:W-:Y:S02]  /*a000*/  IMAD.MOV.U32 R18, RZ, RZ, R16 ;  /* 0x000000ffff127224 */ /* 0x004fe400078e0010 */
[----:B---3--:R-:W-:Y:S02]  /*a010*/  IMAD.MOV.U32 R16, RZ, RZ, R9 ;  /* 0x000000ffff107224 */ /* 0x008fe400078e0009 */
[----:B------:R-:W-:Y:S02]  /*a020*/  IMAD.MOV.U32 R9, RZ, RZ, R11 ;  /* 0x000000ffff097224 */ /* 0x000fe400078e000b */
[----:B------:R-:W2:Y:S01]  /*a030*/  LDL R11, [R1+0xe4] ;  /* 0x0000e400010b7983 */ /* 0x000ea20000100800 */
[----:B------:R-:W-:-:S04]  /*a040*/  IMAD.HI.U32 R8, R0, R15, RZ ;  /* 0x0000000f00087227 */ /* 0x000fc800078e00ff */
[----:B------:R-:W-:-:S04]  /*a050*/  IMAD.MOV R8, RZ, RZ, -R8 ;  /* 0x000000ffff087224 */ /* 0x000fc800078e0a08 */
[----:B------:R-:W-:Y:S01]  /*a060*/  IMAD R15, R25, R8, R15 ;  /* 0x00000008190f7224 */ /* 0x000fe200078e020f */
[----:B------:R-:W-:Y:S01]  /*a070*/  IABS R8, R17 ;  /* 0x0000001100087213 */ /* 0x000fe20000000000 */
[----:B------:R-:W-:-:S04]  /*a080*/  IMAD.HI.U32 R17, R0, R14, RZ ;  /* 0x0000000e00117227 */ /* 0x000fc800078e00ff */
[----:B------:R-:W-:Y:S02]  /*a090*/  IMAD.MOV R17, RZ, RZ, -R17 ;  /* 0x000000ffff117224 */ /* 0x000fe400078e0a11 */
[----:B------:R-:W-:Y:S02]  /*a0a0*/  @!P4 IMAD.MOV R9, RZ, RZ, -R9 ;  /* 0x000000ffff09c224 */ /* 0x000fe400078e0a09 */
[C---:B------:R-:W-:Y:S02]  /*a0b0*/  IMAD R14, R25.reuse, R17, R14 ;  /* 0x00000011190e7224 */ /* 0x040fe400078e020e */
[----:B------:R-:W-:Y:S01]  /*a0c0*/  IMAD.MOV.U32 R17, RZ, RZ, R10 ;  /* 0x000000ffff117224 */ /* 0x000fe200078e000a */
[----:B------:R-:W-:Y:S01]  /*a0d0*/  ISETP.GT.U32.AND P4, PT, R25, R13, PT ;  /* 0x0000000d1900720c */ /* 0x000fe20003f84070 */
[----:B------:R-:W-:Y:S02]  /*a0e0*/  IMAD.MOV.U32 R10, RZ, RZ, R5 ;  /* 0x000000ffff0a7224 */ /* 0x000fe400078e0005 */
[----:B------:R-:W3:Y:S04]  /*a0f0*/  LDL.LU R5, [R1+0x224] ;  /* 0x0002240001057983 */ /* 0x000ee80000300800 */
[----:B------:R0:W-:Y:S01]  /*a100*/  STL [R1+0x808], R9 ;  /* 0x0008080901007387 */ /* 0x0001e20000100800 */
[----:B------:R-:W-:-:S02]  /*a110*/  @!P2 IMAD.MOV R10, RZ, RZ, -R10 ;  /* 0x000000ffff0aa224 */ /* 0x000fc400078e0a0a */
[----:B------:R-:W-:Y:S02]  /*a120*/  @!P1 IMAD.MOV R2, RZ, RZ, -R2 ;  /* 0x000000ffff029224 */ /* 0x000fe400078e0a02 */
[----:B0-----:R-:W-:Y:S02]  /*a130*/  IMAD.MOV.U32 R9, RZ, RZ, R4 ;  /* 0x000000ffff097224 */ /* 0x001fe400078e0004 */
[----:B------:R-:W4:Y:S02]  /*a140*/  LDL R4, [R1+0xe0] ;  /* 0x0000e00001047983 */ /* 0x000f240000100800 */
[----:B------:R-:W-:Y:S02]  /*a150*/  @!P0 IMAD.MOV R9, RZ, RZ, -R9 ;  /* 0x000000ffff098224 */ /* 0x000fe400078e0a09 */
[----:B------:R0:W-:Y:S01]  /*a160*/  STL [R1+0x804], R10 ;  /* 0x0008040a01007387 */ /* 0x0001e20000100800 */
[----:B------:R-:W-:-:S03]  /*a170*/  @!P4 IMAD.IADD R13, R13, 0x1, -R25 ;  /* 0x000000010d0dc824 */ /* 0x000fc600078e0a19 */
[----:B0-----:R-:W5:Y:S04]  /*a180*/  LDL.LU R10, [R1+0x43cc] ;  /* 0x0043cc00010a7983 */ /* 0x001f680000300800 */
[----:B------:R0:W-:Y:S04]  /*a190*/  STL [R1+0x7fc], R9 ;  /* 0x0007fc0901007387 */ /* 0x0001e80000100800 */
[----:B0-----:R-:W3:Y:S04]  /*a1a0*/  LDL.LU R9, [R1+0x43c8] ;  /* 0x0043c80001097983 */ /* 0x001ee80000300800 */
[----:B------:R2:W-:Y:S02]  /*a1b0*/  STL [R1+0x7f8], R2 ;  /* 0x0007f80201007387 */ /* 0x0005e40000100800 */
[----:B--2---:R-:W-:-:S02]  /*a1c0*/  IABS R2, R11 ;  /* 0x0000000b00027213 */ /* 0x004fc40000000000 */
[----:B------:R-:W2:Y:S04]  /*a1d0*/  LDL.LU R11, [R1+0xc0] ;  /* 0x0000c000010b7983 */ /* 0x000ea80000300800 */
[----:B------:R0:W-:Y:S04]  /*a1e0*/  STL [R1+0x43c4], R17 ;  /* 0x0043c41101007387 */ /* 0x0001e80000100800 */
[----:B0-----:R-:W2:Y:S04]  /*a1f0*/  LDL.LU R17, [R1+0xc4] ;  /* 0x0000c40001117983 */ /* 0x001ea80000300800 */
[----:B------:R0:W-:Y:S04]  /*a200*/  STL [R1+0x43bc], R13 ;  /* 0x0043bc0d01007387 */ /* 0x0001e80000100800 */
[----:B0-----:R-:W2:Y:S01]  /*a210*/  LDL.LU R13, [R1+0xd0] ;  /* 0x0000d000010d7983 */ /* 0x001ea20000300800 */
[----:B------:R-:W-:-:S02]  /*a220*/  ISETP.GT.U32.AND P3, PT, R25, R6, PT ;  /* 0x000000061900720c */ /* 0x000fc40003f64070 */
[----:B------:R-:W-:-:S11]  /*a230*/  ISETP.GT.U32.AND P4, PT, R25, R12, PT ;  /* 0x0000000c1900720c */ /* 0x000fd60003f84070 */
[----:B------:R-:W-:Y:S01]  /*a240*/  @!P3 IMAD.IADD R6, R6, 0x1, -R25 ;  /* 0x000000010606b824 */ /* 0x000fe200078e0a19 */
[C---:B-----5:R-:W-:Y:S01]  /*a250*/  ISETP.GT.U32.AND P2, PT, R25.reuse, R10, PT ;  /* 0x0000000a1900720c */ /* 0x060fe20003f44070 */
[----:B--2---:R0:W-:Y:S04]  /*a260*/  STL [R1+0x43c0], R13 ;  /* 0x0043c00d01007387 */ /* 0x0041e80000100800 */
[----:B0-----:R-:W2:Y:S01]  /*a270*/  LDL.LU R13, [R1+0xcc] ;  /* 0x0000cc00010d7983 */ /* 0x001ea20000300800 */
[----:B------:R-:W-:-:S07]  /*a280*/  ISETP.GT.U32.AND P1, PT, R25, R6, PT ;  /* 0x000000061900720c */ /* 0x000fce0003f24070 */
[----:B------:R-:W-:Y:S01]  /*a290*/  @!P2 IMAD.IADD R10, R10, 0x1, -R25 ;  /* 0x000000010a0aa824 */ /* 0x000fe200078e0a19 */
[----:B------:R-:W-:Y:S01]  /*a2a0*/  ISETP.GE.AND P3, PT, R27, RZ, PT ;  /* 0x000000ff1b00720c */ /* 0x000fe20003f66270 */
[----:B------:R-:W-:Y:S01]  /*a2b0*/  IMAD.MOV.U32 R27, RZ, RZ, R23 ;  /* 0x000000ffff1b7224 */ /* 0x000fe200078e0017 */
[----:B------:R-:W-:Y:S01]  /*a2c0*/  ISETP.GT.U32.AND P2, PT, R25, R7, PT ;  /* 0x000000071900720c */ /* 0x000fe20003f44070 */
[----:B------:R-:W-:Y:S02]  /*a2d0*/  IMAD.MOV.U32 R23, RZ, RZ, R19 ;  /* 0x000000ffff177224 */ /* 0x000fe400078e0013 */
[----:B------:R-:W-:Y:S01]  /*a2e0*/  IMAD.HI.U32 R19, R0, R8, RZ ;  /* 0x0000000800137227 */ /* 0x000fe200078e00ff */
[----:B----4-:R-:W-:-:S03]  /*a2f0*/  IABS R4, R4 ;  /* 0x0000000400047213 */ /* 0x010fc60000000000 */
[----:B------:R-:W-:Y:S02]  /*a300*/  IMAD.MOV R19, RZ, RZ, -R19 ;  /* 0x000000ffff137224 */ /* 0x000fe400078e0a13 */
[----:B------:R-:W-:Y:S01]  /*a310*/  @!P1 IMAD.IADD R6, R6, 0x1, -R25 ;  /* 0x0000000106069824 */ /* 0x000fe200078e0a19 */
[----:B------:R-:W-:Y:S01]  /*a320*/  ISETP.GE.AND P1, PT, R11, RZ, PT ;  /* 0x000000ff0b00720c */ /* 0x000fe20003f26270 */
[----:B------:R-:W-:Y:S01]  /*a330*/  IMAD R8, R25, R19, R8 ;  /* 0x0000001319087224 */ /* 0x000fe200078e0208 */
[----:B------:R0:W-:Y:S01]  /*a340*/  STL [R1+0x43b4], R0 ;  /* 0x0043b40001007387 */ /* 0x0001e20000100800 */
[----:B---3--:R-:W-:Y:S02]  /*a350*/  IMAD.MOV.U32 R19, RZ, RZ, R5 ;  /* 0x000000ffff137224 */ /* 0x008fe400078e0005 */
[----:B------:R-:W-:-:S04]  /*a360*/  IMAD.HI.U32 R5, R0, R4, RZ ;  /* 0x0000000400057227 */ /* 0x000fc800078e00ff */
[----:B------:R-:W-:Y:S02]  /*a370*/  IMAD.HI.U32 R11, R0, R2, RZ ;  /* 0x00000002000b7227 */ /* 0x000fe400078e00ff */
[----:B0-----:R-:W3:Y:S02]  /*a380*/  LDL.LU R0, [R1+0xec] ;  /* 0x0000ec0001007983 */ /* 0x001ee40000300800 */
[--C-:B------:R-:W-:Y:S01]  /*a390*/  @!P4 IMAD.IADD R12, R12, 0x1, -R25.reuse ;  /* 0x000000010c0cc824 */ /* 0x100fe200078e0a19 */
[----:B------:R-:W-:Y:S01]  /*a3a0*/  ISETP.GE.AND P4, PT, R17, RZ, PT ;  /* 0x000000ff1100720c */ /* 0x000fe20003f86270 */
[----:B------:R-:W-:Y:S01]  /*a3b0*/  @!P2 IMAD.IADD R7, R7, 0x1, -R25 ;  /* 0x000000010707a824 */ /* 0x000fe200078e0a19 */
[----:B------:R-:W4:Y:S01]  /*a3c0*/  LDL.LU R17, [R1+0x43c4] ;  /* 0x0043c40001117983 */ /* 0x000f220000300800 */
[----:B--2---:R-:W-:-:S03]  /*a3d0*/  ISETP.GE.AND P2, PT, R13, RZ, PT ;  /* 0x000000ff0d00720c */ /* 0x004fc60003f46270 */
[----:B------:R-:W2:Y:S01]  /*a3e0*/  LDL.LU R13, [R1+0x43c0] ;  /* 0x0043c000010d7983 */ /* 0x000ea20000300800 */
[----:B------:R-:W-:Y:S01]  /*a3f0*/  ISETP.GT.U32.AND P0, PT, R25, R9, PT ;  /* 0x000000091900720c */ /* 0x000fe20003f04070 */
[----:B------:R-:W-:-:S12]  /*a400*/  IMAD.MOV R5, RZ, RZ, -R5 ;  /* 0x000000ffff057224 */ /* 0x000fd800078e0a05 */
[----:B------:R-:W-:Y:S01]  /*a410*/  @!P0 IMAD.IADD R9, R9, 0x1, -R25 ;  /* 0x0000000109098824 */ /* 0x000fe200078e0a19 */
[C---:B------:R-:W-:Y:S01]  /*a420*/  ISETP.GT.U32.AND P0, PT, R25.reuse, R14, PT ;  /* 0x0000000e1900720c */ /* 0x040fe20003f04070 */
[----:B------:R-:W-:Y:S02]  /*a430*/  IMAD.MOV R11, RZ, RZ, -R11 ;  /* 0x000000ffff0b7224 */ /* 0x000fe400078e0a0b */
[C---:B------:R-:W-:Y:S02]  /*a440*/  IMAD R4, R25.reuse, R5, R4 ;  /* 0x0000000519047224 */ /* 0x040fe400078e0204 */
[----:B------:R-:W-:-:S08]  /*a450*/  IMAD R2, R25, R11, R2 ;  /* 0x0000000b19027224 */ /* 0x000fd000078e0202 */
[----:B------:R-:W-:Y:S01]  /*a460*/  @!P0 IMAD.IADD R14, R14, 0x1, -R25 ;  /* 0x000000010e0e8824 */ /* 0x000fe200078e0a19 */
[----:B--2---:R-:W-:Y:S02]  /*a470*/  ISETP.GE.AND P0, PT, R13, RZ, PT ;  /* 0x000000ff0d00720c */ /* 0x004fe40003f06270 */
[----:B------:R-:W2:Y:S04]  /*a480*/  LDL.LU R13, [R1+0x43bc] ;  /* 0x0043bc00010d7983 */ /* 0x000ea80000300800 */
[----:B------:R0:W-:Y:S04]  /*a490*/  STL [R1+0x43b8], R4 ;  /* 0x0043b80401007387 */ /* 0x0001e80000100800 */
[----:B------:R-:W5:Y:S01]  /*a4a0*/  LDL.LU R11, [R1+0xe8] ;  /* 0x0000e800010b7983 */ /* 0x000f620000300800 */
[----:B------:R-:W-:-:S13]  /*a4b0*/  ISETP.GT.U32.AND P6, PT, R25, R15, PT ;  /* 0x0000000f1900720c */ /* 0x000fda0003fc4070 */
[----:B------:R-:W-:-:S05]  /*a4c0*/  @!P6 IMAD.IADD R15, R15, 0x1, -R25 ;  /* 0x000000010f0fe824 */ /* 0x000fca00078e0a19 */
[----:B------:R-:W-:Y:S01]  /*a4d0*/  ISETP.GT.U32.AND P6, PT, R25, R15, PT ;  /* 0x0000000f1900720c */ /* 0x000fe20003fc4070 */
[----:B------:R-:W-:Y:S02]  /*a4e0*/  @!P3 IMAD.MOV R10, RZ, RZ, -R10 ;  /* 0x000000ffff0ab224 */ /* 0x000fe400078e0a0a */
[----:B------:R-:W-:Y:S02]  /*a4f0*/  @!P1 IMAD.MOV R9, RZ, RZ, -R9 ;  /* 0x000000ffff099224 */ /* 0x000fe400078e0a09 */
[----:B0-----:R-:W-:-:S04]  /*a500*/  IMAD.MOV.U32 R4, RZ, RZ, R6 ;  /* 0x000000ffff047224 */ /* 0x001fc800078e0006 */
[----:B------:R-:W-:-:S04]  /*a510*/  @!P4 IMAD.MOV R4, RZ, RZ, -R4 ;  /* 0x000000ffff04c224 */ /* 0x000fc800078e0a04 */
[----:B------:R-:W-:Y:S02]  /*a520*/  @!P6 IMAD.IADD R15, R15, 0x1, -R25 ;  /* 0x000000010f0fe824 */ /* 0x000fe400078e0a19 */
[----:B--2---:R-:W-:Y:S01]  /*a530*/  @!P5 IMAD.MOV R13, RZ, RZ, -R13 ;  /* 0x000000ffff0dd224 */ /* 0x004fe200078e0a0d */
[----:B-----5:R0:W-:Y:S01]  /*a540*/  STL [R1+0x43b0], R11 ;  /* 0x0043b00b01007387 */ /* 0x0201e20000100800 */
[----:B------:R-:W-:-:S03]  /*a550*/  IABS R5, R11 ;  /* 0x0000000b00057213 */ /* 0x000fc60000000000 */
[----:B------:R3:W-:Y:S04]  /*a560*/  STL [R1+0x7ec], R13 ;  /* 0x0007ec0d01007387 */ /* 0x0007e80000100800 */
[----:B------:R-:W-:Y:S04]  /*a570*/  STL [R1+0x7e8], R10 ;  /* 0x0007e80a01007387 */ /* 0x000fe80000100800 */
[----:B0-----:R-:W2:Y:S01]  /*a580*/  LDL.LU R11, [R1+0xd8] ;  /* 0x0000d800010b7983 */ /* 0x001ea20000300800 */
[----:B---3--:R-:W-:-:S03]  /*a590*/  IMAD.MOV.U32 R13, RZ, RZ, R0 ;  /* 0x000000ffff0d7224 */ /* 0x008fc600078e0000 */
[----:B------:R0:W-:Y:S01]  /*a5a0*/  STL [R1+0x7e4], R9 ;  /* 0x0007e40901007387 */ /* 0x0001e20000100800 */
[----:B------:R-:W-:-:S03]  /*a5b0*/  IMAD.MOV.U32 R0, RZ, RZ, R15 ;  /* 0x000000ffff007224 */ /* 0x000fc600078e000f */
[----:B0-----:R-:W3:Y:S04]  /*a5c0*/  LDL.LU R9, [R1+0xe0] ;  /* 0x0000e00001097983 */ /* 0x001ee80000300800 */
[----:B------:R-:W5:Y:S04]  /*a5d0*/  LDL.LU R10, [R1+0xe4] ;  /* 0x0000e400010a7983 */ /* 0x000f680000300800 */
[----:B------:R-:W4:Y:S04]  /*a5e0*/  LDL.LU R6, [R1+0xd4] ;  /* 0x0000d40001067983 */ /* 0x000f280000300800 */
[----:B------:R-:W4:Y:S04]  /*a5f0*/  LDL.LU R15, [R1+0xdc] ;  /* 0x0000dc00010f7983 */ /* 0x000f280000300800 */
[----:B------:R0:W-:Y:S04]  /*a600*/  STL [R1+0x7e0], R4 ;  /* 0x0007e00401007387 */ /* 0x0001e80000100800 */
[----:B0-----:R-:W4:Y:S01]  /*a610*/  LDL.LU R4, [R1+0x43b8] ;  /* 0x0043b80001047983 */ /* 0x001f220000300800 */
[----:B------:R-:W-:-:S02]  /*a620*/  ISETP.GT.U32.AND P6, PT, R25, R8, PT ;  /* 0x000000081900720c */ /* 0x000fc40003fc4070 */
[----:B------:R-:W-:Y:S01]  /*a630*/  ISETP.GT.U32.AND P3, PT, R25, R7, PT ;  /* 0x000000071900720c */ /* 0x000fe20003f64070 */
[----:B------:R-:W-:-:S10]  /*a640*/  @!P2 IMAD.MOV R0, RZ, RZ, -R0 ;  /* 0x000000ffff00a224 */ /* 0x000fd400078e0a00 */
[--C-:B------:R-:W-:Y:S01]  /*a650*/  @!P6 IMAD.IADD R8, R8, 0x1, -R25.reuse ;  /* 0x000000010808e824 */ /* 0x100fe200078e0a19 */
[----:B------:R-:W-:Y:S01]  /*a660*/  ISETP.GT.U32.AND P6, PT, R25, R12, PT ;  /* 0x0000000c1900720c */ /* 0x000fe20003fc4070 */
[----:B------:R0:W-:Y:S01]  /*a670*/  STL [R1+0x7dc], R0 ;  /* 0x0007dc0001007387 */ /* 0x0001e20000100800 */
[--C-:B------:R-:W-:Y:S01]  /*a680*/  @!P3 IMAD.IADD R7, R7, 0x1, -R25.reuse ;  /* 0x000000010707b824 */ /* 0x100fe200078e0a19 */
[C---:B------:R-:W-:Y:S02]  /*a690*/  ISETP.GT.U32.AND P1, PT, R25.reuse, R14, PT ;  /* 0x0000000e1900720c */ /* 0x040fe40003f24070 */
[----:B------:R-:W-:Y:S01]  /*a6a0*/  ISETP.GT.U32.AND P5, PT, R25, R8, PT ;  /* 0x000000081900720c */ /* 0x000fe20003fa4070 */
[----:B0-----:R-:W5:Y:S07]  /*a6b0*/  LDL.LU R0, [R1+0x43b4] ;  /* 0x0043b40001007983 */ /* 0x001f6e0000300800 */
[----:B------:R-:W-:-:S03]  /*a6c0*/  @!P6 IMAD.IADD R12, R12, 0x1, -R25 ;  /* 0x000000010c0ce824 */ /* 0x000fc600078e0a19 */
[--C-:B------:R-:W-:Y:S02]  /*a6d0*/  @!P1 IMAD.IADD R14, R14, 0x1, -R25.reuse ;  /* 0x000000010e0e9824 */ /* 0x100fe400078e0a19 */
[----:B------:R-:W-:Y:S01]  /*a6e0*/  @!P5 IMAD.IADD R8, R8, 0x1, -R25 ;  /* 0x000000010808d824 */ /* 0x000fe200078e0a19 */
[----:B--2---:R-:W-:Y:S02]  /*a6f0*/  ISETP.GE.AND P3, PT, R11, RZ, PT ;  /* 0x000000ff0b00720c */ /* 0x004fe40003f66270 */
[----:B------:R-:W2:Y:S01]  /*a700*/  LDL.LU R11, [R1+0x43b0] ;  /* 0x0043b000010b7983 */ /* 0x000ea20000300800 */
[----:B---3--:R-:W-:Y:S02]  /*a710*/  ISETP.GE.AND P5, PT, R9, RZ, PT ;  /* 0x000000ff0900720c */ /* 0x008fe40003fa6270 */
[----:B----4-:R-:W-:-:S13]  /*a720*/  ISETP.GT.U32.AND P4, PT, R25, R4, PT ;  /* 0x000000041900720c */ /* 0x010fda0003f84070 */
[----:B------:R-:W-:Y:S01]  /*a730*/  @!P4 IMAD.IADD R4, R4, 0x1, -R25 ;  /* 0x000000010404c824 */ /* 0x000fe200078e0a19 */
[----:B-----5:R-:W-:Y:S01]  /*a740*/  ISETP.GE.AND P4, PT, R10, RZ, PT ;  /* 0x000000ff0a00720c */ /* 0x020fe20003f86270 */
[----:B------:R-:W-:-:S04]  /*a750*/  IMAD.MOV.U32 R10, RZ, RZ, R12 ;  /* 0x000000ffff0a7224 */ /* 0x000fc800078e000c */
[----:B------:R-:W-:Y:S01]  /*a760*/  @!P0 IMAD.MOV R10, RZ, RZ, -R10 ;  /* 0x000000ffff0a8224 */ /* 0x000fe200078e0a0a */
[----:B------:R-:W-:Y:S01]  /*a770*/  ISETP.GE.AND P1, PT, R15, RZ, PT ;  /* 0x000000ff0f00720c */ /* 0x000fe20003f26270 */
[----:B------:R-:W-:Y:S01]  /*a780*/  IMAD.MOV.U32 R12, RZ, RZ, R13 ;  /* 0x000000ffff0c7224 */ /* 0x000fe200078e000d */
[----:B------:R-:W-:Y:S02]  /*a790*/  IABS R9, R13 ;  /* 0x0000000d00097213 */ /* 0x000fe40000000000 */
[----:B------:R0:W-:Y:S04]  /*a7a0*/  STL [R1+0x7c8], R10 ;  /* 0x0007c80a01007387 */ /* 0x0001e80000100800 */
[----:B0-----:R-:W3:Y:S04]  /*a7b0*/  LDL.LU R10, [R1+0x128] ;  /* 0x00012800010a7983 */ /* 0x001ee80000300800 */
[----:B------:R-:W4:Y:S04]  /*a7c0*/  LDL.LU R15, [R1+0xf0] ;  /* 0x0000f000010f7983 */ /* 0x000f280000300800 */
[----:B------:R-:W5:Y:S01]  /*a7d0*/  LDL.LU R13, [R1+0x12c] ;  /* 0x00012c00010d7983 */ /* 0x000f620000300800 */
[----:B------:R-:W-:-:S02]  /*a7e0*/  ISETP.GE.AND P2, PT, R6, RZ, PT ;  /* 0x000000ff0600720c */ /* 0x000fc40003f46270 */
[C---:B------:R-:W-:Y:S02]  /*a7f0*/  ISETP.GT.U32.AND P6, PT, R25.reuse, R2, PT ;  /* 0x000000021900720c */ /* 0x040fe40003fc4070 */
[----:B------:R-:W-:Y:S01]  /*a800*/  ISETP.GT.U32.AND P0, PT, R25, R4, PT ;  /* 0x000000041900720c */ /* 0x000fe20003f04070 */
[----:B------:R-:W-:-:S08]  /*a810*/  @!P3 IMAD.MOV R14, RZ, RZ, -R14 ;  /* 0x000000ffff0eb224 */ /* 0x000fd000078e0a0e */
[----:B------:R-:W-:Y:S02]  /*a820*/  @!P2 IMAD.MOV R7, RZ, RZ, -R7 ;  /* 0x000000ffff07a224 */ /* 0x000fe400078e0a07 */
[----:B------:R-:W-:-:S03]  /*a830*/  @!P6 IMAD.IADD R2, R2, 0x1, -R25 ;  /* 0x000000010202e824 */ /* 0x000fc600078e0a19 */
[----:B------:R0:W-:Y:S01]  /*a840*/  STL [R1+0x7c4], R7 ;  /* 0x0007c40701007387 */ /* 0x0001e20000100800 */
[----:B------:R-:W-:Y:S01]  /*a850*/  @!P0 IMAD.IADD R4, R4, 0x1, -R25 ;  /* 0x0000000104048824 */ /* 0x000fe200078e0a19 */
[----:B------:R-:W-:Y:S01]  /*a860*/  ISETP.GT.U32.AND P2, PT, R25, R2, PT ;  /* 0x000000021900720c */ /* 0x000fe20003f44070 */
[----:B0-----:R-:W-:Y:S02]  /*a870*/  IMAD.MOV.U32 R7, RZ, RZ, R8 ;  /* 0x000000ffff077224 */ /* 0x001fe400078e0008 */
[----:B------:R-:W-:Y:S02]  /*a880*/  IMAD.MOV.U32 R8, RZ, RZ, R4 ;  /* 0x000000ffff087224 */ /* 0x000fe400078e0004 */
[----:B------:R-:W-:Y:S02]  /*a890*/  @!P1 IMAD.MOV R7, RZ, RZ, -R7 ;  /* 0x000000ffff079224 */ /* 0x000fe400078e0a07 */
[----:B------:R-:W-:-:S06]  /*a8a0*/  @!P5 IMAD.MOV R8, RZ, RZ, -R8 ;  /* 0x000000ffff08d224 */ /* 0x000fcc00078e0a08 */
[----:B------:R-:W-:Y:S01]  /*a8b0*/  @!P2 IMAD.IADD R2, R2, 0x1, -R25 ;  /* 0x000000010202a824 */ /* 0x000fe200078e0a19 */
[----:B--2---:R-:W-:Y:S02]  /*a8c0*/  ISETP.GE.AND P3, PT, R11, RZ, PT ;  /* 0x000000ff0b00720c */ /* 0x004fe40003f66270 */
[----:B------:R-:W2:Y:S04]  /*a8d0*/  LDL.LU R11, [R1+0x130] ;  /* 0x00013000010b7983 */ /* 0x000ea80000300800 */
[----:B------:R0:W-:Y:S04]  /*a8e0*/  STL [R1+0x7c0], R14 ;  /* 0x0007c00e01007387 */ /* 0x0001e80000100800 */
[----:B0-----:R-:W2:Y:S04]  /*a8f0*/  LDL.LU R14, [R1+0xf4] ;  /* 0x0000f400010e7983 */ /* 0x001ea80000300800 */
[----:B------:R3:W-:Y:S04]  /*a900*/  STL [R1+0x7bc], R7 ;  /* 0x0007bc0701007387 */ /* 0x0007e80000100800 */
[----:B------:R2:W-:Y:S01]  /*a910*/  STL [R1+0x7b8], R8 ;  /* 0x0007b80801007387 */ /* 0x0005e20000100800 */
[----:B-----5:R-:W-:-:S02]  /*a920*/  ISETP.GE.AND P2, PT, R13, RZ, PT ;  /* 0x000000ff0d00720c */ /* 0x020fc40003f46270 */
[----:B------:R-:W-:Y:S02]  /*a930*/  IABS R4, R13 ;  /* 0x0000000d00047213 */ /* 0x000fe40000000000 */
[----:B------:R-:W5:Y:S01]  /*a940*/  LDL R13, [R1+0xf8] ;  /* 0x0000f800010d7983 */ /* 0x000f620000100800 */
[----:B------:R-:W-:-:S04]  /*a950*/  IMAD.HI.U32 R6, R0, R5, RZ ;  /* 0x0000000500067227 */ /* 0x000fc800078e00ff */
[----:B------:R-:W-:-:S04]  /*a960*/  IMAD.MOV R6, RZ, RZ, -R6 ;  /* 0x000000ffff067224 */ /* 0x000fc800078e0a06 */
[----:B------:R-:W-:-:S05]  /*a970*/  IMAD R5, R25, R6, R5 ;  /* 0x0000000619057224 */ /* 0x000fca00078e0205 */
[----:B------:R-:W-:Y:S01]  /*a980*/  ISETP.GT.U32.AND P6, PT, R25, R5, PT ;  /* 0x000000051900720c */ /* 0x000fe20003fc4070 */
[----:B------:R-:W-:Y:S01]  /*a990*/  IMAD.HI.U32 R6, R0, R9, RZ ;  /* 0x0000000900067227 */ /* 0x000fe200078e00ff */
[----:B---3--:R-:W-:-:S03]  /*a9a0*/  IABS R7, R10 ;  /* 0x0000000a00077213 */ /* 0x008fc60000000000 */
[----:B------:R-:W-:-:S08]  /*a9b0*/  IMAD.MOV R6, RZ, RZ, -R6 ;  /* 0x000000ffff067224 */ /* 0x000fd000078e0a06 */
[----:B------:R-:W-:Y:S02]  /*a9c0*/  @!P6 IMAD.IADD R5, R5, 0x1, -R25 ;  /* 0x000000010505e824 */ /* 0x000fe400078e0a19 */
[C---:B------:R-:W-:Y:S02]  /*a9d0*/  IMAD R6, R25.reuse, R6, R9 ;  /* 0x0000000619067224 */ /* 0x040fe400078e0209 */
[----:B------:R-:W-:Y:S01]  /*a9e0*/  IMAD.HI.U32 R9, R0, R7, RZ ;  /* 0x0000000700097227 */ /* 0x000fe200078e00ff */
[C---:B------:R-:W-:Y:S02]  /*a9f0*/  ISETP.GT.U32.AND P6, PT, R25.reuse, R5, PT ;  /* 0x000000051900720c */ /* 0x040fe40003fc4070 */
[----:B------:R-:W-:Y:S01]  /*aa00*/  ISETP.GE.AND P0, PT, R10, RZ, PT ;  /* 0x000000ff0a00720c */ /* 0x000fe20003f06270 */
[----:B------:R-:W-:Y:S01]  /*aa10*/  IMAD.MOV.U32 R10, RZ, RZ, R2 ;  /* 0x000000ffff0a7224 */ /* 0x000fe200078e0002 */
[----:B------:R-:W-:Y:S01]  /*aa20*/  ISETP.GT.U32.AND P5, PT, R25, R6, PT ;  /* 0x000000061900720c */ /* 0x000fe20003fa4070 */
[----:B------:R-:W-:-:S04]  /*aa30*/  IMAD.MOV R2, RZ, RZ, -R9 ;  /* 0x000000ffff027224 */ /* 0x000fc800078e0a09 */
[----:B------:R-:W-:-:S04]  /*aa40*/  IMAD R2, R25, R2, R7 ;  /* 0x0000000219027224 */ /* 0x000fc800078e0207 */
[--C-:B------:R-:W-:Y:S01]  /*aa50*/  @!P6 IMAD.IADD R5, R5, 0x1, -R25.reuse ;  /* 0x000000010505e824 */ /* 0x100fe200078e0a19 */
[C---:B------:R-:W-:Y:S01]  /*aa60*/  ISETP.GT.U32.AND P6, PT, R25.reuse, R2, PT ;  /* 0x000000021900720c */ /* 0x040fe20003fc4070 */
[----:B------:R-:W-:Y:S02]  /*aa70*/  @!P4 IMAD.MOV R10, RZ, RZ, -R10 ;  /* 0x000000ffff0ac224 */ /* 0x000fe400078e0a0a */
[----:B------:R-:W-:Y:S01]  /*aa80*/  @!P5 IMAD.IADD R6, R6, 0x1, -R25 ;  /* 0x000000010606d824 */ /* 0x000fe200078e0a19 */
[----:B------:R-:W-:Y:S01]  /*aa90*/  ISETP.GE.AND P1, PT, R12, RZ, PT ;  /* 0x000000ff0c00720c */ /* 0x000fe20003f26270 */
[----:B------:R-:W-:Y:S01]  /*aaa0*/  IMAD.HI.U32 R12, R0, R4, RZ ;  /* 0x00000004000c7227 */ /* 0x000fe200078e00ff */
[----:B----4-:R-:W-:Y:S01]  /*aab0*/  IABS R9, R15 ;  /* 0x0000000f00097213 */ /* 0x010fe20000000000 */
[----:B------:R0:W-:Y:S01]  /*aac0*/  STL [R1+0x7b4], R10 ;  /* 0x0007b40a01007387 */ /* 0x0001e20000100800 */
[----:B------:R-:W-:Y:S01]  /*aad0*/  ISETP.GT.U32.AND P5, PT, R25, R6, PT ;  /* 0x000000061900720c */ /* 0x000fe20003fa4070 */
[----:B------:R-:W-:-:S04]  /*aae0*/  IMAD.MOV R12, RZ, RZ, -R12 ;  /* 0x000000ffff0c7224 */ /* 0x000fc800078e0a0c */
[----:B------:R-:W-:Y:S02]  /*aaf0*/  @!P6 IMAD.IADD R2, R2, 0x1, -R25 ;  /* 0x000000010202e824 */ /* 0x000fe400078e0a19 */
[----:B------:R-:W-:-:S03]  /*ab00*/  IMAD R4, R25, R12, R4 ;  /* 0x0000000c19047224 */ /* 0x000fc600078e0204 */
[----:B------:R-:W-:-:S03]  /*ab10*/  ISETP.GT.U32.AND P6, PT, R25, R2, PT ;  /* 0x000000021900720c */ /* 0x000fc60003fc4070 */
[----:B------:R-:W-:-:S04]  /*ab20*/  @!P5 IMAD.IADD R6, R6, 0x1, -R25 ;  /* 0x000000010606d824 */ /* 0x000fc800078e0a19 */
[----:B------:R-:W-:-:S06]  /*ab30*/  @!P1 IMAD.MOV R6, RZ, RZ, -R6 ;  /* 0x000000ffff069224 */ /* 0x000fcc00078e0a06 */
[----:B------:R-:W-:Y:S01]  /*ab40*/  @!P6 IMAD.IADD R2, R2, 0x1, -R25 ;  /* 0x000000010202e824 */ /* 0x000fe200078e0a19 */
[----:B------:R-:W-:Y:S02]  /*ab50*/  ISETP.GE.AND P6, PT, R15, RZ, PT ;  /* 0x000000ff0f00720c */ /* 0x000fe40003fc6270 */
[----:B--2---:R-:W-:-:S05]  /*ab60*/  IABS R8, R11 ;  /* 0x0000000b00087213 */ /* 0x004fca0000000000 */
[----:B------:R-:W-:-:S04]  /*ab70*/  IMAD.MOV.U32 R7, RZ, RZ, R8 ;  /* 0x000000ffff077224 */ /* 0x000fc800078e0008 */
[----:B0-----:R-:W-:Y:S01]  /*ab80*/  IMAD.HI.U32 R10, R0, R7, RZ ;  /* 0x00000007000a7227 */ /* 0x001fe200078e00ff */
[----:B------:R-:W-:-:S03]  /*ab90*/  ISETP.GE.AND P4, PT, R11, RZ, PT ;  /* 0x000000ff0b00720c */ /* 0x000fc60003f86270 */
[----:B------:R-:W-:Y:S01]  /*aba0*/  IMAD.MOV.U32 R8, RZ, RZ, R9 ;  /* 0x000000ffff087224 */ /* 0x000fe200078e0009 */
[----:B------:R-:W-:Y:S01]  /*abb0*/  IABS R9, R14 ;  /* 0x0000000e00097213 */ /* 0x000fe20000000000 */
[----:B------:R-:W-:Y:S02]  /*abc0*/  IMAD.MOV R10, RZ, RZ, -R10 ;  /* 0x000000ffff0a7224 */ /* 0x000fe400078e0a0a */
[----:B------:R-:W-:-:S04]  /*abd0*/  IMAD.HI.U32 R11, R0, R8, RZ ;  /* 0x00000008000b7227 */ /* 0x000fc800078e00ff */
[C---:B------:R-:W-:Y:S02]  /*abe0*/  IMAD R7, R25.reuse, R10, R7 ;  /* 0x0000000a19077224 */ /* 0x040fe400078e0207 */
[----:B------:R-:W-:Y:S02]  /*abf0*/  IMAD.MOV.U32 R10, RZ, RZ, R5 ;  /* 0x000000ffff0a7224 */ /* 0x000fe400078e0005 */
[----:B------:R-:W-:Y:S02]  /*ac00*/  IMAD.MOV R11, RZ, RZ, -R11 ;  /* 0x000000ffff0b7224 */ /* 0x000fe400078e0a0b */
[----:B------:R-:W-:Y:S02]  /*ac10*/  @!P3 IMAD.MOV R10, RZ, RZ, -R10 ;  /* 0x000000ffff0ab224 */ /* 0x000fe400078e0a0a */
[----:B------:R-:W-:Y:S02]  /*ac20*/  IMAD R8, R25, R11, R8 ;  /* 0x0000000b19087224 */ /* 0x000fe400078e0208 */
[----:B------:R-:W2:Y:S04]  /*ac30*/  LDL R11, [R1+0x100] ;  /* 0x00010000010b7983 */ /* 0x000ea80000100800 */
[----:B------:R0:W-:Y:S04]  /*ac40*/  STL [R1+0x7ac], R10 ;  /* 0x0007ac0a01007387 */ /* 0x0001e80000100800 */
[----:B0-----:R-:W3:Y:S01]  /*ac50*/  LDL R10, [R1+0x104] ;  /* 0x00010400010a7983 */ /* 0x001ee20000100800 */
[----:B-----5:R-:W-:Y:S01]  /*ac60*/  IABS R12, R13 ;  /* 0x0000000d000c7213 */ /* 0x020fe20000000000 */
[----:B------:R-:W-:-:S04]  /*ac70*/  IMAD.HI.U32 R13, R0, R9, RZ ;  /* 0x00000009000d7227 */ /* 0x000fc800078e00ff */
[----:B------:R-:W-:-:S04]  /*ac80*/  IMAD.MOV R13, RZ, RZ, -R13 ;  /* 0x000000ffff0d7224 */ /* 0x000fc800078e0a0d */
[----:B------:R-:W-:Y:S02]  /*ac90*/  IMAD R9, R25, R13, R9 ;  /* 0x0000000d19097224 */ /* 0x000fe400078e0209 */
[----:B------:R-:W4:Y:S04]  /*aca0*/  LDL R13, [R1+0x108] ;  /* 0x00010800010d7983 */ /* 0x000f280000100800 */
[----:B------:R-:W-:Y:S04]  /*acb0*/  STL [R1+0x7a8], R6 ;  /* 0x0007a80601007387 */ /* 0x000fe80000100800 */
[----:B------:R-:W5:Y:S01]  /*acc0*/  LDL.LU R15, [R1+0x10c] ;  /* 0x00010c00010f7983 */ /* 0x000f620000300800 */
[----:B------:R-:W-:-:S03]  /*acd0*/  IMAD.HI.U32 R5, R0, R12, RZ ;  /* 0x0000000c00057227 */ /* 0x000fc600078e00ff */
[----:B-----5:R0:W-:Y:S04]  /*ace0*/  STL [R1+0x43a8], R15 ;  /* 0x0043a80f01007387 */ /* 0x0201e80000100800 */
[----:B0-----:R-:W5:Y:S01]  /*acf0*/  LDL.LU R15, [R1+0xfc] ;  /* 0x0000fc00010f7983 */ /* 0x001f620000300800 */
[----:B------:R-:W-:-:S04]  /*ad00*/  IMAD.MOV R5, RZ, RZ, -R5 ;  /* 0x000000ffff057224 */ /* 0x000fc800078e0a05 */
[C---:B------:R-:W-:Y:S01]  /*ad10*/  IMAD R12, R25.reuse, R5, R12 ;  /* 0x00000005190c7224 */ /* 0x040fe200078e020c */
[----:B------:R-:W-:-:S13]  /*ad20*/  ISETP.GT.U32.AND P5, PT, R25, R4, PT ;  /* 0x000000041900720c */ /* 0x000fda0003fa4070 */
[----:B------:R-:W-:Y:S01]  /*ad30*/  @!P5 IMAD.IADD R4, R4, 0x1, -R25 ;  /* 0x000000010404d824 */ /* 0x000fe200078e0a19 */
[----:B------:R-:W-:Y:S02]  /*ad40*/  ISETP.GT.U32.AND P5, PT, R25, R9, PT ;  /* 0x000000091900720c */ /* 0x000fe40003fa4070 */
[----:B-----5:R-:W-:Y:S01]  /*ad50*/  IABS R5, R15 ;  /* 0x0000000f00057213 */ /* 0x020fe20000000000 */
[----:B------:R0:W-:Y:S04]  /*ad60*/  STL [R1+0x43ac], R15 ;  /* 0x0043ac0f01007387 */ /* 0x0001e80000100800 */
[----:B0-----:R-:W5:Y:S01]  /*ad70*/  LDL.LU R15, [R1+0xf8] ;  /* 0x0000f800010f7983 */ /* 0x001f620000300800 */
[----:B----4-:R-:W-:Y:S01]  /*ad80*/  IABS R6, R13 ;  /* 0x0000000d00067213 */ /* 0x010fe20000000000 */
[----:B------:R-:W-:-:S04]  /*ad90*/  IMAD.MOV.U32 R13, RZ, RZ, R2 ;  /* 0x000000ffff0d7224 */ /* 0x000fc800078e0002 */
[----:B------:R-:W-:Y:S02]  /*ada0*/  @!P5 IMAD.IADD R9, R9, 0x1, -R25 ;  /* 0x000000010909d824 */ /* 0x000fe400078e0a19 */
[----:B------:R-:W-:-:S03]  /*adb0*/  @!P0 IMAD.MOV R13, RZ, RZ, -R13 ;  /* 0x000000ffff0d8224 */ /* 0x000fc600078e0a0d */
[----:B------:R-:W-:Y:S02]  /*adc0*/  ISETP.GT.U32.AND P0, PT, R25, R9, PT ;  /* 0x000000091900720c */ /* 0x000fe40003f04070 */
[----:B------:R0:W-:Y:S11]  /*add0*/  STL [R1+0x7a4], R13 ;  /* 0x0007a40d01007387 */ /* 0x0001f60000100800 */
[----:B------:R-:W-:Y:S01]  /*ade0*/  @!P0 IMAD.IADD R9, R9, 0x1, -R25 ;  /* 0x0000000109098824 */ /* 0x000fe200078e0a19 */
[----:B------:R-:W-:-:S02]  /*adf0*/  ISETP.GT.U32.AND P3, PT, R25, R7, PT ;  /* 0x000000071900720c */ /* 0x000fc40003f64070 */
[----:B-----5:R-:W-:Y:S02]  /*ae00*/  ISETP.GE.AND P0, PT, R15, RZ, PT ;  /* 0x000000ff0f00720c */ /* 0x020fe40003f06270 */
[----:B------:R-:W4:Y:S09]  /*ae10*/  LDL.LU R15, [R1+0x43ac] ;  /* 0x0043ac00010f7983 */ /* 0x000f320000300800 */
[----:B------:R-:W-:Y:S01]  /*ae20*/  @!P3 IMAD.IADD R7, R7, 0x1, -R25 ;  /* 0x000000010707b824 */ /* 0x000fe200078e0a19 */
[----:B------:R-:W-:-:S02]  /*ae30*/  ISETP.GT.U32.AND P3, PT, R25, R4, PT ;  /* 0x000000041900720c */ /* 0x000fc40003f64070 */
[----:B--2---:R-:W-:-:S05]  /*ae40*/  IABS R11, R11 ;  /* 0x0000000b000b7213 */ /* 0x004fca0000000000 */
[----:B------:R-:W-:Y:S02]  /*ae50*/  IMAD.MOV.U32 R2, RZ, RZ, R11 ;  /* 0x000000ffff027224 */ /* 0x000fe400078e000b */
[----:B------:R-:W-:-:S04]  /*ae60*/  IMAD.HI.U32 R11, R0, R5, RZ ;  /* 0x00000005000b7227 */ /* 0x000fc800078e00ff */
[----:B------:R-:W-:Y:S01]  /*ae70*/  @!P3 IMAD.IADD R4, R4, 0x1, -R25 ;  /* 0x000000010404b824 */ /* 0x000fe200078e0a19 */
[----:B------:R-:W-:Y:S01]  /*ae80*/  ISETP.GT.U32.AND P3, PT, R25, R12, PT ;  /* 0x0000000c1900720c */ /* 0x000fe20003f64070 */
[----:B------:R-:W-:-:S04]  /*ae90*/  IMAD.MOV R11, RZ, RZ, -R11 ;  /* 0x000000ffff0b7224 */ /* 0x000fc800078e0a0b */
[----:B------:R-:W-:Y:S02]  /*aea0*/  IMAD R5, R25, R11, R5 ;  /* 0x0000000b19057224 */ /* 0x000fe400078e0205 */
[----:B------:R-:W-:-:S04]  /*aeb0*/  IMAD.HI.U32 R11, R0, R2, RZ ;  /* 0x00000002000b7227 */ /* 0x000fc800078e00ff */
[----:B------:R-:W-:Y:S02]  /*aec0*/  IMAD.MOV R11, RZ, RZ, -R11 ;  /* 0x000000ffff0b7224 */ /* 0x000fe400078e0a0b */
[----:B------:R-:W-:Y:S02]  /*aed0*/  @!P3 IMAD.IADD R12, R12, 0x1, -R25 ;  /* 0x000000010c0cb824 */ /* 0x000fe400078e0a19 */
[----:B------:R-:W-:Y:S01]  /*aee0*/  IMAD R2, R25, R11, R2 ;  /* 0x0000000b19027224 */ /* 0x000fe200078e0202 */
[----:B----4-:R-:W-:Y:S02]  /*aef0*/  ISETP.GE.AND P3, PT, R15, RZ, PT ;  /* 0x000000ff0f00720c */ /* 0x010fe40003f66270 */
[----:B------:R-:W2:Y:S04]  /*af00*/  LDL.LU R15, [R1+0x43a8] ;  /* 0x0043a800010f7983 */ /* 0x000ea80000300800 */
[----:B------:R-:W4:Y:S01]  /*af10*/  LDL R11, [R1+0x110] ;  /* 0x00011000010b7983 */ /* 0x000f220000100800 */
[----:B---3--:R-:W-:-:S05]  /*af20*/  IABS R10, R10 ;  /* 0x0000000a000a7213 */ /* 0x008fca0000000000 */
[----:B0-----:R-:W-:-:S04]  /*af30*/  IMAD.HI.U32 R13, R0, R10, RZ ;  /* 0x0000000a000d7227 */ /* 0x001fc800078e00ff */
[----:B------:R-:W-:-:S04]  /*af40*/  IMAD.MOV R13, RZ, RZ, -R13 ;  /* 0x000000ffff0d7224 */ /* 0x000fc800078e0a0d */
[C---:B------:R-:W-:Y:S02]  /*af50*/  IMAD R10, R25.reuse, R13, R10 ;  /* 0x0000000d190a7224 */ /* 0x040fe400078e020a */
[----:B------:R-:W-:Y:S01]  /*af60*/  IMAD.MOV.U32 R13, RZ, RZ, R4 ;  /* 0x000000ffff0d7224 */ /* 0x000fe200078e0004 */
[----:B------:R-:W-:-:S13]  /*af70*/  ISETP.GT.U32.AND P1, PT, R25, R8, PT ;  /* 0x000000081900720c */ /* 0x000fda0003f24070 */
[----:B------:R-:W-:-:S05]  /*af80*/  @!P1 IMAD.IADD R8, R8, 0x1, -R25 ;  /* 0x0000000108089824 */ /* 0x000fca00078e0a19 */
[C---:B------:R-:W-:Y:S02]  /*af90*/  ISETP.GT.U32.AND P5, PT, R25.reuse, R8, PT ;  /* 0x000000081900720c */ /* 0x040fe40003fa4070 */
[----:B----4-:R-:W-:Y:S02]  /*afa0*/  IABS R4, R11 ;  /* 0x0000000b00047213 */ /* 0x010fe40000000000 */
[----:B------:R-:W3:Y:S09]  /*afb0*/  LDL.LU R11, [R1+0x100] ;  /* 0x00010000010b7983 */ /* 0x000ef20000300800 */
[----:B------:R-:W-:Y:S01]  /*afc0*/  @!P5 IMAD.IADD R8, R8, 0x1, -R25 ;  /* 0x000000010808d824 */ /* 0x000fe200078e0a19 */
[----:B------:R-:W-:-:S02]  /*afd0*/  ISETP.GT.U32.AND P1, PT, R25, R7, PT ;  /* 0x000000071900720c */ /* 0x000fc40003f24070 */
[----:B------:R-:W-:-:S11]  /*afe0*/  ISETP.GT.U32.AND P5, PT, R25, R5, PT ;  /* 0x000000051900720c */ /* 0x000fd60003fa4070 */
[--C-:B------:R-:W-:Y:S02]  /*aff0*/  @!P1 IMAD.IADD R7, R7, 0x1, -R25.reuse ;  /* 0x0000000107079824 */ /* 0x100fe400078e0a19 */
[----:B------:R-:W-:Y:S01]  /*b000*/  @!P5 IMAD.IADD R5, R5, 0x1, -R25 ;  /* 0x000000010505d824 */ /* 0x000fe200078e0a19 */
[----:B------:R-:W-:Y:S01]  /*b010*/  ISETP.GE.AND P1, PT, R14, RZ, PT ;  /* 0x000000ff0e00720c */ /* 0x000fe20003f26270 */
[----:B------:R-:W-:-:S03]  /*b020*/  @!P4 IMAD.MOV R7, RZ, RZ, -R7 ;  /* 0x000000ffff07c224 */ /* 0x000fc600078e0a07 */
[----:B------:R-:W-:Y:S01]  /*b030*/  ISETP.GT.U32.AND P4, PT, R25, R5, PT ;  /* 0x000000051900720c */ /* 0x000fe20003f84070 */
[----:B------:R-:W-:Y:S02]  /*b040*/  @!P2 IMAD.MOV R13, RZ, RZ, -R13 ;  /* 0x000000ffff0da224 */ /* 0x000fe400078e0a0d */
[----:B------:R-:W-:-:S03]  /*b050*/  @!P6 IMAD.MOV R8, RZ, RZ, -R8 ;  /* 0x000000ffff08e224 */ /* 0x000fc600078e0a08 */
[----:B------:R0:W-:Y:S03]  /*b060*/  STL [R1+0x67c], R13 ;  /* 0x00067c0d01007387 */ /* 0x0001e60000100800 */
[----:B------:R-:W-:-:S04]  /*b070*/  @!P1 IMAD.MOV R9, RZ, RZ, -R9 ;  /* 0x000000ffff099224 */ /* 0x000fc800078e0a09 */
[----:B------:R-:W-:Y:S01]  /*b080*/  @!P4 IMAD.IADD R5, R5, 0x1, -R25 ;  /* 0x000000010505c824 */ /* 0x000fe200078e0a19 */
[----:B0-----:R-:W4:Y:S04]  /*b090*/  LDL.LU R13, [R1+0x104] ;  /* 0x00010400010d7983 */ /* 0x001f280000300800 */
[----:B------:R-:W-:Y:S04]  /*b0a0*/  STL [R1+0x688], R7 ;  /* 0x0006880701007387 */ /* 0x000fe80000100800 */
[----:B------:R-:W-:Y:S04]  /*b0b0*/  STL [R1+0x6a4], R8 ;  /* 0x0006a40801007387 */ /* 0x000fe80000100800 */
[----:B------:R-:W-:Y:S01]  /*b0c0*/  STL [R1+0x6d0], R9 ;  /* 0x0006d00901007387 */ /* 0x000fe20000100800 */
[----:B---3--:R-:W-:-:S03]  /*b0d0*/  ISETP.GE.AND P1, PT, R11, RZ, PT ;  /* 0x000000ff0b00720c */ /* 0x008fc60003f26270 */
[----:B------:R-:W3:Y:S04]  /*b0e0*/  LDL R11, [R1+0x118] ;  /* 0x00011800010b7983 */ /* 0x000ee80000100800 */
[----:B------:R0:W-:Y:S04]  /*b0f0*/  STL [R1+0x43a4], R5 ;  /* 0x0043a40501007387 */ /* 0x0001e80000100800 */
[----:B0-----:R-:W5:Y:S01]  /*b100*/  LDL.LU R5, [R1+0x108] ;  /* 0x0001080001057983 */ /* 0x001f620000300800 */
[----:B------:R-:W-:Y:S01]  /*b110*/  IMAD.HI.U32 R14, R0, R6, RZ ;  /* 0x00000006000e7227 */ /* 0x000fe200078e00ff */
[----:B------:R-:W-:-:S02]  /*b120*/  ISETP.GT.U32.AND P2, PT, R25, R12, PT ;  /* 0x0000000c1900720c */ /* 0x000fc40003f44070 */
[C---:B------:R-:W-:Y:S01]  /*b130*/  ISETP.GT.U32.AND P5, PT, R25.reuse, R2, PT ;  /* 0x000000021900720c */ /* 0x040fe20003fa4070 */
[----:B------:R-:W-:Y:S01]  /*b140*/  IMAD.MOV R14, RZ, RZ, -R14 ;  /* 0x000000ffff0e7224 */ /* 0x000fe200078e0a0e */
[----:B------:R-:W3:Y:S03]  /*b150*/  LDL R9, [R1+0x11c] ;  /* 0x00011c0001097983 */ /* 0x000ee60000100800 */
[----:B------:R-:W-:Y:S01]  /*b160*/  IMAD R14, R25, R14, R6 ;  /* 0x0000000e190e7224 */ /* 0x000fe200078e0206 */
[----:B--2---:R-:W-:-:S05]  /*b170*/  IABS R6, R15 ;  /* 0x0000000f00067213 */ /* 0x004fca0000000000 */
[----:B------:R-:W-:-:S04]  /*b180*/  IMAD.HI.U32 R7, R0, R6, RZ ;  /* 0x0000000600077227 */ /* 0x000fc800078e00ff */
[----:B------:R-:W-:-:S04]  /*b190*/  IMAD.MOV R7, RZ, RZ, -R7 ;  /* 0x000000ffff077224 */ /* 0x000fc800078e0a07 */
[----:B------:R-:W-:Y:S02]  /*b1a0*/  IMAD R6, R25, R7, R6 ;  /* 0x0000000719067224 */ /* 0x000fe400078e0206 */
[----:B------:R-:W2:Y:S01]  /*b1b0*/  LDL R7, [R1+0x114] ;  /* 0x0001140001077983 */ /* 0x000ea20000100800 */
[--C-:B------:R-:W-:Y:S02]  /*b1c0*/  @!P2 IMAD.IADD R12, R12, 0x1, -R25.reuse ;  /* 0x000000010c0ca824 */ /* 0x100fe400078e0a19 */
[----:B------:R-:W-:Y:S01]  /*b1d0*/  @!P5 IMAD.IADD R2, R2, 0x1, -R25 ;  /* 0x000000010202d824 */ /* 0x000fe200078e0a19 */
[----:B----4-:R-:W-:Y:S02]  /*b1e0*/  ISETP.GE.AND P4, PT, R13, RZ, PT ;  /* 0x000000ff0d00720c */ /* 0x010fe40003f86270 */
[----:B------:R-:W4:Y:S01]  /*b1f0*/  LDL R13, [R1+0x120] ;  /* 0x00012000010d7983 */ /* 0x000f220000100800 */
[----:B------:R-:W-:Y:S02]  /*b200*/  ISETP.GT.U32.AND P6, PT, R25, R10, PT ;  /* 0x0000000a1900720c */ /* 0x000fe40003fc4070 */
[----:B-----5:R-:W-:Y:S01]  /*b210*/  ISETP.GE.AND P5, PT, R5, RZ, PT ;  /* 0x000000ff0500720c */ /* 0x020fe20003fa6270 */
[----:B------:R-:W-:-:S04]  /*b220*/  IMAD.MOV.U32 R5, RZ, RZ, R12 ;  /* 0x000000ffff057224 */ /* 0x000fc800078e000c */
[----:B------:R-:W-:-:S05]  /*b230*/  @!P0 IMAD.MOV R5, RZ, RZ, -R5 ;  /* 0x000000ffff058224 */ /* 0x000fca00078e0a05 */
[----:B------:R0:W-:Y:S04]  /*b240*/  STL [R1+0x6cc], R5 ;  /* 0x0006cc0501007387 */ /* 0x0001e80000100800 */
[----:B0-----:R-:W5:Y:S01]  /*b250*/  LDL.LU R5, [R1+0x110] ;  /* 0x0001100001057983 */ /* 0x001f620000300800 */
[----:B------:R-:W-:Y:S01]  /*b260*/  ISETP.GT.U32.AND P2, PT, R25, R14, PT ;  /* 0x0000000e1900720c */ /* 0x000fe20003f44070 */
[----:B------:R-:W-:Y:S02]  /*b270*/  @!P6 IMAD.IADD R10, R10, 0x1, -R25 ;  /* 0x000000010a0ae824 */ /* 0x000fe400078e0a19 */
[----:B------:R-:W-:Y:S01]  /*b280*/  IMAD.HI.U32 R8, R0, R4, RZ ;  /* 0x0000000400087227 */ /* 0x000fe200078e00ff */
[----:B--2---:R-:W-:-:S03]  /*b290*/  IABS R12, R7 ;  /* 0x00000007000c7213 */ /* 0x004fc60000000000 */
[----:B------:R-:W-:-:S06]  /*b2a0*/  IMAD.MOV R8, RZ, RZ, -R8 ;  /* 0x000000ffff087224 */ /* 0x000fcc00078e0a08 */
[----:B------:R-:W-:Y:S01]  /*b2b0*/  @!P2 IMAD.IADD R14, R14, 0x1, -R25 ;  /* 0x000000010e0ea824 */ /* 0x000fe200078e0a19 */
[----:B------:R-:W-:-:S04]  /*b2c0*/  ISETP.GT.U32.AND P2, PT, R25, R10, PT ;  /* 0x0000000a1900720c */ /* 0x000fc80003f44070 */
[C---:B------:R-:W-:Y:S01]  /*b2d0*/  ISETP.GT.U32.AND P0, PT, R25.reuse, R14, PT ;  /* 0x0000000e1900720c */ /* 0x040fe20003f04070 */
[----:B------:R-:W-:Y:S01]  /*b2e0*/  IMAD R7, R25, R8, R4 ;  /* 0x0000000819077224 */ /* 0x000fe200078e0204 */
[----:B---3--:R-:W-:Y:S02]  /*b2f0*/  IABS R8, R9 ;  /* 0x0000000900087213 */ /* 0x008fe40000000000 */
[----:B------:R-:W-:-:S05]  /*b300*/  IABS R11, R11 ;  /* 0x0000000b000b7213 */ /* 0x000fca0000000000 */
[----:B------:R-:W-:Y:S01]  /*b310*/  @!P2 IMAD.IADD R10, R10, 0x1, -R25 ;  /* 0x000000010a0aa824 */ /* 0x000fe200078e0a19 */
[----:B------:R-:W-:-:S03]  /*b320*/  ISETP.GT.U32.AND P2, PT, R25, R7, PT ;  /* 0x000000071900720c */ /* 0x000fc60003f44070 */
[----:B------:R-:W-:Y:S01]  /*b330*/  @!P0 IMAD.IADD R14, R14, 0x1, -R25 ;  /* 0x000000010e0e8824 */ /* 0x000fe200078e0a19 */
[----:B------:R-:W-:Y:S01]  /*b340*/  ISETP.GE.AND P0, PT, R15, RZ, PT ;  /* 0x000000ff0f00720c */ /* 0x000fe20003f06270 */
[----:B------:R-:W-:-:S04]  /*b350*/  IMAD.HI.U32 R15, R0, R8, RZ ;  /* 0x00000008000f7227 */ /* 0x000fc800078e00ff */
[----:B------:R-:W-:-:S04]  /*b360*/  IMAD.HI.U32 R9, R0, R11, RZ ;  /* 0x0000000b00097227 */ /* 0x000fc800078e00ff */
[----:B------:R-:W-:Y:S02]  /*b370*/  IMAD.MOV R15, RZ, RZ, -R15 ;  /* 0x000000ffff0f7224 */ /* 0x000fe400078e0a0f */
[----:B------:R-:W-:Y:S02]  /*b380*/  IMAD.MOV R9, RZ, RZ, -R9 ;  /* 0x000000ffff097224 */ /* 0x000fe400078e0a09 */
[----:B------:R-:W-:Y:S02]  /*b390*/  @!P2 IMAD.IADD R7, R7, 0x1, -R25 ;  /* 0x000000010707a824 */ /* 0x000fe400078e0a19 */
[C---:B------:R-:W-:Y:S02]  /*b3a0*/  IMAD R8, R25.reuse, R15, R8 ;  /* 0x0000000f19087224 */ /* 0x040fe400078e0208 */
[----:B------:R-:W-:Y:S01]  /*b3b0*/  IMAD R9, R25, R9, R11 ;  /* 0x0000000919097224 */ /* 0x000fe200078e020b */
[----:B-----5:R-:W-:Y:S02]  /*b3c0*/  ISETP.GE.AND P2, PT, R5, RZ, PT ;  /* 0x000000ff0500720c */ /* 0x020fe40003f46270 */
[----:B------:R-:W2:Y:S04]  /*b3d0*/  LDL.LU R5, [R1+0x43a4] ;  /* 0x0043a40001057983 */ /* 0x000ea80000300800 */
[----:B------:R-:W3:Y:S04]  /*b3e0*/  LDL R11, [R1+0x124] ;  /* 0x00012400010b7983 */ /* 0x000ee80000100800 */
[----:B------:R-:W5:Y:S04]  /*b3f0*/  LDL.LU R15, [R1+0x1cc] ;  /* 0x0001cc00010f7983 */ /* 0x000f680000300800 */
[----:B------:R0:W-:Y:S04]  /*b400*/  STL [R1+0x43a0], R8 ;  /* 0x0043a00801007387 */ /* 0x0001e80000100800 */
[----:B0-----:R-:W2:Y:S01]  /*b410*/  LDL R8, [R1+0x134] ;  /* 0x0001340001087983 */ /* 0x001ea20000100800 */
[----:B------:R-:W-:-:S02]  /*b420*/  ISETP.GT.U32.AND P6, PT, R25, R2, PT ;  /* 0x000000021900720c */ /* 0x000fc40003fc4070 */
[----:B----4-:R-:W-:Y:S01]  /*b430*/  IABS R4, R13 ;  /* 0x0000000d00047213 */ /* 0x010fe20000000000 */
[----:B------:R-:W-:-:S04]  /*b440*/  IMAD.HI.U32 R13, R0, R12, RZ ;  /* 0x0000000c000d7227 */ /* 0x000fc800078e00ff */
[----:B------:R-:W-:-:S06]  /*b450*/  IMAD.MOV R13, RZ, RZ, -R13 ;  /* 0x000000ffff0d7224 */ /* 0x000fcc00078e0a0d */
[----:B------:R-:W-:Y:S01]  /*b460*/  @!P6 IMAD.IADD R2, R2, 0x1, -R25 ;  /* 0x000000010202e824 */ /* 0x000fe200078e0a19 */
[C---:B------:R-:W-:Y:S01]  /*b470*/  ISETP.GT.U32.AND P6, PT, R25.reuse, R6, PT ;  /* 0x000000061900720c */ /* 0x040fe20003fc4070 */
[----:B------:R-:W-:Y:S02]  /*b480*/  IMAD R12, R25, R13, R12 ;  /* 0x0000000d190c7224 */ /* 0x000fe400078e020c */
[----:B------:R-:W-:-:S04]  /*b490*/  IMAD.HI.U32 R13, R0, R4, RZ ;  /* 0x00000004000d7227 */ /* 0x000fc800078e00ff */
[----:B------:R-:W-:-:S06]  /*b4a0*/  IMAD.MOV R13, RZ, RZ, -R13 ;  /* 0x000000ffff0d7224 */ /* 0x000fcc00078e0a0d */
[----:B------:R-:W-:Y:S01]  /*b4b0*/  @!P6 IMAD.IADD R6, R6, 0x1, -R25 ;  /* 0x000000010606e824 */ /* 0x000fe200078e0a19 */
[C---:B------:R-:W-:Y:S01]  /*b4c0*/  ISETP.GT.U32.AND P6, PT, R25.reuse, R12, PT ;  /* 0x0000000c1900720c */ /* 0x040fe20003fc4070 */
[----:B------:R-:W-:Y:S02]  /*b4d0*/  IMAD R4, R25, R13, R4 ;  /* 0x0000000d19047224 */ /* 0x000fe400078e0204 */
[----:B------:R-:W-:-:S10]  /*b4e0*/  @!P1 IMAD.MOV R2, RZ, RZ, -R2 ;  /* 0x000000ffff029224 */ /* 0x000fd400078e0a02 */
[----:B------:R-:W-:-:S05]  /*b4f0*/  @!P6 IMAD.IADD R12, R12, 0x1, -R25 ;  /* 0x000000010c0ce824 */ /* 0x000fca00078e0a19 */
[----:B------:R-:W-:Y:S02]  /*b500*/  ISETP.GT.U32.AND P1, PT, R25, R12, PT ;  /* 0x0000000c1900720c */ /* 0x000fe40003f24070 */
[----:B--2---:R-:W-:Y:S01]  /*b510*/  IABS R13, R8 ;  /* 0x00000008000d7213 */ /* 0x004fe20000000000 */
[----:B------:R-:W-:Y:S02]  /*b520*/  IMAD.MOV.U32 R8, RZ, RZ, R5 ;  /* 0x000000ffff087224 */ /* 0x000fe400078e0005 */
[----:B------:R-:W2:Y:S02]  /*b530*/  LDL.LU R5, [R1+0x148] ;  /* 0x0001480001057983 */ /* 0x000ea40000300800 */
[----:B------:R-:W-:-:S05]  /*b540*/  @!P3 IMAD.MOV R8, RZ, RZ, -R8 ;  /* 0x000000ffff08b224 */ /* 0x000fca00078e0a08 */
[----:B------:R-:W-:Y:S04]  /*b550*/  STL [R1+0x6dc], R8 ;  /* 0x0006dc0801007387 */ /* 0x000fe80000100800 */
[----:B------:R-:W-:Y:S04]  /*b560*/  STL [R1+0x714], R2 ;  /* 0x0007140201007387 */ /* 0x000fe80000100800 */
[----:B------:R0:W-:Y:S04]  /*b570*/  STL [R1+0x439c], R12 ;  /* 0x00439c0c01007387 */ /* 0x0001e80000100800 */
[----:B0-----:R-:W4:Y:S01]  /*b580*/  LDL.LU R12, [R1+0x114] ;  /* 0x00011400010c7983 */ /* 0x001f220000300800 */
[----:B------:R-:W-:-:S02]  /*b590*/  IMAD.MOV.U32 R2, RZ, RZ, R10 ;  /* 0x000000ffff027224 */ /* 0x000fc400078e000a */
[----:B------:R-:W-:Y:S01]  /*b5a0*/  IMAD.MOV.U32 R8, RZ, RZ, R14 ;  /* 0x000000ffff087224 */ /* 0x000fe200078e000e */
[----:B---3--:R-:W-:Y:S01]  /*b5b0*/  IABS R11, R11 ;  /* 0x0000000b000b7213 */ /* 0x008fe20000000000 */
[----:B------:R-:W-:Y:S01]  /*b5c0*/  @!P4 IMAD.MOV R2, RZ, RZ, -R2 ;  /* 0x000000ffff02c224 */ /* 0x000fe200078e0a02 */
[----:B------:R-:W-:Y:S01]  /*b5d0*/  ISETP.GT.U32.AND P6, PT, R25, R7, PT ;  /* 0x000000071900720c */ /* 0x000fe20003fc4070 */
[----:B------:R-:W-:Y:S01]  /*b5e0*/  @!P5 IMAD.MOV R8, RZ, RZ, -R8 ;  /* 0x000000ffff08d224 */ /* 0x000fe200078e0a08 */
[----:B------:R-:W3:Y:S04]  /*b5f0*/  LDL.LU R14, [R1+0x11c] ;  /* 0x00011c00010e7983 */ /* 0x000ee80000300800 */
[----:B------:R0:W-:Y:S04]  /*b600*/  STL [R1+0x744], R2 ;  /* 0x0007440201007387 */ /* 0x0001e80000100800 */
[----:B------:R1:W-:Y:S01]  /*b610*/  STL [R1+0x4394], R0 ;  /* 0x0043940001007387 */ /* 0x0003e20000100800 */
[----:B0-----:R-:W-:-:S04]  /*b620*/  IMAD.HI.U32 R2, R0, R11, RZ ;  /* 0x0000000b00027227 */ /* 0x001fc800078e00ff */
[----:B------:R-:W-:Y:S02]  /*b630*/  @!P6 IMAD.IADD R7, R7, 0x1, -R25 ;  /* 0x000000010707e824 */ /* 0x000fe400078e0a19 */
[----:B------:R-:W-:-:S04]  /*b640*/  IMAD.MOV R2, RZ, RZ, -R2 ;  /* 0x000000ffff027224 */ /* 0x000fc800078e0a02 */
[----:B------:R-:W-:Y:S02]  /*b650*/  IMAD R2, R25, R2, R11 ;  /* 0x0000000219027224 */ /* 0x000fe400078e020b */
[----:B--2---:R-:W-:Y:S02]  /*b660*/  IMAD.MOV.U32 R10, RZ, RZ, R5 ;  /* 0x000000ffff0a7224 */ /* 0x004fe400078e0005 */
[----:B------:R-:W-:Y:S02]  /*b670*/  IMAD.HI.U32 R5, R0, R13, RZ ;  /* 0x0000000d00057227 */ /* 0x000fe400078e00ff */
[----:B-1----:R-:W2:Y:S04]  /*b680*/  LDL.LU R0, [R1+0x118] ;  /* 0x0001180001007983 */ /* 0x002ea80000300800 */
[----:B------:R0:W-:Y:S04]  /*b690*/  STL [R1+0x748], R8 ;  /* 0x0007480801007387 */ /* 0x0001e80000100800 */
[----:B0-----:R-:W2:Y:S01]  /*b6a0*/  LDL.LU R8, [R1+0x43a0] ;  /* 0x0043a00001087983 */ /* 0x001ea20000300800 */
[----:B----4-:R-:W-:-:S03]  /*b6b0*/  ISETP.GE.AND P6, PT, R12, RZ, PT ;  /* 0x000000ff0c00720c */ /* 0x010fc60003fc6270 */
[----:B------:R-:W4:Y:S01]  /*b6c0*/  LDL.LU R12, [R1+0x439c] ;  /* 0x00439c00010c7983 */ /* 0x000f220000300800 */
[----:B------:R-:W-:-:S03]  /*b6d0*/  IMAD.MOV R5, RZ, RZ, -R5 ;  /* 0x000000ffff057224 */ /* 0x000fc600078e0a05 */
[----:B------:R0:W-:Y:S01]  /*b6e0*/  STL [R1+0x4398], R19 ;  /* 0x0043981301007387 */ /* 0x0001e20000100800 */
[----:B------:R-:W-:-:S03]  /*b6f0*/  IMAD R5, R25, R5, R13 ;  /* 0x0000000519057224 */ /* 0x000fc600078e020d */
[----:B------:R-:W5:Y:S04]  /*b700*/  LDL.LU R13, [R1+0x138] ;  /* 0x00013800010d7983 */ /* 0x000f680000300800 */
[----:B------:R-:W5:Y:S01]  /*b710*/  LDL.LU R11, [R1+0x124] ;  /* 0x00012400010b7983 */ /* 0x000f620000300800 */
[C---:B------:R-:W-:Y:S02]  /*b720*/  ISETP.GT.U32.AND P3, PT, R25.reuse, R6, PT ;  /* 0x000000061900720c */ /* 0x040fe40003f64070 */
[----:B------:R-:W-:-:S11]  /*b730*/  ISETP.GT.U32.AND P4, PT, R25, R9, PT ;  /* 0x000000091900720c */ /* 0x000fd60003f84070 */
[--C-:B------:R-:W-:Y:S02]  /*b740*/  @!P3 IMAD.IADD R6, R6, 0x1, -R25.reuse ;  /* 0x000000010606b824 */ /* 0x100fe400078e0a19 */
[----:B------:R-:W-:Y:S01]  /*b750*/  @!P4 IMAD.IADD R9, R9, 0x1, -R25 ;  /* 0x000000010909c824 */ /* 0x000fe200078e0a19 */
[----:B---3--:R-:W-:Y:S01]  /*b760*/  ISETP.GE.AND P4, PT, R14, RZ, PT ;  /* 0x000000ff0e00720c */ /* 0x008fe20003f86270 */
[----:B------:R-:W-:Y:S02]  /*b770*/  IMAD.MOV.U32 R14, RZ, RZ, R10 ;  /* 0x000000ffff0e7224 */ /* 0x000fe400078e000a */
[----:B------:R-:W3:Y:S01]  /*b780*/  LDL.LU R10, [R1+0x134] ;  /* 0x00013400010a7983 */ /* 0x000ee20000300800 */
[----:B0-----:R-:W-:-:S04]  /*b790*/  IMAD.MOV.U32 R19, RZ, RZ, R7 ;  /* 0x000000ffff137224 */ /* 0x001fc800078e0007 */
[----:B------:R-:W-:Y:S01]  /*b7a0*/  @!P2 IMAD.MOV R19, RZ, RZ, -R19 ;  /* 0x000000ffff13a224 */ /* 0x000fe200078e0a13 */
[----:B--2---:R-:W-:Y:S01]  /*b7b0*/  ISETP.GT.U32.AND P5, PT, R25, R8, PT ;  /* 0x000000081900720c */ /* 0x004fe20003fa4070 */
[----:B----4-:R-:W-:Y:S01]  /*b7c0*/  @!P1 IMAD.IADD R12, R12, 0x1, -R25 ;  /* 0x000000010c0c9824 */ /* 0x010fe200078e0a19 */
[----:B------:R-:W-:Y:S01]  /*b7d0*/  ISETP.GE.AND P1, PT, R0, RZ, PT ;  /* 0x000000ff0000720c */ /* 0x000fe20003f26270 */
[----:B------:R-:W-:-:S10]  /*b7e0*/  IMAD.MOV.U32 R0, RZ, RZ, R6 ;  /* 0x000000ffff007224 */ /* 0x000fd400078e0006 */
[----:B------:R-:W-:Y:S02]  /*b7f0*/  @!P5 IMAD.IADD R8, R8, 0x1, -R25 ;  /* 0x000000010808d824 */ /* 0x000fe400078e0a19 */
[----:B------:R-:W-:-:S03]  /*b800*/  @!P0 IMAD.MOV R0, RZ, RZ, -R0 ;  /* 0x000000ffff008224 */ /* 0x000fc600078e0a00 */
[----:B------:R-:W-:Y:S02]  /*b810*/  ISETP.GT.U32.AND P0, PT, R25, R8, PT ;  /* 0x000000081900720c */ /* 0x000fe40003f04070 */
[----:B------:R0:W-:Y:S04]  /*b820*/  STL [R1+0x750], R0 ;  /* 0x0007500001007387 */ /* 0x0001e80000100800 */
[----:B------:R-:W2:Y:S01]  /*b830*/  LDL.LU R7, [R1+0x120] ;  /* 0x0001200001077983 */ /* 0x000ea20000300800 */
[----:B0-----:R-:W-:-:S03]  /*b840*/  IMAD.MOV.U32 R0, RZ, RZ, R12 ;  /* 0x000000ffff007224 */ /* 0x001fc600078e000c */
[----:B------:R-:W4:Y:S01]  /*b850*/  LDL.LU R12, [R1+0x13c] ;  /* 0x00013c00010c7983 */ /* 0x000f220000300800 */
[----:B------:R-:W-:-:S03]  /*b860*/  @!P6 IMAD.MOV R0, RZ, RZ, -R0 ;  /* 0x000000ffff00e224 */ /* 0x000fc600078e0a00 */
[----:B------:R0:W-:Y:S01]  /*b870*/  STL [R1+0x790], R19 ;  /* 0x0007901301007387 */ /* 0x0001e20000100800 */
[----:B------:R-:W-:Y:S01]  /*b880*/  @!P0 IMAD.IADD R8, R8, 0x1, -R25 ;  /* 0x0000000108088824 */ /* 0x000fe200078e0a19 */
[----:B-----5:R-:W-:Y:S02]  /*b890*/  ISETP.GE.AND P0, PT, R11, RZ, PT ;  /* 0x000000ff0b00720c */ /* 0x020fe40003f06270 */
[----:B0-----:R-:W5:Y:S04]  /*b8a0*/  LDL.LU R19, [R1+0x4398] ;  /* 0x0043980001137983 */ /* 0x001f680000300800 */
[----:B------:R0:W-:Y:S04]  /*b8b0*/  STL [R1+0x7a0], R0 ;  /* 0x0007a00001007387 */ /* 0x0001e80000100800 */
[----:B0-----:R-:W2:Y:S04]  /*b8c0*/  LDL.LU R0, [R1+0x4394] ;  /* 0x0043940001007983 */ /* 0x001ea80000300800 */
[----:B------:R-:W2:Y:S01]  /*b8d0*/  LDL.LU R11, [R1+0x144] ;  /* 0x00014400010b7983 */ /* 0x000ea20000300800 */
[----:B------:R-:W-:-:S02]  /*b8e0*/  ISETP.GT.U32.AND P5, PT, R25, R9, PT ;  /* 0x000000091900720c */ /* 0x000fc40003fa4070 */
[----:B------:R-:W-:Y:S02]  /*b8f0*/  ISETP.GT.U32.AND P2, PT, R25, R2, PT ;  /* 0x000000021900720c */ /* 0x000fe40003f44070 */
[----:B------:R-:W-:-:S09]  /*b900*/  IABS R6, R13 ;  /* 0x0000000d00067213 */ /* 0x000fd20000000000 */
[--C-:B------:R-:W-:Y:S02]  /*b910*/  @!P5 IMAD.IADD R9, R9, 0x1, -R25.reuse ;  /* 0x000000010909d824 */ /* 0x100fe400078e0a19 */
[----:B------:R-:W-:Y:S01]  /*b920*/  @!P2 IMAD.IADD R2, R2, 0x1, -R25 ;  /* 0x000000010202a824 */ /* 0x000fe200078e0a19 */
[----:B------:R-:W-:Y:S01]  /*b930*/  ISETP.GE.AND P2, PT, R13, RZ, PT ;  /* 0x000000ff0d00720c */ /* 0x000fe20003f46270 */
[----:B------:R-:W-:Y:S01]  /*b940*/  IMAD.MOV.U32 R13, RZ, RZ, R14 ;  /* 0x000000ffff0d7224 */ /* 0x000fe200078e000e */
[----:B------:R-:W-:-:S13]  /*b950*/  ISETP.GT.U32.AND P3, PT, R25, R4, PT ;  /* 0x000000041900720c */ /* 0x000fda0003f64070 */
[----:B------:R-:W-:Y:S01]  /*b960*/  @!P3 IMAD.IADD R4, R4, 0x1, -R25 ;  /* 0x000000010404b824 */ /* 0x000fe200078e0a19 */
[----:B--2---:R0:W-:Y:S02]  /*b970*/  STL [R1+0x4390], R11 ;  /* 0x0043900b01007387 */ /* 0x0041e40000100800 */
[----:B0-----:R-:W-:Y:S02]  /*b980*/  IMAD.MOV.U32 R11, RZ, RZ, R9 ;  /* 0x000000ffff0b7224 */ /* 0x001fe400078e0009 */
[----:B------:R-:W2:Y:S04]  /*b990*/  LDL.LU R9, [R1+0x140] ;  /* 0x0001400001097983 */ /* 0x000ea80000300800 */
[----:B------:R-:W2:Y:S01]  /*b9a0*/  LDL.LU R14, [R1+0x188] ;  /* 0x00018800010e7983 */ /* 0x000ea20000300800 */
[----:B------:R-:W-:Y:S01]  /*b9b0*/  ISETP.GT.U32.AND P3, PT, R25, R4, PT ;  /* 0x000000041900720c */ /* 0x000fe20003f64070 */
[----:B------:R-:W-:Y:S01]  /*b9c0*/  @!P1 IMAD.MOV R11, RZ, RZ, -R11 ;  /* 0x000000ffff0b9224 */ /* 0x000fe200078e0a0b */
[----:B------:R-:W-:Y:S01]  /*b9d0*/  ISETP.GE.AND P6, PT, R7, RZ, PT ;  /* 0x000000ff0700720c */ /* 0x000fe20003fc6270 */
[----:B------:R-:W-:Y:S01]  /*b9e0*/  IMAD.HI.U32 R7, R0, R6, RZ ;  /* 0x0000000600077227 */ /* 0x000fe200078e00ff */
[----:B------:R-:W-:-:S03]  /*b9f0*/  ISETP.GT.U32.AND P1, PT, R25, R2, PT ;  /* 0x000000021900720c */ /* 0x000fc60003f24070 */
[----:B------:R-:W-:Y:S01]  /*ba00*/  IMAD.MOV R7, RZ, RZ, -R7 ;  /* 0x000000ffff077224 */ /* 0x000fe200078e0a07 */
[----:B------:R0:W-:Y:S05]  /*ba10*/  STL [R1+0x79c], R11 ;  /* 0x00079c0b01007387 */ /* 0x0001ea0000100800 */
[----:B------:R-:W-:Y:S01]  /*ba20*/  @!P3 IMAD.IADD R4, R4, 0x1, -R25 ;  /* 0x000000010404b824 */ /* 0x000fe200078e0a19 */
[----:B---3--:R-:W-:Y:S02]  /*ba30*/  ISETP.GE.AND P3, PT, R10, RZ, PT ;  /* 0x000000ff0a00720c */ /* 0x008fe40003f66270 */
[----:B----4-:R-:W-:Y:S01]  /*ba40*/  IABS R10, R12 ;  /* 0x0000000c000a7213 */ /* 0x010fe20000000000 */
[----:B------:R-:W-:-:S02]  /*ba50*/  IMAD R6, R25, R7, R6 ;  /* 0x0000000719067224 */ /* 0x000fc400078e0206 */
[----:B0-----:R-:W-:Y:S02]  /*ba60*/  IMAD.MOV.U32 R11, RZ, RZ, R8 ;  /* 0x000000ffff0b7224 */ /* 0x001fe400078e0008 */
[----:B------:R-:W-:-:S04]  /*ba70*/  IMAD.HI.U32 R7, R0, R10, RZ ;  /* 0x0000000a00077227 */ /* 0x000fc800078e00ff */
[----:B------:R-:W-:Y:S01]  /*ba80*/  @!P4 IMAD.MOV R11, RZ, RZ, -R11 ;  /* 0x000000ffff0bc224 */ /* 0x000fe200078e0a0b */
[C---:B------:R-:W-:Y:S01]  /*ba90*/  ISETP.GT.U32.AND P4, PT, R25.reuse, R6, PT ;  /* 0x000000061900720c */ /* 0x040fe20003f84070 */
[----:B------:R-:W-:Y:S02]  /*baa0*/  IMAD.MOV R7, RZ, RZ, -R7 ;  /* 0x000000ffff077224 */ /* 0x000fe400078e0a07 */
[--C-:B------:R-:W-:Y:S02]  /*bab0*/  @!P1 IMAD.IADD R2, R2, 0x1, -R25.reuse ;  /* 0x0000000102029824 */ /* 0x100fe400078e0a19 */
[----:B------:R-:W-:Y:S02]  /*bac0*/  IMAD R7, R25, R7, R10 ;  /* 0x0000000719077224 */ /* 0x000fe400078e020a */
[----:B------:R-:W-:Y:S02]  /*bad0*/  IMAD.MOV.U32 R10, RZ, RZ, R2 ;  /* 0x000000ffff0a7224 */ /* 0x000fe400078e0002 */
[----:B------:R-:W-:Y:S01]  /*bae0*/  @!P6 IMAD.MOV R4, RZ, RZ, -R4 ;  /* 0x000000ffff04e224 */ /* 0x000fe200078e0a04 */
[----:B------:R0:W-:Y:S01]  /*baf0*/  STL [R1+0x798], R11 ;  /* 0x0007980b01007387 */ /* 0x0001e20000100800 */
[----:B------:R-:W-:Y:S01]  /*bb00*/  @!P0 IMAD.MOV R10, RZ, RZ, -R10 ;  /* 0x000000ffff0a8224 */ /* 0x000fe200078e0a0a */
[----:B------:R-:W-:Y:S01]  /*bb10*/  ISETP.GE.AND P6, PT, R12, RZ, PT ;  /* 0x000000ff0c00720c */ /* 0x000fe20003fc6270 */
[----:B------:R-:W-:Y:S01]  /*bb20*/  @!P4 IMAD.IADD R6, R6, 0x1, -R25 ;  /* 0x000000010606c824 */ /* 0x000fe200078e0a19 */
[----:B0-----:R-:W3:Y:S04]  /*bb30*/  LDL.LU R11, [R1+0x4390] ;  /* 0x00439000010b7983 */ /* 0x001ee80000300800 */
[----:B------:R2:W-:Y:S04]  /*bb40*/  STL [R1+0x794], R4 ;  /* 0x0007940401007387 */ /* 0x0005e80000100800 */
[----:B------:R-:W4:Y:S04]  /*bb50*/  LDL.LU R12, [R1+0x14c] ;  /* 0x00014c00010c7983 */ /* 0x000f280000300800 */
[----:B------:R0:W-:Y:S01]  /*bb60*/  STL [R1+0x78c], R10 ;  /* 0x00078c0a01007387 */ /* 0x0001e20000100800 */
[----:B--2---:R-:W-:-:S02]  /*bb70*/  IABS R4, R14 ;  /* 0x0000000e00047213 */ /* 0x004fc40000000000 */
[----:B------:R-:W-:Y:S02]  /*bb80*/  ISETP.GE.AND P4, PT, R14, RZ, PT ;  /* 0x000000ff0e00720c */ /* 0x000fe40003f86270 */
[----:B------:R-:W2:Y:S01]  /*bb90*/  LDL.LU R14, [R1+0x150] ;  /* 0x00015000010e7983 */ /* 0x000ea20000300800 */
[----:B------:R-:W-:Y:S02]  /*bba0*/  ISETP.GT.U32.AND P5, PT, R25, R5, PT ;  /* 0x000000051900720c */ /* 0x000fe40003fa4070 */
[----:B------:R-:W-:-:S11]  /*bbb0*/  IABS R8, R9 ;  /* 0x0000000900087213 */ /* 0x000fd60000000000 */
[----:B------:R-:W-:-:S05]  /*bbc0*/  @!P5 IMAD.IADD R5, R5, 0x1, -R25 ;  /* 0x000000010505d824 */ /* 0x000fca00078e0a19 */
[----:B------:R-:W-:Y:S02]  /*bbd0*/  ISETP.GT.U32.AND P5, PT, R25, R5, PT ;  /* 0x000000051900720c */ /* 0x000fe40003fa4070 */
[----:B------:R-:W-:Y:S01]  /*bbe0*/  ISETP.GE.AND P1, PT, R9, RZ, PT ;  /* 0x000000ff0900720c */ /* 0x000fe20003f26270 */
[----:B------:R-:W-:Y:S01]  /*bbf0*/  IMAD.HI.U32 R9, R0, R8, RZ ;  /* 0x0000000800097227 */ /* 0x000fe200078e00ff */
[----:B------:R-:W-:-:S03]  /*bc00*/  ISETP.GT.U32.AND P0, PT, R25, R6, PT ;  /* 0x000000061900720c */ /* 0x000fc60003f04070 */
[----:B------:R-:W-:-:S06]  /*bc10*/  IMAD.MOV R9, RZ, RZ, -R9 ;  /* 0x000000ffff097224 */ /* 0x000fcc00078e0a09 */
[----:B------:R-:W-:Y:S02]  /*bc20*/  @!P5 IMAD.IADD R5, R5, 0x1, -R25 ;  /* 0x000000010505d824 */ /* 0x000fe400078e0a19 */
[----:B------:R-:W-:Y:S02]  /*bc30*/  IMAD R8, R25, R9, R8 ;  /* 0x0000000919087224 */ /* 0x000fe400078e0208 */
[----:B0-----:R-:W-:Y:S02]  /*bc40*/  IMAD.MOV.U32 R10, RZ, RZ, R5 ;  /* 0x000000ffff0a7224 */ /* 0x001fe400078e0005 */
[----:B------:R-:W-:-:S04]  /*bc50*/  IMAD.HI.U32 R9, R0, R4, RZ ;  /* 0x0000000400097227 */ /* 0x000fc800078e00ff */
[----:B------:R-:W-:Y:S02]  /*bc60*/  @!P3 IMAD.MOV R10, RZ, RZ, -R10 ;  /* 0x000000ffff0ab224 */ /* 0x000fe400078e0a0a */
[----:B------:R-:W-:Y:S02]  /*bc70*/  IMAD.MOV R9, RZ, RZ, -R9 ;  /* 0x000000ffff097224 */ /* 0x000fe400078e0a09 */
[----:B------:R-:W-:Y:S02]  /*bc80*/  @!P0 IMAD.IADD R6, R6, 0x1, -R25 ;  /* 0x0000000106068824 */ /* 0x000fe400078e0a19 */
[C---:B------:R-:W-:Y:S01]  /*bc90*/  IMAD R4, R25.reuse, R9, R4 ;  /* 0x0000000919047224 */ /* 0x040fe200078e0204 */
[----:B------:R-:W-:Y:S01]  /*bca0*/  ISETP.GT.U32.AND P5, PT, R25, R7, PT ;  /* 0x000000071900720c */ /* 0x000fe20003fa4070 */
[----:B--2---:R0:W-:Y:S04]  /*bcb0*/  STL [R1+0x438c], R14 ;  /* 0x00438c0e01007387 */ /* 0x0041e80000100800 */
[----:B------:R1:W-:Y:S01]  /*bcc0*/  STL [R1+0x788], R10 ;  /* 0x0007880a01007387 */ /* 0x0003e20000100800 */
[----:B0-----:R-:W-:-:S03]  /*bcd0*/  IMAD.MOV.U32 R14, RZ, RZ, R13 ;  /* 0x000000ffff0e7224 */ /* 0x001fc600078e000d */
[----:B------:R-:W2:Y:S01]  /*bce0*/  LDL.LU R13, [R1+0x154] ;  /* 0x00015400010d7983 */ /* 0x000ea20000300800 */
[----:B------:R-:W-:Y:S01]  /*bcf0*/  IMAD.MOV.U32 R9, RZ, RZ, R14 ;  /* 0x000000ffff097224 */ /* 0x000fe200078e000e */
[----:B-1----:R-:W-:Y:S01]  /*bd00*/  IABS R10, R14 ;  /* 0x0000000e000a7213 */ /* 0x002fe20000000000 */
[----:B------:R-:W-:-:S04]  /*bd10*/  IMAD.MOV.U32 R14, RZ, RZ, R6 ;  /* 0x000000ffff0e7224 */ /* 0x000fc800078e0006 */
[----:B------:R-:W-:-:S05]  /*bd20*/  @!P2 IMAD.MOV R14, RZ, RZ, -R14 ;  /* 0x000000ffff0ea224 */ /* 0x000fca00078e0a0e */
[----:B------:R0:W-:Y:S04]  /*bd30*/  STL [R1+0x784], R14 ;  /* 0x0007840e01007387 */ /* 0x0001e80000100800 */
[----:B0-----:R-:W2:Y:S01]  /*bd40*/  LDL.LU R14, [R1+0x438c] ;  /* 0x00438c00010e7983 */ /* 0x001ea20000300800 */
[----:B------:R-:W-:-:S05]  /*bd50*/  @!P5 IMAD.IADD R7, R7, 0x1, -R25 ;  /* 0x000000010707d824 */ /* 0x000fca00078e0a19 */
[C---:B------:R-:W-:Y:S02]  /*bd60*/  ISETP.GT.U32.AND P5, PT, R25.reuse, R7, PT ;  /* 0x000000071900720c */ /* 0x040fe40003fa4070 */
[----:B------:R-:W-:-:S11]  /*bd70*/  ISETP.GT.U32.AND P3, PT, R25, R8, PT ;  /* 0x000000081900720c */ /* 0x000fd60003f64070 */
[--C-:B------:R-:W-:Y:S01]  /*bd80*/  @!P5 IMAD.IADD R7, R7, 0x1, -R25.reuse ;  /* 0x000000010707d824 */ /* 0x100fe200078e0a19 */
[----:B------:R-:W-:Y:S01]  /*bd90*/  ISETP.GT.U32.AND P5, PT, R25, R4, PT ;  /* 0x000000041900720c */ /* 0x000fe20003fa4070 */
[----:B------:R-:W-:-:S05]  /*bda0*/  @!P3 IMAD.IADD R8, R8, 0x1, -R25 ;  /* 0x000000010808b824 */ /* 0x000fca00078e0a19 */
[----:B------:R-:W-:-:S07]  /*bdb0*/  ISETP.GT.U32.AND P3, PT, R25, R8, PT ;  /* 0x000000081900720c */ /* 0x000fce0003f64070 */
[----:B------:R-:W-:-:S05]  /*bdc0*/  @!P5 IMAD.IADD R4, R4, 0x1, -R25 ;  /* 0x000000010404d824 */ /* 0x000fca00078e0a19 */
[----:B------:R-:W-:Y:S02]  /*bdd0*/  ISETP.GT.U32.AND P5, PT, R25, R4, PT ;  /* 0x000000041900720c */ /* 0x000fe40003fa4070 */
[----:B---3--:R-:W-:Y:S02]  /*bde0*/  IABS R2, R11 ;  /* 0x0000000b00027213 */ /* 0x008fe40000000000 */
[----:B------:R-:W-:Y:S01]  /*bdf0*/  ISETP.GE.AND P0, PT, R11, RZ, PT ;  /* 0x000000ff0b00720c */ /* 0x000fe20003f06270 */
[----:B------:R-:W-:Y:S01]  /*be00*/  @!P6 IMAD.MOV R7, RZ, RZ, -R7 ;  /* 0x000000ffff07e224 */ /* 0x000fe200078e0a07 */
[----:B----4-:R-:W-:Y:S01]  /*be10*/  IABS R11, R12 ;  /* 0x0000000c000b7213 */ /* 0x010fe20000000000 */
[----:B------:R-:W-:Y:S01]  /*be20*/  @!P3 IMAD.IADD R8, R8, 0x1, -R25 ;  /* 0x000000010808b824 */ /* 0x000fe200078e0a19 */
[----:B------:R-:W-:Y:S02]  /*be30*/  ISETP.GE.AND P6, PT, R9, RZ, PT ;  /* 0x000000ff0900720c */ /* 0x000fe40003fc6270 */
[----:B------:R2:W-:Y:S01]  /*be40*/  STL [R1+0x780], R7 ;  /* 0x0007800701007387 */ /* 0x0005e20000100800 */
[----:B------:R-:W-:-:S04]  /*be50*/  IMAD.HI.U32 R6, R0, R11, RZ ;  /* 0x0000000b00067227 */ /* 0x000fc800078e00ff */
[----:B------:R-:W-:Y:S02]  /*be60*/  @!P5 IMAD.IADD R4, R4, 0x1, -R25 ;  /* 0x000000010404d824 */ /* 0x000fe400078e0a19 */
[----:B------:R-:W-:Y:S02]  /*be70*/  IMAD.MOV.U32 R9, RZ, RZ, R8 ;  /* 0x000000ffff097224 */ /* 0x000fe400078e0008 */
[----:B------:R-:W-:Y:S02]  /*be80*/  IMAD.MOV R6, RZ, RZ, -R6 ;  /* 0x000000ffff067224 */ /* 0x000fe400078e0a06 */
[----:B------:R-:W-:Y:S02]  /*be90*/  @!P1 IMAD.MOV R9, RZ, RZ, -R9 ;  /* 0x000000ffff099224 */ /* 0x000fe400078e0a09 */
[----:B------:R-:W-:Y:S01]  /*bea0*/  IMAD R6, R25, R6, R11 ;  /* 0x0000000619067224 */ /* 0x000fe200078e020b */
[----:B------:R-:W-:Y:S02]  /*beb0*/  ISETP.GE.AND P5, PT, R12, RZ, PT ;  /* 0x000000ff0c00720c */ /* 0x000fe40003fa6270 */
[----:B--2---:R-:W-:Y:S01]  /*bec0*/  IABS R7, R14 ;  /* 0x0000000e00077213 */ /* 0x004fe20000000000 */
[----:B------:R0:W-:Y:S04]  /*bed0*/  STL [R1+0x4388], R14 ;  /* 0x0043880e01007387 */ /* 0x0001e80000100800 */
[----:B------:R-:W2:Y:S01]  /*bee0*/  LDL.LU R11, [R1+0x158] ;  /* 0x00015800010b7983 */ /* 0x000ea20000300800 */
[----:B0-----:R-:W-:-:S03]  /*bef0*/  IMAD.MOV.U32 R14, RZ, RZ, R4 ;  /* 0x000000ffff0e7224 */ /* 0x001fc600078e0004 */
[----:B------:R-:W-:Y:S01]  /*bf00*/  STL [R1+0x77c], R9 ;  /* 0x00077c0901007387 */ /* 0x000fe20000100800 */
[----:B------:R-:W-:-:S03]  /*bf10*/  @!P4 IMAD.MOV R14, RZ, RZ, -R14 ;  /* 0x000000ffff0ec224 */ /* 0x000fc600078e0a0e */
[----:B------:R-:W3:Y:S04]  /*bf20*/  LDL.LU R12, [R1+0x160] ;  /* 0x00016000010c7983 */ /* 0x000ee80000300800 */
[----:B------:R0:W-:Y:S04]  /*bf30*/  STL [R1+0x778], R14 ;  /* 0x0007780e01007387 */ /* 0x0001e80000100800 */
[----:B0-----:R-:W4:Y:S01]  /*bf40*/  LDL.LU R14, [R1+0x4388] ;  /* 0x00438800010e7983 */ /* 0x001f220000300800 */
[----:B------:R-:W-:-:S04]  /*bf50*/  IMAD.HI.U32 R5, R0, R2, RZ ;  /* 0x0000000200057227 */ /* 0x000fc800078e00ff */
[----:B------:R-:W-:-:S04]  /*bf60*/  IMAD.MOV R5, RZ, RZ, -R5 ;  /* 0x000000ffff057224 */ /* 0x000fc800078e0a05 */
[----:B------:R-:W-:-:S05]  /*bf70*/  IMAD R2, R25, R5, R2 ;  /* 0x0000000519027224 */ /* 0x000fca00078e0202 */
[----:B------:R-:W-:-:S13]  /*bf80*/  ISETP.GT.U32.AND P2, PT, R25, R2, PT ;  /* 0x000000021900720c */ /* 0x000fda0003f44070 */
[----:B------:R-:W-:-:S05]  /*bf90*/  @!P2 IMAD.IADD R2, R2, 0x1, -R25 ;  /* 0x000000010202a824 */ /* 0x000fca00078e0a19 */
[----:B------:R-:W-:Y:S02]  /*bfa0*/  ISETP.GT.U32.AND P2, PT, R25, R2, PT ;  /* 0x000000021900720c */ /* 0x000fe40003f44070 */
[----:B------:R-:W-:-:S11]  /*bfb0*/  IABS R8, R13 ;  /* 0x0000000d00087213 */ /* 0x000fd60000000000 */
[----:B------:R-:W-:-:S04]  /*bfc0*/  @!P2 IMAD.IADD R2, R2, 0x1, -R25 ;  /* 0x000000010202a824 */ /* 0x000fc800078e0a19 */
[----:B------:R-:W-:Y:S01]  /*bfd0*/  @!P0 IMAD.MOV R2, RZ, RZ, -R2 ;  /* 0x000000ffff028224 */ /* 0x000fe200078e0a02 */
[----:B------:R-:W-:Y:S01]  /*bfe0*/  ISETP.GE.AND P0, PT, R13, RZ, PT ;  /* 0x000000ff0d00720c */ /* 0x000fe20003f06270 */
[----:B------:R-:W-:Y:S01]  /*bff0*/  IMAD.HI.U32 R5, R0, R10, RZ ;  /* 0x0000000a00057227 */ /* 0x000fe200078e00ff */
[----:B----4-:R-:W-:Y:S02]  /*c000*/  ISETP.GE.AND P4, PT, R14, RZ, PT ;  /* 0x000000ff0e00720c */ /* 0x010fe40003f86270 */
[----:B------:R-:W4:Y:S04]  /*c010*/  LDL.LU R14, [R1+0x164] ;  /* 0x00016400010e7983 */ /* 0x000f280000300800 */
[----:B------:R-:W3:Y:S01]  /*c020*/  LDL.LU R13, [R1+0x1a0] ;  /* 0x0001a000010d7983 */ /* 0x000ee20000300800 */
[----:B------:R-:W-:-:S04]  /*c030*/  IMAD.MOV R5, RZ, RZ, -R5 ;  /* 0x000000ffff057224 */ /* 0x000fc800078e0a05 */
[C---:B------:R-:W-:Y:S02]  /*c040*/  IMAD R5, R25.reuse, R5, R10 ;  /* 0x0000000519057224 */ /* 0x040fe400078e020a */
[----:B------:R-:W-:Y:S01]  /*c050*/  IMAD.HI.U32 R10, R0, R7, RZ ;  /* 0x00000007000a7227 */ /* 0x000fe200078e00ff */
[----:B------:R-:W-:-:S03]  /*c060*/  ISETP.GT.U32.AND P1, PT, R25, R6, PT ;  /* 0x000000061900720c */ /* 0x000fc60003f24070 */
[----:B------:R-:W-:Y:S01]  /*c070*/  IMAD.MOV R10, RZ, RZ, -R10 ;  /* 0x000000ffff0a7224 */ /* 0x000fe200078e0a0a */
[----:B------:R-:W-:-:S03]  /*c080*/  ISETP.GT.U32.AND P3, PT, R25, R5, PT ;  /* 0x000000051900720c */ /* 0x000fc60003f64070 */
[----:B------:R-:W-:-:S05]  /*c090*/  IMAD R7, R25, R10, R7 ;  /* 0x0000000a19077224 */ /* 0x000fca00078e0207 */
[----:B------:R-:W-:Y:S01]  /*c0a0*/  ISETP.GT.U32.AND P2, PT, R25, R7, PT ;  /* 0x000000071900720c */ /* 0x000fe20003f44070 */
[----:B------:R-:W-:-:S04]  /*c0b0*/  @!P1 IMAD.IADD R6, R6, 0x1, -R25 ;  /* 0x0000000106069824 */ /* 0x000fc800078e0a19 */
[----:B------:R-:W-:Y:S01]  /*c0c0*/  @!P3 IMAD.IADD R5, R5, 0x1, -R25 ;  /* 0x000000010505b824 */ /* 0x000fe200078e0a19 */
[----:B------:R-:W-:-:S04]  /*c0d0*/  ISETP.GT.U32.AND P1, PT, R25, R6, PT ;  /* 0x000000061900720c */ /* 0x000fc80003f24070 */
[----:B------:R-:W-:-:S03]  /*c0e0*/  ISETP.GT.U32.AND P3, PT, R25, R5, PT ;  /* 0x000000051900720c */ /* 0x000fc60003f64070 */
[----:B------:R-:W-:Y:S02]  /*c0f0*/  @!P2 IMAD.IADD R7, R7, 0x1, -R25 ;  /* 0x000000010707a824 */ /* 0x000fe400078e0a19 */
[----:B------:R-:W-:-:S03]  /*c100*/  IMAD.HI.U32 R10, R0, R8, RZ ;  /* 0x00000008000a7227 */ /* 0x000fc600078e00ff */
[----:B------:R-:W-:Y:S01]  /*c110*/  ISETP.GT.U32.AND P2, PT, R25, R7, PT ;  /* 0x000000071900720c */ /* 0x000fe20003f44070 */
[----:B------:R-:W-:Y:S02]  /*c120*/  IMAD.MOV R10, RZ, RZ, -R10 ;  /* 0x000000ffff0a7224 */ /* 0x000fe400078e0a0a */
[--C-:B------:R-:W-:Y:S01]  /*c130*/  @!P1 IMAD.IADD R6, R6, 0x1, -R25.reuse ;  /* 0x0000000106069824 */ /* 0x100fe200078e0a19 */
[----:B--2---:R-:W-:Y:S01]  /*c140*/  IABS R9, R11 ;  /* 0x0000000b00097213 */ /* 0x004fe20000000000 */
[----:B------:R-:W-:Y:S01]  /*c150*/  @!P3 IMAD.IADD R5, R5, 0x1, -R25 ;  /* 0x000000010505b824 */ /* 0x000fe200078e0a19 */
[----:B------:R-:W-:Y:S01]  /*c160*/  ISETP.GE.AND P3, PT, R11, RZ, PT ;  /* 0x000000ff0b00720c */ /* 0x000fe20003f66270 */
[----:B------:R-:W-:Y:S01]  /*c170*/  IMAD.MOV.U32 R11, RZ, RZ, R6 ;  /* 0x000000ffff0b7224 */ /* 0x000fe200078e0006 */
[----:B------:R-:W-:Y:S01]  /*c180*/  STL [R1+0x774], R2 ;  /* 0x0007740201007387 */ /* 0x000fe20000100800 */
[----:B------:R-:W-:Y:S02]  /*c190*/  IMAD R8, R25, R10, R8 ;  /* 0x0000000a19087224 */ /* 0x000fe400078e0208 */
[----:B------:R-:W-:Y:S01]  /*c1a0*/  @!P6 IMAD.MOV R5, RZ, RZ, -R5 ;  /* 0x000000ffff05e224 */ /* 0x000fe200078e0a05 */
[----:B------:R-:W2:Y:S01]  /*c1b0*/  LDL.LU R10, [R1+0x15c] ;  /* 0x00015c00010a7983 */ /* 0x000ea20000300800 */
[----:B------:R-:W-:-:S02]  /*c1c0*/  @!P5 IMAD.MOV R11, RZ, RZ, -R11 ;  /* 0x000000ffff0bd224 */ /* 0x000fc400078e0a0b */
[----:B------:R-:W-:Y:S01]  /*c1d0*/  @!P2 IMAD.IADD R7, R7, 0x1, -R25 ;  /* 0x000000010707a824 */ /* 0x000fe200078e0a19 */
[----:B------:R-:W-:Y:S04]  /*c1e0*/  STL [R1+0x770], R5 ;  /* 0x0007700501007387 */ /* 0x000fe80000100800 */
[----:B------:R0:W-:Y:S01]  /*c1f0*/  STL [R1+0x76c], R11 ;  /* 0x00076c0b01007387 */ /* 0x0001e20000100800 */
[----:B---3--:R-:W-:Y:S02]  /*c200*/  IABS R6, R13 ;  /* 0x0000000d00067213 */ /* 0x008fe40000000000 */
[----:B------:R-:W-:Y:S01]  /*c210*/  ISETP.GE.AND P2, PT, R13, RZ, PT ;  /* 0x000000ff0d00720c */ /* 0x000fe20003f46270 */
[----:B------:R-:W-:Y:S02]  /*c220*/  IMAD.MOV.U32 R13, RZ, RZ, R7 ;  /* 0x000000ffff0d7224 */ /* 0x000fe400078e0007 */
[----:B0-----:R-:W-:Y:S01]  /*c230*/  IMAD.HI.U32 R11, R0, R6, RZ ;  /* 0x00000006000b7227 */ /* 0x001fe200078e00ff */
[----:B------:R-:W3:Y:S03]  /*c240*/  LDL R7, [R1+0x168] ;  /* 0x0001680001077983 */ /* 0x000ee60000100800 */
[----:B------:R-:W-:-:S02]  /*c250*/  @!P4 IMAD.MOV R13, RZ, RZ, -R13 ;  /* 0x000000ffff0dc224 */ /* 0x000fc400078e0a0d */
[----:B------:R-:W-:-:S03]  /*c260*/  IMAD.MOV R11, RZ, RZ, -R11 ;  /* 0x000000ffff0b7224 */ /* 0x000fc600078e0a0b */
[----:B------:R0:W-:Y:S01]  /*c270*/  STL [R1+0x768], R13 ;  /* 0x0007680d01007387 */ /* 0x0001e20000100800 */
[----:B------:R-:W-:-:S03]  /*c280*/  IMAD R6, R25, R11, R6 ;  /* 0x0000000b19067224 */ /* 0x000fc600078e0206 */
[----:B0-----:R-:W3:Y:S04]  /*c290*/  LDL.LU R13, [R1+0x170] ;  /* 0x00017000010d7983 */ /* 0x001ee80000300800 */
[----:B------:R-:W3:Y:S01]  /*c2a0*/  LDL R11, [R1+0x16c] ;  /* 0x00016c00010b7983 */ /* 0x000ee20000100800 */
[----:B------:R-:W-:-:S04]  /*c2b0*/  IMAD.HI.U32 R4, R0, R9, RZ ;  /* 0x0000000900047227 */ /* 0x000fc800078e00ff */
[----:B------:R-:W-:Y:S01]  /*c2c0*/  IMAD.MOV R4, RZ, RZ, -R4 ;  /* 0x000000ffff047224 */ /* 0x000fe200078e0a04 */
[----:B------:R-:W-:-:S03]  /*c2d0*/  ISETP.GT.U32.AND P1, PT, R25, R8, PT ;  /* 0x000000081900720c */ /* 0x000fc60003f24070 */
[----:B------:R-:W-:-:S05]  /*c2e0*/  IMAD R4, R25, R4, R9 ;  /* 0x0000000419047224 */ /* 0x000fca00078e0209 */
[----:B------:R-:W-:-:S05]  /*c2f0*/  ISETP.GT.U32.AND P5, PT, R25, R4, PT ;  /* 0x000000041900720c */ /* 0x000fca0003fa4070 */
[----:B------:R-:W-:Y:S01]  /*c300*/  @!P1 IMAD.IADD R8, R8, 0x1, -R25 ;  /* 0x0000000108089824 */ /* 0x000fe200078e0a19 */
[----:B--2---:R-:W-:-:S04]  /*c310*/  IABS R2, R10 ;  /* 0x0000000a00027213 */ /* 0x004fc80000000000 */
[----:B------:R-:W-:-:S03]  /*c320*/  ISETP.GT.U32.AND P1, PT, R25, R8, PT ;  /* 0x000000081900720c */ /* 0x000fc60003f24070 */
[----:B------:R-:W-:Y:S01]  /*c330*/  @!P5 IMAD.IADD R4, R4, 0x1, -R25 ;  /* 0x000000010404d824 */ /* 0x000fe200078e0a19 */
[----:B------:R-:W-:Y:S01]  /*c340*/  IABS R5, R12 ;  /* 0x0000000c00057213 */ /* 0x000fe20000000000 */
[----:B------:R-:W-:Y:S01]  /*c350*/  IMAD.HI.U32 R9, R0, R2, RZ ;  /* 0x0000000200097227 */ /* 0x000fe200078e00ff */
[----:B------:R-:W-:Y:S02]  /*c360*/  ISETP.GE.AND P6, PT, R10, RZ, PT ;  /* 0x000000ff0a00720c */ /* 0x000fe40003fc6270 */
[----:B------:R-:W-:Y:S01]  /*c370*/  ISETP.GT.U32.AND P5, PT, R25, R4, PT ;  /* 0x000000041900720c */ /* 0x000fe20003fa4070 */
[----:B------:R-:W-:Y:S02]  /*c380*/  IMAD.MOV R9, RZ, RZ, -R9 ;  /* 0x000000ffff097224 */ /* 0x000fe400078e0a09 */
[----:B------:R-:W-:-:S04]  /*c390*/  IMAD.HI.U32 R10, R0, R5, RZ ;  /* 0x00000005000a7227 */ /* 0x000fc800078e00ff */
[C---:B------:R-:W-:Y:S01]  /*c3a0*/  IMAD R2, R25.reuse, R9, R2 ;  /* 0x0000000919027224 */ /* 0x040fe200078e0202 */
[----:B----4-:R-:W-:Y:S01]  /*c3b0*/  IABS R9, R14 ;  /* 0x0000000e00097213 */ /* 0x010fe20000000000 */
[----:B------:R-:W-:Y:S02]  /*c3c0*/  IMAD.MOV R10, RZ, RZ, -R10 ;  /* 0x000000ffff0a7224 */ /* 0x000fe400078e0a0a */
[----:B------:R-:W-:Y:S01]  /*c3d0*/  @!P1 IMAD.IADD R8, R8, 0x1, -R25 ;  /* 0x0000000108089824 */ /* 0x000fe200078e0a19 */
[C---:B------:R-:W-:Y:S01]  /*c3e0*/  ISETP.GT.U32.AND P1, PT, R25.reuse, R6, PT ;  /* 0x000000061900720c */ /* 0x040fe20003f24070 */
[----:B------:R-:W-:Y:S02]  /*c3f0*/  IMAD R5, R25, R10, R5 ;  /* 0x0000000a19057224 */ /* 0x000fe400078e0205 */
[----:B------:R-:W-:Y:S02]  /*c400*/  @!P5 IMAD.IADD R4, R4, 0x1, -R25 ;  /* 0x000000010404d824 */ /* 0x000fe400078e0a19 */
[----:B------:R-:W-:-:S02]  /*c410*/  @!P0 IMAD.MOV R8, RZ, RZ, -R8 ;  /* 0x000000ffff088224 */ /* 0x000fc400078e0a08 */
[----:B------:R-:W-:-:S03]  /*c420*/  @!P3 IMAD.MOV R4, RZ, RZ, -R4 ;  /* 0x000000ffff04b224 */ /* 0x000fc600078e0a04 */
[----:B------:R0:W-:Y:S03]  /*c430*/  STL [R1+0x764], R8 ;  /* 0x0007640801007387 */ /* 0x0001e60000100800 */
[----:B------:R-:W-:Y:S01]  /*c440*/  @!P1 IMAD.IADD R6, R6, 0x1, -R25 ;  /* 0x0000000106069824 */ /* 0x000fe200078e0a19 */
[----:B------:R-:W-:Y:S01]  /*c450*/  STL [R1+0x760], R4 ;  /* 0x0007600401007387 */ /* 0x000fe20000100800 */
[----:B------:R-:W-:Y:S02]  /*c460*/  ISETP.GE.AND P1, PT, R14, RZ, PT ;  /* 0x000000ff0e00720c */ /* 0x000fe40003f26270 */
[----:B---3--:R-:W-:Y:S01]  /*c470*/  IABS R10, R11 ;  /* 0x0000000b000a7213 */ /* 0x008fe20000000000 */
[----:B------:R-:W-:-:S04]  /*c480*/  IMAD.HI.U32 R11, R0, R9, RZ ;  /* 0x00000009000b7227 */ /* 0x000fc800078e00ff */
[----:B------:R-:W-:-:S04]  /*c490*/  IMAD.MOV R11, RZ, RZ, -R11 ;  /* 0x000000ffff0b7224 */ /* 0x000fc800078e0a0b */
[C---:B------:R-:W-:Y:S02]  /*c4a0*/  IMAD R9, R25.reuse, R11, R9 ;  /* 0x0000000b19097224 */ /* 0x040fe400078e0209 */
[----:B------:R-:W2:Y:S04]  /*c4b0*/  LDL.LU R11, [R1+0x168] ;  /* 0x00016800010b7983 */ /* 0x000ea80000300800 */
[----:B------:R-:W3:Y:S01]  /*c4c0*/  LDL.LU R14, [R1+0x17c] ;  /* 0x00017c00010e7983 */ /* 0x000ee20000300800 */
[----:B------:R-:W-:Y:S02]  /*c4d0*/  ISETP.GT.U32.AND P4, PT, R25, R2, PT ;  /* 0x000000021900720c */ /* 0x000fe40003f84070 */
[----:B------:R-:W-:-:S11]  /*c4e0*/  IABS R7, R7 ;  /* 0x0000000700077213 */ /* 0x000fd60000000000 */
[----:B------:R-:W-:-:S05]  /*c4f0*/  @!P4 IMAD.IADD R2, R2, 0x1, -R25 ;  /* 0x000000010202c824 */ /* 0x000fca00078e0a19 */
[----:B------:R-:W-:Y:S01]  /*c500*/  ISETP.GT.U32.AND P4, PT, R25, R2, PT ;  /* 0x000000021900720c */ /* 0x000fe20003f84070 */
[----:B0-----:R-:W-:Y:S01]  /*c510*/  IMAD.HI.U32 R8, R0, R7, RZ ;  /* 0x0000000700087227 */ /* 0x001fe200078e00ff */
[----:B------:R-:W-:-:S03]  /*c520*/  ISETP.GE.AND P0, PT, R12, RZ, PT ;  /* 0x000000ff0c00720c */ /* 0x000fc60003f06270 */
[----:B------:R-:W-:-:S04]  /*c530*/  IMAD.HI.U32 R12, R0, R10, RZ ;  /* 0x0000000a000c7227 */ /* 0x000fc800078e00ff */
[----:B------:R-:W-:Y:S02]  /*c540*/  IMAD.MOV R8, RZ, RZ, -R8 ;  /* 0x000000ffff087224 */ /* 0x000fe400078e0a08 */
[----:B------:R-:W-:Y:S02]  /*c550*/  IMAD.MOV R12, RZ, RZ, -R12 ;  /* 0x000000ffff0c7224 */ /* 0x000fe400078e0a0c */
[----:B------:R-:W-:Y:S02]  /*c560*/  @!P4 IMAD.IADD R2, R2, 0x1, -R25 ;  /* 0x000000010202c824 */ /* 0x000fe400078e0a19 */
[C---:B------:R-:W-:Y:S02]  /*c570*/  IMAD R7, R25.reuse, R8, R7 ;  /* 0x0000000819077224 */ /* 0x040fe400078e0207 */
[----:B------:R-:W-:Y:S02]  /*c580*/  IMAD.MOV.U32 R8, RZ, RZ, R2 ;  /* 0x000000ffff087224 */ /* 0x000fe400078e0002 */
[C---:B------:R-:W-:Y:S01]  /*c590*/  IMAD R10, R25.reuse, R12, R10 ;  /* 0x0000000c190a7224 */ /* 0x040fe200078e020a */
[----:B---3--:R0:W-:Y:S04]  /*c5a0*/  STL [R1+0x4384], R14 ;  /* 0x0043840e01007387 */ /* 0x0081e80000100800 */
[----:B------:R-:W3:Y:S04]  /*c5b0*/  LDL R2, [R1+0x174] ;  /* 0x0001740001027983 */ /* 0x000ee80000100800 */
[----:B0-----:R-:W4:Y:S04]  /*c5c0*/  LDL R14, [R1+0x178] ;  /* 0x00017800010e7983 */ /* 0x001f280000100800 */
[----:B------:R-:W2:Y:S01]  /*c5d0*/  LDL.LU R12, [R1+0x16c] ;  /* 0x00016c00010c7983 */ /* 0x000ea20000300800 */
[----:B------:R-:W-:-:S02]  /*c5e0*/  ISETP.GT.U32.AND P5, PT, R25, R5, PT ;  /* 0x000000051900720c */ /* 0x000fc40003fa4070 */
[C---:B------:R-:W-:Y:S02]  /*c5f0*/  ISETP.GT.U32.AND P3, PT, R25.reuse, R6, PT ;  /* 0x000000061900720c */ /* 0x040fe40003f64070 */
[----:B------:R-:W-:-:S09]  /*c600*/  ISETP.GT.U32.AND P4, PT, R25, R9, PT ;  /* 0x000000091900720c */ /* 0x000fd20003f84070 */
[----:B------:R-:W-:-:S05]  /*c610*/  @!P5 IMAD.IADD R5, R5, 0x1, -R25 ;  /* 0x000000010505d824 */ /* 0x000fca00078e0a19 */
[----:B------:R-:W-:Y:S01]  /*c620*/  ISETP.GT.U32.AND P5, PT, R25, R5, PT ;  /* 0x000000051900720c */ /* 0x000fe20003fa4070 */
[--C-:B------:R-:W-:Y:S02]  /*c630*/  @!P3 IMAD.IADD R6, R6, 0x1, -R25.reuse ;  /* 0x000000010606b824 */ /* 0x100fe400078e0a19 */
[----:B------:R-:W-:Y:S02]  /*c640*/  @!P4 IMAD.IADD R9, R9, 0x1, -R25 ;  /* 0x000000010909c824 */ /* 0x000fe400078e0a19 */
[----:B------:R-:W-:-:S08]  /*c650*/  @!P6 IMAD.MOV R8, RZ, RZ, -R8 ;  /* 0x000000ffff08e224 */ /* 0x000fd000078e0a08 */
[----:B------:R-:W-:Y:S01]  /*c660*/  @!P5 IMAD.IADD R5, R5, 0x1, -R25 ;  /* 0x000000010505d824 */ /* 0x000fe200078e0a19 */
[----:B------:R-:W-:Y:S01]  /*c670*/  STL [R1+0x75c], R8 ;  /* 0x00075c0801007387 */ /* 0x000fe20000100800 */
[----:B--2---:R-:W-:Y:S02]  /*c680*/  ISETP.GE.AND P4, PT, R12, RZ, PT ;  /* 0x000000ff0c00720c */ /* 0x004fe40003f86270 */
[----:B----4-:R-:W-:Y:S01]  /*c690*/  IABS R12, R14 ;  /* 0x0000000e000c7213 */ /* 0x010fe20000000000 */
[----:B------:R-:W-:-:S04]  /*c6a0*/  IMAD.MOV.U32 R14, RZ, RZ, R6 ;  /* 0x000000ffff0e7224 */ /* 0x000fc800078e0006 */
[----:B------:R-:W-:Y:S02]  /*c6b0*/  @!P2 IMAD.MOV R14, RZ, RZ, -R14 ;  /* 0x000000ffff0ea224 */ /* 0x000fe400078e0a0e */
[----:B------:R-:W-:Y:S02]  /*c6c0*/  IMAD.MOV.U32 R6, RZ, RZ, R5 ;  /* 0x000000ffff067224 */ /* 0x000fe400078e0005 */
[----:B------:R-:W2:Y:S04]  /*c6d0*/  LDL R5, [R1+0x180] ;  /* 0x0001800001057983 */ /* 0x000ea80000100800 */
[----:B------:R0:W-:Y:S04]  /*c6e0*/  STL [R1+0x758], R14 ;  /* 0x0007580e01007387 */ /* 0x0001e80000100800 */
[----:B0-----:R-:W4:Y:S01]  /*c6f0*/  LDL.LU R14, [R1+0x4384] ;  /* 0x00438400010e7983 */ /* 0x001f220000300800 */
[----:B------:R-:W-:-:S02]  /*c700*/  ISETP.GT.U32.AND P3, PT, R25, R10, PT ;  /* 0x0000000a1900720c */ /* 0x000fc40003f64070 */
[----:B------:R-:W-:Y:S02]  /*c710*/  IABS R4, R13 ;  /* 0x0000000d00047213 */ /* 0x000fe40000000000 */
[----:B------:R-:W-:-:S03]  /*c720*/  ISETP.GE.AND P5, PT, R11, RZ, PT ;  /* 0x000000ff0b00720c */ /* 0x000fc60003fa6270 */
[----:B------:R-:W-:-:S04]  /*c730*/  IMAD.HI.U32 R11, R0, R4, RZ ;  /* 0x00000004000b7227 */ /* 0x000fc800078e00ff */
[----:B------:R-:W-:Y:S02]  /*c740*/  @!P0 IMAD.MOV R6, RZ, RZ, -R6 ;  /* 0x000000ffff068224 */ /* 0x000fe400078e0a06 */
[----:B------:R-:W-:Y:S02]  /*c750*/  IMAD.MOV R11, RZ, RZ, -R11 ;  /* 0x000000ffff0b7224 */ /* 0x000fe400078e0a0b */
[----:B------:R-:W-:Y:S01]  /*c760*/  @!P3 IMAD.IADD R10, R10, 0x1, -R25 ;  /* 0x000000010a0ab824 */ /* 0x000fe200078e0a19 */
[----:B------:R-:W-:Y:S01]  /*c770*/  ISETP.GE.AND P3, PT, R13, RZ, PT ;  /* 0x000000ff0d00720c */ /* 0x000fe20003f66270 */
[----:B------:R4:W-:Y:S01]  /*c780*/  STL [R1+0x754], R6 ;  /* 0x0007540601007387 */ /* 0x0009e20000100800 */
[----:B------:R-:W-:-:S03]  /*c790*/  IMAD R4, R25, R11, R4 ;  /* 0x0000000b19047224 */ /* 0x000fc600078e0204 */
[----:B------:R-:W2:Y:S04]  /*c7a0*/  LDL R13, [R1+0x184] ;  /* 0x00018400010d7983 */ /* 0x000ea80000100800 */
[----:B------:R-:W2:Y:S01]  /*c7b0*/  LDL.LU R11, [R1+0x174] ;  /* 0x00017400010b7983 */ /* 0x000ea20000300800 */
[----:B------:R-:W-:Y:S02]  /*c7c0*/  ISETP.GT.U32.AND P6, PT, R25, R7, PT ;  /* 0x000000071900720c */ /* 0x000fe40003fc4070 */
[----:B----4-:R-:W-:Y:S01]  /*c7d0*/  IABS R6, R14 ;  /* 0x0000000e00067213 */ /* 0x010fe20000000000 */
[----:B------:R0:W-:Y:S04]  /*c7e0*/  STL [R1+0x437c], R14 ;  /* 0x00437c0e01007387 */ /* 0x0001e80000100800 */
[----:B0-----:R-:W4:Y:S06]  /*c7f0*/  LDL.LU R14, [R1+0x178] ;  /* 0x00017800010e7983 */ /* 0x001f2c0000300800 */
[----:B------:R-:W-:Y:S01]  /*c800*/  @!P6 IMAD.IADD R7, R7, 0x1, -R25 ;  /* 0x000000010707e824 */ /* 0x000fe200078e0a19 */
[----:B------:R-:W-:-:S13]  /*c810*/  ISETP.GT.U32.AND P6, PT, R25, R9, PT ;  /* 0x000000091900720c */ /* 0x000fda0003fc4070 */
[----:B------:R-:W-:Y:S01]  /*c820*/  @!P6 IMAD.IADD R9, R9, 0x1, -R25 ;  /* 0x000000010909e824 */ /* 0x000fe200078e0a19 */
[----:B---3--:R-:W-:Y:S01]  /*c830*/  IABS R2, R2 ;  /* 0x0000000200027213 */ /* 0x008fe20000000000 */
[----:B----4-:R0:W-:Y:S02]  /*c840*/  STL [R1+0x4380], R14 ;  /* 0x0043800e01007387 */ /* 0x0101e40000100800 */
[----:B0-----:R-:W-:Y:S02]  /*c850*/  IMAD.MOV.U32 R14, RZ, RZ, R9 ;  /* 0x000000ffff0e7224 */ /* 0x001fe400078e0009 */
[----:B------:R-:W3:Y:S02]  /*c860*/  LDL R9, [R1+0x18c] ;  /* 0x00018c0001097983 */ /* 0x000ee40000100800 */
[----:B------:R-:W-:-:S05]  /*c870*/  @!P1 IMAD.MOV R14, RZ, RZ, -R14 ;  /* 0x000000ffff0e9224 */ /* 0x000fca00078e0a0e */
[----:B------:R0:W-:Y:S04]  /*c880*/  STL [R1+0x74c], R14 ;  /* 0x00074c0e01007387 */ /* 0x0001e80000100800 */
[----:B0-----:R-:W4:Y:S01]  /*c890*/  LDL.LU R14, [R1+0x4380] ;  /* 0x00438000010e7983 */ /* 0x001f220000300800 */
[----:B------:R-:W-:-:S04]  /*c8a0*/  IMAD.HI.U32 R8, R0, R2, RZ ;  /* 0x0000000200087227 */ /* 0x000fc800078e00ff */
[----:B------:R-:W-:-:S04]  /*c8b0*/  IMAD.MOV R8, RZ, RZ, -R8 ;  /* 0x000000ffff087224 */ /* 0x000fc800078e0a08 */
[----:B------:R-:W-:Y:S02]  /*c8c0*/  IMAD R2, R25, R8, R2 ;  /* 0x0000000819027224 */ /* 0x000fe400078e0202 */
[----:B------:R-:W-:Y:S01]  /*c8d0*/  IMAD.HI.U32 R8, R0, R12, RZ ;  /* 0x0000000c00087227 */ /* 0x000fe200078e00ff */
[----:B--2---:R-:W-:-:S03]  /*c8e0*/  IABS R5, R5 ;  /* 0x0000000500057213 */ /* 0x004fc60000000000 */
[----:B------:R-:W-:-:S04]  /*c8f0*/  IMAD.MOV R8, RZ, RZ, -R8 ;  /* 0x000000ffff087224 */ /* 0x000fc800078e0a08 */
[----:B------:R-:W-:Y:S01]  /*c900*/  IMAD R12, R25, R8, R12 ;  /* 0x00000008190c7224 */ /* 0x000fe200078e020c */
[----:B------:R-:W-:Y:S01]  /*c910*/  IABS R8, R13 ;  /* 0x0000000d00087213 */ /* 0x000fe20000000000 */
[----:B------:R-:W-:-:S04]  /*c920*/  IMAD.HI.U32 R13, R0, R5, RZ ;  /* 0x00000005000d7227 */ /* 0x000fc800078e00ff */
[----:B------:R-:W-:-:S04]  /*c930*/  IMAD.MOV R13, RZ, RZ, -R13 ;  /* 0x000000ffff0d7224 */ /* 0x000fc800078e0a0d */
[C---:B------:R-:W-:Y:S01]  /*c940*/  IMAD R5, R25.reuse, R13, R5 ;  /* 0x0000000d19057224 */ /* 0x040fe200078e0205 */
[----:B----4-:R-:W-:Y:S02]  /*c950*/  ISETP.GE.AND P1, PT, R14, RZ, PT ;  /* 0x000000ff0e00720c */ /* 0x010fe40003f26270 */
[----:B------:R-:W2:Y:S04]  /*c960*/  LDL.LU R14, [R1+0x437c] ;  /* 0x00437c00010e7983 */ /* 0x000ea80000300800 */
[----:B------:R-:W-:Y:S04]  /*c970*/  STL [R1+0x4378], R5 ;  /* 0x0043780501007387 */ /* 0x000fe80000100800 */
[----:B------:R-:W4:Y:S01]  /*c980*/  LDL.LU R13, [R1+0x190] ;  /* 0x00019000010d7983 */ /* 0x000f220000300800 */
[----:B------:R-:W-:-:S02]  /*c990*/  ISETP.GT.U32.AND P0, PT, R25, R10, PT ;  /* 0x0000000a1900720c */ /* 0x000fc40003f04070 */
[----:B------:R-:W-:-:S11]  /*c9a0*/  ISETP.GT.U32.AND P2, PT, R25, R7, PT ;  /* 0x000000071900720c */ /* 0x000fd60003f44070 */
[----:B------:R-:W-:Y:S01]  /*c9b0*/  @!P0 IMAD.IADD R10, R10, 0x1, -R25 ;  /* 0x000000010a0a8824 */ /* 0x000fe200078e0a19 */
[----:B------:R-:W-:Y:S01]  /*c9c0*/  ISETP.GE.AND P0, PT, R11, RZ, PT ;  /* 0x000000ff0b00720c */ /* 0x000fe20003f06270 */
[----:B------:R-:W-:-:S04]  /*c9d0*/  IMAD.HI.U32 R11, R0, R6, RZ ;  /* 0x00000006000b7227 */ /* 0x000fc800078e00ff */
[----:B------:R-:W-:Y:S02]  /*c9e0*/  IMAD.MOV R11, RZ, RZ, -R11 ;  /* 0x000000ffff0b7224 */ /* 0x000fe400078e0a0b */
[----:B------:R-:W-:Y:S02]  /*c9f0*/  @!P2 IMAD.IADD R7, R7, 0x1, -R25 ;  /* 0x000000010707a824 */ /* 0x000fe400078e0a19 */
[----:B------:R-:W-:Y:S02]  /*ca00*/  IMAD R6, R25, R11, R6 ;  /* 0x0000000b19067224 */ /* 0x000fe400078e0206 */
[----:B------:R-:W-:Y:S02]  /*ca10*/  IMAD.MOV.U32 R11, RZ, RZ, R7 ;  /* 0x000000ffff0b7224 */ /* 0x000fe400078e0007 */
[----:B------:R-:W-:-:S04]  /*ca20*/  IMAD.HI.U32 R7, R0, R8, RZ ;  /* 0x0000000800077227 */ /* 0x000fc800078e00ff */
[----:B------:R-:W-:Y:S02]  /*ca30*/  @!P5 IMAD.MOV R11, RZ, RZ, -R11 ;  /* 0x000000ffff0bd224 */ /* 0x000fe400078e0a0b */
[----:B------:R-:W-:Y:S02]  /*ca40*/  @!P4 IMAD.MOV R10, RZ, RZ, -R10 ;  /* 0x000000ffff0ac224 */ /* 0x000fe400078e0a0a */
[----:B------:R-:W-:-:S04]  /*ca50*/  IMAD.MOV R7, RZ, RZ, -R7 ;  /* 0x000000ffff077224 */ /* 0x000fc800078e0a07 */
[C---:B------:R-:W-:Y:S01]  /*ca60*/  IMAD R7, R25.reuse, R7, R8 ;  /* 0x0000000719077224 */ /* 0x040fe200078e0208 */
[----:B--2---:R-:W-:Y:S01]  /*ca70*/  ISETP.GE.AND P4, PT, R14, RZ, PT ;  /* 0x000000ff0e00720c */ /* 0x004fe20003f86270 */
[----:B----4-:R0:W-:Y:S04]  /*ca80*/  STL [R1+0x4374], R13 ;  /* 0x0043740d01007387 */ /* 0x0101e80000100800 */
[----:B------:R1:W-:Y:S04]  /*ca90*/  STL [R1+0x740], R11 ;  /* 0x0007400b01007387 */ /* 0x0003e80000100800 */
[----:B0-----:R-:W2:Y:S04]  /*caa0*/  LDL.LU R13, [R1+0x180] ;  /* 0x00018000010d7983 */ /* 0x001ea80000300800 */
[----:B-1----:R-:W4:Y:S04]  /*cab0*/  LDL.LU R11, [R1+0x184] ;  /* 0x00018400010b7983 */ /* 0x002f280000300800 */
[----:B------:R0:W-:Y:S04]  /*cac0*/  STL [R1+0x73c], R10 ;  /* 0x00073c0a01007387 */ /* 0x0001e80000100800 */
[----:B------:R-:W4:Y:S04]  /*cad0*/  LDL R8, [R1+0x194] ;  /* 0x0001940001087983 */ /* 0x000f280000100800 */
[----:B------:R-:W5:Y:S04]  /*cae0*/  LDL R14, [R1+0x19c] ;  /* 0x00019c00010e7983 */ /* 0x000f680000100800 */
[----:B0-----:R-:W5:Y:S01]  /*caf0*/  LDL R10, [R1+0x198] ;  /* 0x00019800010a7983 */ /* 0x001f620000100800 */
[----:B------:R-:W-:-:S02]  /*cb00*/  ISETP.GT.U32.AND P6, PT, R25, R4, PT ;  /* 0x000000041900720c */ /* 0x000fc40003fc4070 */
[----:B------:R-:W-:-:S11]  /*cb10*/  ISETP.GT.U32.AND P2, PT, R25, R2, PT ;  /* 0x000000021900720c */ /* 0x000fd60003f44070 */
[--C-:B------:R-:W-:Y:S02]  /*cb20*/  @!P6 IMAD.IADD R4, R4, 0x1, -R25.reuse ;  /* 0x000000010404e824 */ /* 0x100fe400078e0a19 */
[----:B------:R-:W-:-:S03]  /*cb30*/  @!P2 IMAD.IADD R2, R2, 0x1, -R25 ;  /* 0x000000010202a824 */ /* 0x000fc600078e0a19 */
[C---:B------:R-:W-:Y:S02]  /*cb40*/  ISETP.GT.U32.AND P2, PT, R25.reuse, R4, PT ;  /* 0x000000041900720c */ /* 0x040fe40003f44070 */
[----:B---3--:R-:W-:Y:S02]  /*cb50*/  IABS R9, R9 ;  /* 0x0000000900097213 */ /* 0x008fe40000000000 */
[----:B------:R-:W-:-:S09]  /*cb60*/  ISETP.GT.U32.AND P5, PT, R25, R2, PT ;  /* 0x000000021900720c */ /* 0x000fd20003fa4070 */
[----:B------:R-:W-:-:S04]  /*cb70*/  @!P2 IMAD.IADD R4, R4, 0x1, -R25 ;  /* 0x000000010404a824 */ /* 0x000fc800078e0a19 */
[----:B------:R-:W-:Y:S02]  /*cb80*/  IMAD.MOV.U32 R5, RZ, RZ, R4 ;  /* 0x000000ffff057224 */ /* 0x000fe400078e0004 */
[----:B------:R-:W-:-:S04]  /*cb90*/  IMAD.HI.U32 R4, R0, R9, RZ ;  /* 0x0000000900047227 */ /* 0x000fc800078e00ff */
[----:B------:R-:W-:Y:S02]  /*cba0*/  IMAD.MOV R4, RZ, RZ, -R4 ;  /* 0x000000ffff047224 */ /* 0x000fe400078e0a04 */
[----:B------:R-:W-:Y:S02]  /*cbb0*/  @!P5 IMAD.IADD R2, R2, 0x1, -R25 ;  /* 0x000000010202d824 */ /* 0x000fe400078e0a19 */
[----:B------:R-:W-:Y:S02]  /*cbc0*/  IMAD R9, R25, R4, R9 ;  /* 0x0000000419097224 */ /* 0x000fe400078e0209 */
[----:B------:R-:W-:-:S05]  /*cbd0*/  @!P3 IMAD.MOV R5, RZ, RZ, -R5 ;  /* 0x000000ffff05b224 */ /* 0x000fca00078e0a05 */
[----:B------:R0:W-:Y:S04]  /*cbe0*/  STL [R1+0x738], R5 ;  /* 0x0007380501007387 */ /* 0x0001e80000100800 */
[----:B0-----:R-:W3:Y:S01]  /*cbf0*/  LDL.LU R5, [R1+0x4378] ;  /* 0x0043780001057983 */ /* 0x001ee20000300800 */
[----:B--2---:R-:W-:-:S03]  /*cc00*/  ISETP.GE.AND P5, PT, R13, RZ, PT ;  /* 0x000000ff0d00720c */ /* 0x004fc60003fa6270 */
[----:B------:R-:W2:Y:S01]  /*cc10*/  LDL.LU R13, [R1+0x4374] ;  /* 0x00437400010d7983 */ /* 0x000ea20000300800 */
[----:B----4-:R-:W-:Y:S02]  /*cc20*/  IABS R4, R8 ;  /* 0x0000000800047213 */ /* 0x010fe40000000000 */
[----:B-----5:R-:W-:Y:S02]  /*cc30*/  IABS R8, R10 ;  /* 0x0000000a00087213 */ /* 0x020fe40000000000 */
[----:B------:R-:W-:Y:S01]  /*cc40*/  IABS R10, R14 ;  /* 0x0000000e000a7213 */ /* 0x000fe20000000000 */
[----:B------:R-:W-:-:S04]  /*cc50*/  IMAD.MOV.U32 R14, RZ, RZ, R2 ;  /* 0x000000ffff0e7224 */ /* 0x000fc800078e0002 */
[----:B------:R-:W-:-:S05]  /*cc60*/  @!P0 IMAD.MOV R14, RZ, RZ, -R14 ;  /* 0x000000ffff0e8224 */ /* 0x000fca00078e0a0e */
[----:B------:R0:W-:Y:S04]  /*cc70*/  STL [R1+0x734], R14 ;  /* 0x0007340e01007387 */ /* 0x0001e80000100800 */
[----:B0-----:R-:W4:Y:S01]  /*cc80*/  LDL.LU R14, [R1+0x1a4] ;  /* 0x0001a400010e7983 */ /* 0x001f220000300800 */
[----:B------:R-:W-:-:S13]  /*cc90*/  ISETP.GT.U32.AND P6, PT, R25, R12, PT ;  /* 0x0000000c1900720c */ /* 0x000fda0003fc4070 */
[----:B------:R-:W-:-:S05]  /*cca0*/  @!P6 IMAD.IADD R12, R12, 0x1, -R25 ;  /* 0x000000010c0ce824 */ /* 0x000fca00078e0a19 */
[----:B------:R-:W-:-:S13]  /*ccb0*/  ISETP.GT.U32.AND P6, PT, R25, R12, PT ;  /* 0x0000000c1900720c */ /* 0x000fda0003fc4070 */
[----:B------:R-:W-:Y:S01]  /*ccc0*/  @!P6 IMAD.IADD R12, R12, 0x1, -R25 ;  /* 0x000000010c0ce824 */ /* 0x000fe200078e0a19 */
[----:B----4-:R0:W-:Y:S03]  /*ccd0*/  STL [R1+0x4370], R14 ;  /* 0x0043700e01007387 */ /* 0x0101e60000100800 */
[----:B0-----:R-:W-:Y:S02]  /*cce0*/  IMAD.MOV.U32 R14, RZ, RZ, R12 ;  /* 0x000000ffff0e7224 */ /* 0x001fe400078e000c */
[----:B------:R-:W4:Y:S02]  /*ccf0*/  LDL.LU R12, [R1+0x18c] ;  /* 0x00018c00010c7983 */ /* 0x000f240000300800 */
[----:B------:R-:W-:-:S05]  /*cd00*/  @!P1 IMAD.MOV R14, RZ, RZ, -R14 ;  /* 0x000000ffff0e9224 */ /* 0x000fca00078e0a0e */
[----:B------:R0:W-:Y:S04]  /*cd10*/  STL [R1+0x730], R14 ;  /* 0x0007300e01007387 */ /* 0x0001e80000100800 */
[----:B0-----:R-:W5:Y:S01]  /*cd20*/  LDL.LU R14, [R1+0x194] ;  /* 0x00019400010e7983 */ /* 0x001f620000300800 */
[----:B------:R-:W-:-:S13]  /*cd30*/  ISETP.GT.U32.AND P1, PT, R25, R9, PT ;  /* 0x000000091900720c */ /* 0x000fda0003f24070 */
[----:B------:R-:W-:Y:S01]  /*cd40*/  @!P1 IMAD.IADD R9, R9, 0x1, -R25 ;  /* 0x0000000109099824 */ /* 0x000fe200078e0a19 */
[C---:B------:R-:W-:Y:S02]  /*cd50*/  ISETP.GT.U32.AND P2, PT, R25.reuse, R6, PT ;  /* 0x000000061900720c */ /* 0x040fe40003f44070 */
[C---:B---3--:R-:W-:Y:S02]  /*cd60*/  ISETP.GT.U32.AND P3, PT, R25.reuse, R5, PT ;  /* 0x000000051900720c */ /* 0x048fe40003f64070 */
[----:B------:R-:W-:-:S09]  /*cd70*/  ISETP.GT.U32.AND P6, PT, R25, R7, PT ;  /* 0x000000071900720c */ /* 0x000fd20003fc4070 */
[--C-:B------:R-:W-:Y:S01]  /*cd80*/  @!P2 IMAD.IADD R6, R6, 0x1, -R25.reuse ;  /* 0x000000010606a824 */ /* 0x100fe200078e0a19 */
[----:B------:R-:W-:Y:S01]  /*cd90*/  ISETP.GE.AND P2, PT, R11, RZ, PT ;  /* 0x000000ff0b00720c */ /* 0x000fe20003f46270 */
[--C-:B------:R-:W-:Y:S01]  /*cda0*/  @!P3 IMAD.IADD R5, R5, 0x1, -R25.reuse ;  /* 0x000000010505b824 */ /* 0x100fe200078e0a19 */
[----:B--2---:R-:W-:Y:S01]  /*cdb0*/  IABS R11, R13 ;  /* 0x0000000d000b7213 */ /* 0x004fe20000000000 */
[----:B------:R-:W-:-:S03]  /*cdc0*/  @!P6 IMAD.IADD R7, R7, 0x1, -R25 ;  /* 0x000000010707e824 */ /* 0x000fc600078e0a19 */
[C---:B------:R-:W-:Y:S01]  /*cdd0*/  ISETP.GT.U32.AND P6, PT, R25.reuse, R5, PT ;  /* 0x000000051900720c */ /* 0x040fe20003fc4070 */
[----:B------:R-:W-:Y:S01]  /*cde0*/  IMAD.HI.U32 R2, R0, R11, RZ ;  /* 0x0000000b00027227 */ /* 0x000fe200078e00ff */
[----:B------:R-:W-:-:S03]  /*cdf0*/  ISETP.GT.U32.AND P3, PT, R25, R6, PT ;  /* 0x000000061900720c */ /* 0x000fc60003f64070 */
[----:B------:R-:W-:Y:S01]  /*ce00*/  IMAD.MOV R2, RZ, RZ, -R2 ;  /* 0x000000ffff027224 */ /* 0x000fe200078e0a02 */
[----:B-----5:R-:W-:Y:S02]  /*ce10*/  ISETP.GE.AND P1, PT, R14, RZ, PT ;  /* 0x000000ff0e00720c */ /* 0x020fe40003f26270 */
[----:B------:R-:W2:Y:S01]  /*ce20*/  LDL.LU R14, [R1+0x4370] ;  /* 0x00437000010e7983 */ /* 0x000ea20000300800 */
[----:B------:R-:W-:-:S04]  /*ce30*/  IMAD R2, R25, R2, R11 ;  /* 0x0000000219027224 */ /* 0x000fc800078e020b */
[--C-:B------:R-:W-:Y:S01]  /*ce40*/  @!P6 IMAD.IADD R5, R5, 0x1, -R25.reuse ;  /* 0x000000010505e824 */ /* 0x100fe200078e0a19 */
[C---:B------:R-:W-:Y:S01]  /*ce50*/  ISETP.GT.U32.AND P6, PT, R25.reuse, R2, PT ;  /* 0x000000021900720c */ /* 0x040fe20003fc4070 */
[----:B------:R-:W-:Y:S01]  /*ce60*/  @!P3 IMAD.IADD R6, R6, 0x1, -R25 ;  /* 0x000000010606b824 */ /* 0x000fe200078e0a19 */
[----:B----4-:R-:W-:Y:S01]  /*ce70*/  ISETP.GE.AND P3, PT, R12, RZ, PT ;  /* 0x000000ff0c00720c */ /* 0x010fe20003f66270 */
[----:B------:R-:W-:Y:S01]  /*ce80*/  IMAD.HI.U32 R12, R0, R4, RZ ;  /* 0x00000004000c7227 */ /* 0x000fe200078e00ff */
[----:B------:R-:W-:-:S03]  /*ce90*/  ISETP.GT.U32.AND P0, PT, R25, R7, PT ;  /* 0x000000071900720c */ /* 0x000fc60003f04070 */
[----:B------:R-:W-:-:S04]  /*cea0*/  IMAD.MOV R12, RZ, RZ, -R12 ;  /* 0x000000ffff0c7224 */ /* 0x000fc800078e0a0c */
[C---:B------:R-:W-:Y:S02]  /*ceb0*/  IMAD R4, R25.reuse, R12, R4 ;  /* 0x0000000c19047224 */ /* 0x040fe400078e0204 */
[----:B------:R-:W-:Y:S02]  /*cec0*/  IMAD.MOV.U32 R12, RZ, RZ, R5 ;  /* 0x000000ffff0c7224 */ /* 0x000fe400078e0005 */
[----:B------:R-:W-:Y:S01]  /*ced0*/  @!P6 IMAD.IADD R2, R2, 0x1, -R25 ;  /* 0x000000010202e824 */ /* 0x000fe200078e0a19 */
[----:B------:R-:W3:Y:S01]  /*cee0*/  LDL R5, [R1+0x1a8] ;  /* 0x0001a80001057983 */ /* 0x000ee20000100800 */
[----:B------:R-:W-:Y:S01]  /*cef0*/  @!P4 IMAD.MOV R6, RZ, RZ, -R6 ;  /* 0x000000ffff06c224 */ /* 0x000fe200078e0a06 */
[C---:B------:R-:W-:Y:S01]  /*cf00*/  ISETP.GT.U32.AND P4, PT, R25.reuse, R9, PT ;  /* 0x000000091900720c */ /* 0x040fe20003f84070 */
[----:B------:R-:W-:Y:S01]  /*cf10*/  @!P5 IMAD.MOV R12, RZ, RZ, -R12 ;  /* 0x000000ffff0cd224 */ /* 0x000fe200078e0a0c */
[----:B------:R-:W-:Y:S01]  /*cf20*/  ISETP.GT.U32.AND P5, PT, R25, R2, PT ;  /* 0x000000021900720c */ /* 0x000fe20003fa4070 */
[----:B------:R-:W-:-:S04]  /*cf30*/  IMAD.HI.U32 R11, R0, R8, RZ ;  /* 0x00000008000b7227 */ /* 0x000fc800078e00ff */
[----:B------:R-:W-:Y:S01]  /*cf40*/  @!P0 IMAD.IADD R7, R7, 0x1, -R25 ;  /* 0x0000000107078824 */ /* 0x000fe200078e0a19 */
[----:B------:R-:W-:Y:S01]  /*cf50*/  ISETP.GE.AND P0, PT, R13, RZ, PT ;  /* 0x000000ff0d00720c */ /* 0x000fe20003f06270 */
[----:B------:R-:W-:Y:S02]  /*cf60*/  IMAD.MOV R11, RZ, RZ, -R11 ;  /* 0x000000ffff0b7224 */ /* 0x000fe400078e0a0b */
[----:B------:R-:W-:-:S04]  /*cf70*/  IMAD.HI.U32 R13, R0, R10, RZ ;  /* 0x0000000a000d7227 */ /* 0x000fc800078e00ff */
[----:B------:R-:W-:Y:S02]  /*cf80*/  IMAD R8, R25, R11, R8 ;  /* 0x0000000b19087224 */ /* 0x000fe400078e0208 */
[----:B------:R-:W-:Y:S01]  /*cf90*/  IMAD.MOV R13, RZ, RZ, -R13 ;  /* 0x000000ffff0d7224 */ /* 0x000fe200078e0a0d */
[----:B------:R-:W4:Y:S01]  /*cfa0*/  LDL R11, [R1+0x1ac] ;  /* 0x0001ac00010b7983 */ /* 0x000f220000100800 */
[----:B------:R-:W-:Y:S02]  /*cfb0*/  @!P2 IMAD.MOV R7, RZ, RZ, -R7 ;  /* 0x000000ffff07a224 */ /* 0x000fe400078e0a07 */
[--C-:B------:R-:W-:Y:S01]  /*cfc0*/  @!P4 IMAD.IADD R9, R9, 0x1, -R25.reuse ;  /* 0x000000010909c824 */ /* 0x100fe200078e0a19 */
[----:B------:R-:W-:Y:S01]  /*cfd0*/  STL [R1+0x72c], R6 ;  /* 0x00072c0601007387 */ /* 0x000fe20000100800 */
[----:B------:R-:W-:-:S03]  /*cfe0*/  @!P5 IMAD.IADD R2, R2, 0x1, -R25 ;  /* 0x000000010202d824 */ /* 0x000fc600078e0a19 */
[----:B------:R0:W-:Y:S01]  /*cff0*/  STL [R1+0x728], R12 ;  /* 0x0007280c01007387 */ /* 0x0001e20000100800 */
[----:B------:R-:W-:-:S03]  /*d000*/  IMAD R10, R25, R13, R10 ;  /* 0x0000000d190a7224 */ /* 0x000fc600078e020a */
[----:B0-----:R-:W5:Y:S04]  /*d010*/  LDL.LU R12, [R1+0x198] ;  /* 0x00019800010c7983 */ /* 0x001f680000300800 */
[----:B--2---:R0:W-:Y:S01]  /*d020*/  STL [R1+0x436c], R14 ;  /* 0x00436c0e01007387 */ /* 0x0041e20000100800 */
[----:B------:R-:W-:-:S03]  /*d030*/  IABS R6, R14 ;  /* 0x0000000e00067213 */ /* 0x000fc60000000000 */
[----:B------:R-:W2:Y:S04]  /*d040*/  LDL.LU R13, [R1+0x19c] ;  /* 0x00019c00010d7983 */ /* 0x000ea80000300800 */
[----:B------:R-:W-:Y:S01]  /*d050*/  STL [R1+0x724], R7 ;  /* 0x0007240701007387 */ /* 0x000fe20000100800 */
[----:B0-----:R-:W-:-:S03]  /*d060*/  IMAD.MOV.U32 R14, RZ, RZ, R9 ;  /* 0x000000ffff0e7224 */ /* 0x001fc600078e0009 */
[----:B------:R0:W-:Y:S04]  /*d070*/  STL [R1+0x4368], R2 ;  /* 0x0043680201007387 */ /* 0x0001e80000100800 */
[----:B------:R-:W4:Y:S04]  /*d080*/  LDL R9, [R1+0x1b0] ;  /* 0x0001b00001097983 */ /* 0x000f280000100800 */
[----:B0-----:R-:W5:Y:S01]  /*d090*/  LDL R2, [R1+0x1b4] ;  /* 0x0001b40001027983 */ /* 0x001f620000100800 */
[----:B---3--:R-:W-:Y:S01]  /*d0a0*/  IABS R5, R5 ;  /* 0x0000000500057213 */ /* 0x008fe20000000000 */
[----:B------:R-:W-:Y:S01]  /*d0b0*/  @!P3 IMAD.MOV R14, RZ, RZ, -R14 ;  /* 0x000000ffff0eb224 */ /* 0x000fe200078e0a0e */
[----:B------:R-:W-:-:S03]  /*d0c0*/  ISETP.GT.U32.AND P4, PT, R25, R10, PT ;  /* 0x0000000a1900720c */ /* 0x000fc60003f84070 */
[----:B------:R-:W-:Y:S01]  /*d0d0*/  IMAD.HI.U32 R7, R0, R5, RZ ;  /* 0x0000000500077227 */ /* 0x000fe200078e00ff */
[----:B------:R0:W-:Y:S03]  /*d0e0*/  STL [R1+0x720], R14 ;  /* 0x0007200e01007387 */ /* 0x0001e60000100800 */
[----:B------:R-:W-:Y:S01]  /*d0f0*/  IMAD.MOV R7, RZ, RZ, -R7 ;  /* 0x000000ffff077224 */ /* 0x000fe200078e0a07 */
[----:B0-----:R-:W3:Y:S05]  /*d100*/  LDL.LU R14, [R1+0x436c] ;  /* 0x00436c00010e7983 */ /* 0x001eea0000300800 */
[----:B------:R-:W-:-:S02]  /*d110*/  @!P4 IMAD.IADD R10, R10, 0x1, -R25 ;  /* 0x000000010a0ac824 */ /* 0x000fc400078e0a19 */
[C---:B------:R-:W-:Y:S01]  /*d120*/  IMAD R5, R25.reuse, R7, R5 ;  /* 0x0000000719057224 */ /* 0x040fe200078e0205 */
[----:B------:R-:W-:Y:S02]  /*d130*/  ISETP.GT.U32.AND P2, PT, R25, R8, PT ;  /* 0x000000081900720c */ /* 0x000fe40003f44070 */
[----:B--2---:R-:W-:Y:S02]  /*d140*/  ISETP.GE.AND P4, PT, R13, RZ, PT ;  /* 0x000000ff0d00720c */ /* 0x004fe40003f86270 */
[----:B------:R-:W2:Y:S01]  /*d150*/  LDL R13, [R1+0x1b8] ;  /* 0x0001b800010d7983 */ /* 0x000ea20000100800 */
[----:B----4-:R-:W-:Y:S02]  /*d160*/  IABS R7, R9 ;  /* 0x0000000900077213 */ /* 0x010fe40000000000 */
[----:B-----5:R-:W-:Y:S02]  /*d170*/  IABS R9, R2 ;  /* 0x0000000200097213 */ /* 0x020fe40000000000 */
[----:B------:R-:W4:Y:S04]  /*d180*/  LDL.LU R2, [R1+0x1a8] ;  /* 0x0001a80001027983 */ /* 0x000f280000300800 */
[----:B------:R-:W-:-:S05]  /*d190*/  @!P2 IMAD.IADD R8, R8, 0x1, -R25 ;  /* 0x000000010808a824 */ /* 0x000fca00078e0a19 */
[C---:B------:R-:W-:Y:S02]  /*d1a0*/  ISETP.GT.U32.AND P2, PT, R25.reuse, R8, PT ;  /* 0x000000081900720c */ /* 0x040fe40003f44070 */
[----:B------:R-:W-:-:S11]  /*d1b0*/  ISETP.GT.U32.AND P3, PT, R25, R10, PT ;  /* 0x0000000a1900720c */ /* 0x000fd60003f64070 */
[--C-:B------:R-:W-:Y:S01]  /*d1c0*/  @!P2 IMAD.IADD R8, R8, 0x1, -R25.reuse ;  /* 0x000000010808a824 */ /* 0x100fe200078e0a19 */
[----:B------:R-:W-:Y:S01]  /*d1d0*/  ISETP.GT.U32.AND P2, PT, R25, R5, PT ;  /* 0x000000051900720c */ /* 0x000fe20003f44070 */
[----:B------:R-:W-:Y:S01]  /*d1e0*/  @!P3 IMAD.IADD R10, R10, 0x1, -R25 ;  /* 0x000000010a0ab824 */ /* 0x000fe200078e0a19 */
[----:B---3--:R-:W-:Y:S01]  /*d1f0*/  ISETP.GE.AND P3, PT, R14, RZ, PT ;  /* 0x000000ff0e00720c */ /* 0x008fe20003f66270 */
[----:B------:R-:W-:-:S04]  /*d200*/  IMAD.HI.U32 R14, R0, R7, RZ ;  /* 0x00000007000e7227 */ /* 0x000fc800078e00ff */
[----:B------:R-:W-:-:S04]  /*d210*/  IMAD.MOV R14, RZ, RZ, -R14 ;  /* 0x000000ffff0e7224 */ /* 0x000fc800078e0a0e */
[----:B------:R-:W-:Y:S02]  /*d220*/  IMAD R7, R25, R14, R7 ;  /* 0x0000000e19077224 */ /* 0x000fe400078e0207 */
[----:B------:R-:W-:Y:S01]  /*d230*/  @!P2 IMAD.IADD R5, R5, 0x1, -R25 ;  /* 0x000000010505a824 */ /* 0x000fe200078e0a19 */
[----:B----4-:R-:W-:Y:S02]  /*d240*/  ISETP.GE.AND P2, PT, R2, RZ, PT ;  /* 0x000000ff0200720c */ /* 0x010fe40003f46270 */
[----:B------:R-:W3:Y:S04]  /*d250*/  LDL.LU R2, [R1+0x4368] ;  /* 0x0043680001027983 */ /* 0x000ee80000300800 */
[----:B------:R-:W4:Y:S01]  /*d260*/  LDL R14, [R1+0x1bc] ;  /* 0x0001bc00010e7983 */ /* 0x000f220000100800 */
[----:B------:R-:W-:Y:S01]  /*d270*/  ISETP.GE.AND P5, PT, R12, RZ, PT ;  /* 0x000000ff0c00720c */ /* 0x000fe20003fa6270 */
[----:B------:R-:W-:Y:S01]  /*d280*/  IMAD.HI.U32 R12, R0, R6, RZ ;  /* 0x00000006000c7227 */ /* 0x000fe200078e00ff */
[----:B------:R-:W-:-:S03]  /*d290*/  IABS R11, R11 ;  /* 0x0000000b000b7213 */ /* 0x000fc60000000000 */
[----:B------:R-:W-:-:S04]  /*d2a0*/  IMAD.MOV R12, RZ, RZ, -R12 ;  /* 0x000000ffff0c7224 */ /* 0x000fc800078e0a0c */
[----:B------:R-:W-:Y:S02]  /*d2b0*/  IMAD R6, R25, R12, R6 ;  /* 0x0000000c19067224 */ /* 0x000fe400078e0206 */
[----:B------:R-:W-:-:S04]  /*d2c0*/  IMAD.HI.U32 R12, R0, R11, RZ ;  /* 0x0000000b000c7227 */ /* 0x000fc800078e00ff */
[----:B------:R-:W-:-:S04]  /*d2d0*/  IMAD.MOV R12, RZ, RZ, -R12 ;  /* 0x000000ffff0c7224 */ /* 0x000fc800078e0a0c */
[----:B------:R-:W-:Y:S02]  /*d2e0*/  IMAD R11, R25, R12, R11 ;  /* 0x0000000c190b7224 */ /* 0x000fe400078e020b */
[----:B------:R-:W-:-:S04]  /*d2f0*/  IMAD.HI.U32 R12, R0, R9, RZ ;  /* 0x00000009000c7227 */ /* 0x000fc800078e00ff */
[----:B------:R-:W-:Y:S01]  /*d300*/  IMAD.MOV R12, RZ, RZ, -R12 ;  /* 0x000000ffff0c7224 */ /* 0x000fe200078e0a0c */
[----:B------:R3:W-:Y:S03]  /*d310*/  STL [R1+0x4364], R7 ;  /* 0x0043640701007387 */ /* 0x0007e60000100800 */
[C---:B------:R-:W-:Y:S01]  /*d320*/  IMAD R9, R25.reuse, R12, R9 ;  /* 0x0000000c19097224 */ /* 0x040fe200078e0209 */
[----:B------:R-:W-:-:S13]  /*d330*/  ISETP.GT.U32.AND P6, PT, R25, R4, PT ;  /* 0x000000041900720c */ /* 0x000fda0003fc4070 */
[----:B------:R-:W-:-:S05]  /*d340*/  @!P6 IMAD.IADD R4, R4, 0x1, -R25 ;  /* 0x000000010404e824 */ /* 0x000fca00078e0a19 */
[----:B------:R-:W-:Y:S02]  /*d350*/  ISETP.GT.U32.AND P6, PT, R25, R4, PT ;  /* 0x000000041900720c */ /* 0x000fe40003fc4070 */
[----:B----4-:R-:W-:Y:S02]  /*d360*/  IABS R12, R14 ;  /* 0x0000000e000c7213 */ /* 0x010fe40000000000 */
[----:B------:R-:W4:Y:S09]  /*d370*/  LDL.LU R14, [R1+0x1ac] ;  /* 0x0001ac00010e7983 */ /* 0x000f320000300800 */
[----:B------:R-:W-:-:S02]  /*d380*/  @!P6 IMAD.IADD R4, R4, 0x1, -R25 ;  /* 0x000000010404e824 */ /* 0x000fc400078e0a19 */
[----:B---3--:R-:W-:Y:S02]  /*d390*/  IMAD.MOV.U32 R7, RZ, RZ, R2 ;  /* 0x000000ffff077224 */ /* 0x008fe400078e0002 */
[----:B------:R-:W-:Y:S02]  /*d3a0*/  @!P1 IMAD.MOV R4, RZ, RZ, -R4 ;  /* 0x000000ffff049224 */ /* 0x000fe400078e0a04 */
[----:B------:R-:W-:-:S03]  /*d3b0*/  @!P0 IMAD.MOV R7, RZ, RZ, -R7 ;  /* 0x000000ffff078224 */ /* 0x000fc600078e0a07 */
[----:B------:R0:W-:Y:S04]  /*d3c0*/  STL [R1+0x718], R4 ;  /* 0x0007180401007387 */ /* 0x0001e80000100800 */
[----:B------:R1:W-:Y:S04]  /*d3d0*/  STL [R1+0x71c], R7 ;  /* 0x00071c0701007387 */ /* 0x0003e80000100800 */
[----:B0-----:R-:W3:Y:S01]  /*d3e0*/  LDL.LU R4, [R1+0x1b0] ;  /* 0x0001b00001047983 */ /* 0x001ee20000300800 */
[----:B-1----:R-:W-:-:S04]  /*d3f0*/  IMAD.MOV.U32 R7, RZ, RZ, R8 ;  /* 0x000000ffff077224 */ /* 0x002fc800078e0008 */
[----:B------:R-:W-:Y:S02]  /*d400*/  @!P5 IMAD.MOV R7, RZ, RZ, -R7 ;  /* 0x000000ffff07d224 */ /* 0x000fe400078e0a07 */
[----:B------:R-:W-:Y:S02]  /*d410*/  IMAD.MOV.U32 R8, RZ, RZ, R10 ;  /* 0x000000ffff087224 */ /* 0x000fe400078e000a */
[----:B------:R-:W5:Y:S04]  /*d420*/  LDL.LU R10, [R1+0x1c0] ;  /* 0x0001c000010a7983 */ /* 0x000f680000300800 */
[----:B------:R0:W-:Y:S04]  /*d430*/  STL [R1+0x710], R7 ;  /* 0x0007100701007387 */ /* 0x0001e80000100800 */
[----:B0-----:R-:W5:Y:S01]  /*d440*/  LDL.LU R7, [R1+0x4364] ;  /* 0x0043640001077983 */ /* 0x001f620000300800 */
[----:B------:R-:W-:Y:S01]  /*d450*/  @!P4 IMAD.MOV R8, RZ, RZ, -R8 ;  /* 0x000000ffff08c224 */ /* 0x000fe200078e0a08 */
[----:B--2---:R-:W-:-:S04]  /*d460*/  IABS R13, R13 ;  /* 0x0000000d000d7213 */ /* 0x004fc80000000000 */
[----:B------:R0:W-:Y:S01]  /*d470*/  STL [R1+0x70c], R8 ;  /* 0x00070c0801007387 */ /* 0x0001e20000100800 */
[----:B------:R-:W-:-:S04]  /*d480*/  IMAD.HI.U32 R2, R0, R13, RZ ;  /* 0x0000000d00027227 */ /* 0x000fc800078e00ff */
[----:B------:R-:W-:Y:S01]  /*d490*/  IMAD.MOV R2, RZ, RZ, -R2 ;  /* 0x000000ffff027224 */ /* 0x000fe200078e0a02 */
[----:B0-----:R-:W2:Y:S03]  /*d4a0*/  LDL.LU R8, [R1+0x1b4] ;  /* 0x0001b40001087983 */ /* 0x001ea60000300800 */
[C---:B------:R-:W-:Y:S01]  /*d4b0*/  IMAD R2, R25.reuse, R2, R13 ;  /* 0x0000000219027224 */ /* 0x040fe200078e020d */
[----:B----4-:R-:W-:Y:S02]  /*d4c0*/  ISETP.GE.AND P4, PT, R14, RZ, PT ;  /* 0x000000ff0e00720c */ /* 0x010fe40003f86270 */
[----:B------:R-:W4:Y:S04]  /*d4d0*/  LDL.LU R14, [R1+0x1b8] ;  /* 0x0001b800010e7983 */ /* 0x000f280000300800 */
[----:B------:R-:W4:Y:S01]  /*d4e0*/  LDL.LU R13, [R1+0x1c4] ;  /* 0x0001c400010d7983 */ /* 0x000f220000300800 */
[----:B------:R-:W-:-:S02]  /*d4f0*/  ISETP.GT.U32.AND P6, PT, R25, R6, PT ;  /* 0x000000061900720c */ /* 0x000fc40003fc4070 */
[----:B------:R-:W-:-:S11]  /*d500*/  ISETP.GT.U32.AND P1, PT, R25, R5, PT ;  /* 0x000000051900720c */ /* 0x000fd60003f24070 */
[----:B------:R-:W-:Y:S01]  /*d510*/  @!P6 IMAD.IADD R6, R6, 0x1, -R25 ;  /* 0x000000010606e824 */ /* 0x000fe200078e0a19 */
[----:B------:R-:W-:-:S04]  /*d520*/  ISETP.GT.U32.AND P6, PT, R25, R11, PT ;  /* 0x0000000b1900720c */ /* 0x000fc80003fc4070 */
[----:B------:R-:W-:Y:S01]  /*d530*/  ISETP.GT.U32.AND P0, PT, R25, R6, PT ;  /* 0x000000061900720c */ /* 0x000fe20003f04070 */
[----:B------:R-:W-:Y:S01]  /*d540*/  @!P1 IMAD.IADD R5, R5, 0x1, -R25 ;  /* 0x0000000105059824 */ /* 0x000fe200078e0a19 */
[----:B---3--:R-:W-:Y:S01]  /*d550*/  ISETP.GE.AND P1, PT, R4, RZ, PT ;  /* 0x000000ff0400720c */ /* 0x008fe20003f26270 */
[----:B------:R-:W-:-:S06]  /*d560*/  IMAD.HI.U32 R4, R0, R12, RZ ;  /* 0x0000000c00047227 */ /* 0x000fcc00078e00ff */
[----:B------:R-:W-:Y:S01]  /*d570*/  @!P6 IMAD.IADD R11, R11, 0x1, -R25 ;  /* 0x000000010b0be824 */ /* 0x000fe200078e0a19 */
[----:B-----5:R-:W-:-:S03]  /*d580*/  ISETP.GT.U32.AND P5, PT, R25, R7, PT ;  /* 0x000000071900720c */ /* 0x020fc60003fa4070 */
[----:B------:R-:W-:Y:S01]  /*d590*/  @!P0 IMAD.IADD R6, R6, 0x1, -R25 ;  /* 0x0000000106068824 */ /* 0x000fe200078e0a19 */
[C---:B------:R-:W-:Y:S02]  /*d5a0*/  ISETP.GT.U32.AND P0, PT, R25.reuse, R9, PT ;  /* 0x000000091900720c */ /* 0x040fe40003f04070 */
[----:B------:R-:W-:Y:S01]  /*d5b0*/  ISETP.GT.U32.AND P6, PT, R25, R11, PT ;  /* 0x0000000b1900720c */ /* 0x000fe20003fc4070 */
[----:B------:R-:W-:-:S06]  /*d5c0*/  @!P3 IMAD.MOV R6, RZ, RZ, -R6 ;  /* 0x000000ffff06b224 */ /* 0x000fcc00078e0a06 */
[----:B------:R-:W-:Y:S02]  /*d5d0*/  @!P5 IMAD.IADD R7, R7, 0x1, -R25 ;  /* 0x000000010707d824 */ /* 0x000fe400078e0a19 */
[----:B------:R-:W-:-:S03]  /*d5e0*/  IMAD.MOV R4, RZ, RZ, -R4 ;  /* 0x000000ffff047224 */ /* 0x000fc600078e0a04 */
[C---:B------:R-:W-:Y:S01]  /*d5f0*/  ISETP.GT.U32.AND P3, PT, R25.reuse, R7, PT ;  /* 0x000000071900720c */ /* 0x040fe20003f64070 */
[----:B------:R0:W-:Y:S01]  /*d600*/  STL [R1+0x708], R6 ;  /* 0x0007080601007387 */ /* 0x0001e20000100800 */
[----:B------:R-:W-:Y:S02]  /*d610*/  IMAD R4, R25, R4, R12 ;  /* 0x0000000419047224 */ /* 0x000fe400078e020c */
[----:B------:R-:W-:Y:S02]  /*d620*/  IMAD.MOV.U32 R12, RZ, RZ, R10 ;  /* 0x000000ffff0c7224 */ /* 0x000fe400078e000a */
[----:B------:R-:W-:Y:S01]  /*d630*/  @!P0 IMAD.IADD R9, R9, 0x1, -R25 ;  /* 0x0000000109098824 */ /* 0x000fe200078e0a19 */
[----:B0-----:R-:W-:Y:S01]  /*d640*/  IABS R6, R10 ;  /* 0x0000000a00067213 */ /* 0x001fe20000000000 */
[----:B------:R-:W-:Y:S02]  /*d650*/  IMAD.MOV.U32 R10, RZ, RZ, R5 ;  /* 0x000000ffff0a7224 */ /* 0x000fe400078e0005 */
[----:B------:R-:W-:-:S02]  /*d660*/  @!P6 IMAD.IADD R11, R11, 0x1, -R25 ;  /* 0x000000010b0be824 */ /* 0x000fc400078e0a19 */
[----:B------:R-:W-:Y:S01]  /*d670*/  @!P2 IMAD.MOV R10, RZ, RZ, -R10 ;  /* 0x000000ffff0aa224 */ /* 0x000fe200078e0a0a */
[----:B------:R-:W-:Y:S01]  /*d680*/  ISETP.GT.U32.AND P2, PT, R25, R9, PT ;  /* 0x000000091900720c */ /* 0x000fe20003f44070 */
[----:B------:R-:W-:Y:S01]  /*d690*/  @!P3 IMAD.IADD R7, R7, 0x1, -R25 ;  /* 0x000000010707b824 */ /* 0x000fe200078e0a19 */
[----:B------:R0:W-:Y:S02]  /*d6a0*/  STL [R1+0x4360], R15 ;  /* 0x0043600f01007387 */ /* 0x0001e40000100800 */
[----:B0-----:R-:W-:Y:S02]  /*d6b0*/  IMAD.MOV.U32 R15, RZ, RZ, R11 ;  /* 0x000000ffff0f7224 */ /* 0x001fe400078e000b */
[----:B------:R-:W-:Y:S02]  /*d6c0*/  IMAD.MOV.U32 R11, RZ, RZ, R12 ;  /* 0x000000ffff0b7224 */ /* 0x000fe400078e000c */
[----:B------:R-:W-:Y:S02]  /*d6d0*/  IMAD.MOV.U32 R12, RZ, RZ, R7 ;  /* 0x000000ffff0c7224 */ /* 0x000fe400078e0007 */
[----:B------:R-:W-:-:S02]  /*d6e0*/  @!P4 IMAD.MOV R15, RZ, RZ, -R15 ;  /* 0x000000ffff0fc224 */ /* 0x000fc400078e0a0f */
[----:B------:R-:W-:Y:S01]  /*d6f0*/  @!P1 IMAD.MOV R12, RZ, RZ, -R12 ;  /* 0x000000ffff0c9224 */ /* 0x000fe200078e0a0c */
[----:B--2---:R-:W-:Y:S01]  /*d700*/  ISETP.GE.AND P5, PT, R8, RZ, PT ;  /* 0x000000ff0800720c */ /* 0x004fe20003fa6270 */
[----:B------:R-:W-:Y:S01]  /*d710*/  @!P2 IMAD.IADD R9, R9, 0x1, -R25 ;  /* 0x000000010909a824 */ /* 0x000fe200078e0a19 */
[----:B----4-:R-:W-:Y:S02]  /*d720*/  ISETP.GE.AND P0, PT, R14, RZ, PT ;  /* 0x000000ff0e00720c */ /* 0x010fe40003f06270 */
[----:B------:R-:W2:Y:S04]  /*d730*/  LDL.LU R14, [R1+0x1c8] ;  /* 0x0001c800010e7983 */ /* 0x000ea80000300800 */
[----:B------:R0:W-:Y:S01]  /*d740*/  STL [R1+0x704], R10 ;  /* 0x0007040a01007387 */ /* 0x0001e20000100800 */
[----:B------:R-:W-:-:S02]  /*d750*/  IABS R8, R13 ;  /* 0x0000000d00087213 */ /* 0x000fc40000000000 */
[----:B------:R-:W-:Y:S01]  /*d760*/  ISETP.GE.AND P2, PT, R13, RZ, PT ;  /* 0x000000ff0d00720c */ /* 0x000fe20003f46270 */
[----:B0-----:R-:W3:Y:S04]  /*d770*/  LDL.LU R10, [R1+0x204] ;  /* 0x00020400010a7983 */ /* 0x001ee80000300800 */
[----:B------:R-:W4:Y:S04]  /*d780*/  LDL.LU R7, [R1+0x1bc] ;  /* 0x0001bc0001077983 */ /* 0x000f280000300800 */
[----:B------:R0:W-:Y:S04]  /*d790*/  STL [R1+0x700], R15 ;  /* 0x0007000f01007387 */ /* 0x0001e80000100800 */
[----:B0-----:R-:W5:Y:S04]  /*d7a0*/  LDL.LU R15, [R1+0x4360] ;  /* 0x00436000010f7983 */ /* 0x001f680000300800 */
[----:B------:R0:W-:Y:S04]  /*d7b0*/  STL [R1+0x6fc], R12 ;  /* 0x0006fc0c01007387 */ /* 0x0001e80000100800 */
[----:B0-----:R-:W2:Y:S04]  /*d7c0*/  LDL R12, [R1+0x1d0] ;  /* 0x0001d000010c7983 */ /* 0x001ea80000100800 */
[----:B------:R-:W2:Y:S01]  /*d7d0*/  LDL.LU R13, [R1+0x1d8] ;  /* 0x0001d800010d7983 */ /* 0x000ea20000300800 */
[----:B------:R-:W-:Y:S01]  /*d7e0*/  ISETP.GT.U32.AND P6, PT, R25, R2, PT ;  /* 0x000000021900720c */ /* 0x000fe20003fc4070 */
[----:B------:R-:W-:-:S12]  /*d7f0*/  IMAD.HI.U32 R5, R0, R6, RZ ;  /* 0x0000000600057227 */ /* 0x000fd800078e00ff */
[----:B------:R-:W-:-:S05]  /*d800*/  @!P6 IMAD.IADD R2, R2, 0x1, -R25 ;  /* 0x000000010202e824 */ /* 0x000fca00078e0a19 */
[----:B------:R-:W-:Y:S01]  /*d810*/  ISETP.GT.U32.AND P6, PT, R25, R2, PT ;  /* 0x000000021900720c */ /* 0x000fe20003fc4070 */
[----:B------:R-:W-:-:S04]  /*d820*/  IMAD.MOV R5, RZ, RZ, -R5 ;  /* 0x000000ffff057224 */ /* 0x000fc800078e0a05 */
[----:B------:R-:W-:Y:S01]  /*d830*/  IMAD R5, R25, R5, R6 ;  /* 0x0000000519057224 */ /* 0x000fe200078e0206 */
[----:B------:R-:W-:-:S07]  /*d840*/  ISETP.GE.AND P1, PT, R11, RZ, PT ;  /* 0x000000ff0b00720c */ /* 0x000fce0003f26270 */
[----:B------:R-:W-:Y:S01]  /*d850*/  @!P6 IMAD.IADD R2, R2, 0x1, -R25 ;  /* 0x000000010202e824 */ /* 0x000fe200078e0a19 */
[----:B---3--:R-:W-:Y:S01]  /*d860*/  IABS R6, R10 ;  /* 0x0000000a00067213 */ /* 0x008fe20000000000 */
[----:B--2---:R0:W-:Y:S02]  /*d870*/  STL [R1+0x435c], R13 ;  /* 0x00435c0d01007387 */ /* 0x0041e40000100800 */
[----:B0-----:R-:W-:-:S04]  /*d880*/  IMAD.MOV.U32 R13, RZ, RZ, R9 ;  /* 0x000000ffff0d7224 */ /* 0x001fc800078e0009 */
[----:B------:R-:W-:Y:S01]  /*d890*/  @!P5 IMAD.MOV R13, RZ, RZ, -R13 ;  /* 0x000000ffff0dd224 */ /* 0x000fe200078e0a0d */
[----:B------:R-:W-:Y:S01]  /*d8a0*/  IABS R11, R12 ;  /* 0x0000000c000b7213 */ /* 0x000fe20000000000 */
[----:B------:R-:W-:-:S03]  /*d8b0*/  IMAD.HI.U32 R12, R0, R6, RZ ;  /* 0x00000006000c7227 */ /* 0x000fc600078e00ff */
[----:B------:R0:W-:Y:S02]  /*d8c0*/  STL [R1+0x6f8], R13 ;  /* 0x0006f80d01007387 */ /* 0x0001e40000100800 */
[----:B0-----:R-:W-:-:S04]  /*d8d0*/  IMAD.MOV.U32 R13, RZ, RZ, R2 ;  /* 0x000000ffff0d7224 */ /* 0x001fc800078e0002 */
[----:B------:R-:W-:Y:S02]  /*d8e0*/  @!P0 IMAD.MOV R13, RZ, RZ, -R13 ;  /* 0x000000ffff0d8224 */ /* 0x000fe400078e0a0d */
[----:B------:R-:W-:Y:S02]  /*d8f0*/  IMAD.MOV R2, RZ, RZ, -R12 ;  /* 0x000000ffff027224 */ /* 0x000fe400078e0a0c */
[----:B------:R-:W2:Y:S04]  /*d900*/  LDL R12, [R1+0x1d4] ;  /* 0x0001d400010c7983 */ /* 0x000ea80000100800 */
[----:B------:R0:W-:Y:S04]  /*d910*/  STL [R1+0x6f4], R13 ;  /* 0x0006f40d01007387 */ /* 0x0001e80000100800 */
[----:B0-----:R-:W3:Y:S01]  /*d920*/  LDL.LU R13, [R1+0x435c] ;  /* 0x00435c00010d7983 */ /* 0x001ee20000300800 */
[----:B------:R-:W-:-:S02]  /*d930*/  ISETP.GT.U32.AND P3, PT, R25, R4, PT ;  /* 0x000000041900720c */ /* 0x000fc40003f64070 */
[----:B----4-:R-:W-:Y:S01]  /*d940*/  ISETP.GE.AND P4, PT, R7, RZ, PT ;  /* 0x000000ff0700720c */ /* 0x010fe20003f86270 */
[----:B------:R-:W-:Y:S01]  /*d950*/  IMAD.HI.U32 R7, R0, R8, RZ ;  /* 0x0000000800077227 */ /* 0x000fe200078e00ff */
[----:B------:R-:W-:-:S03]  /*d960*/  ISETP.GT.U32.AND P6, PT, R25, R5, PT ;  /* 0x000000051900720c */ /* 0x000fc60003fc4070 */
[----:B------:R-:W-:-:S04]  /*d970*/  IMAD.MOV R7, RZ, RZ, -R7 ;  /* 0x000000ffff077224 */ /* 0x000fc800078e0a07 */
[C---:B------:R-:W-:Y:S02]  /*d980*/  IMAD R8, R25.reuse, R7, R8 ;  /* 0x0000000719087224 */ /* 0x040fe400078e0208 */
[--C-:B------:R-:W-:Y:S01]  /*d990*/  @!P3 IMAD.IADD R4, R4, 0x1, -R25.reuse ;  /* 0x000000010404b824 */ /* 0x100fe200078e0a19 */
[----:B-----5:R-:W-:Y:S02]  /*d9a0*/  IABS R7, R15 ;  /* 0x0000000f00077213 */ /* 0x020fe40000000000 */
[----:B------:R-:W-:Y:S01]  /*d9b0*/  ISETP.GT.U32.AND P0, PT, R25, R8, PT ;  /* 0x000000081900720c */ /* 0x000fe20003f04070 */
[----:B------:R-:W-:Y:S01]  /*d9c0*/  @!P6 IMAD.IADD R5, R5, 0x1, -R25 ;  /* 0x000000010505e824 */ /* 0x000fe200078e0a19 */
[C---:B------:R-:W-:Y:S01]  /*d9d0*/  ISETP.GT.U32.AND P5, PT, R25.reuse, R4, PT ;  /* 0x000000041900720c */ /* 0x040fe20003fa4070 */
[----:B------:R-:W-:-:S03]  /*d9e0*/  IMAD R2, R25, R2, R6 ;  /* 0x0000000219027224 */ /* 0x000fc600078e0206 */
[----:B------:R-:W-:Y:S01]  /*d9f0*/  ISETP.GT.U32.AND P6, PT, R25, R5, PT ;  /* 0x000000051900720c */ /* 0x000fe20003fc4070 */
[----:B------:R-:W-:Y:S01]  /*da00*/  IMAD.HI.U32 R6, R0, R7, RZ ;  /* 0x0000000700067227 */ /* 0x000fe200078e00ff */
[----:B------:R-:W-:-:S03]  /*da10*/  ISETP.GE.AND P3, PT, R10, RZ, PT ;  /* 0x000000ff0a00720c */ /* 0x000fc60003f66270 */
[----:B------:R-:W-:Y:S01]  /*da20*/  IMAD.MOV R6, RZ, RZ, -R6 ;  /* 0x000000ffff067224 */ /* 0x000fe200078e0a06 */
[----:B------:R-:W-:Y:S01]  /*da30*/  IABS R10, R14 ;  /* 0x0000000e000a7213 */ /* 0x000fe20000000000 */
[--C-:B------:R-:W-:Y:S01]  /*da40*/  @!P0 IMAD.IADD R8, R8, 0x1, -R25.reuse ;  /* 0x0000000108088824 */ /* 0x100fe200078e0a19 */
[----:B------:R-:W-:Y:S01]  /*da50*/  ISETP.GE.AND P0, PT, R14, RZ, PT ;  /* 0x000000ff0e00720c */ /* 0x000fe20003f06270 */
[----:B------:R-:W-:Y:S01]  /*da60*/  @!P5 IMAD.IADD R4, R4, 0x1, -R25 ;  /* 0x000000010404d824 */ /* 0x000fe200078e0a19 */
[----:B------:R-:W4:Y:S01]  /*da70*/  LDL.LU R14, [R1+0x1e0] ;  /* 0x0001e000010e7983 */ /* 0x000f220000300800 */
[----:B------:R-:W-:Y:S02]  /*da80*/  IMAD R6, R25, R6, R7 ;  /* 0x0000000619067224 */ /* 0x000fe400078e0207 */
[----:B------:R-:W-:-:S04]  /*da90*/  @!P6 IMAD.IADD R5, R5, 0x1, -R25 ;  /* 0x000000010505e824 */ /* 0x000fc800078e0a19 */
[----:B------:R-:W-:Y:S01]  /*daa0*/  @!P1 IMAD.MOV R5, RZ, RZ, -R5 ;  /* 0x000000ffff059224 */ /* 0x000fe200078e0a05 */
[----:B---3--:R-:W-:Y:S01]  /*dab0*/  IABS R7, R13 ;  /* 0x0000000d00077213 */ /* 0x008fe20000000000 */
[----:B------:R0:W-:Y:S02]  /*dac0*/  STL [R1+0x4350], R13 ;  /* 0x0043500d01007387 */ /* 0x0001e40000100800 */
[----:B0-----:R-:W-:Y:S02]  /*dad0*/  IMAD.MOV.U32 R13, RZ, RZ, R4 ;  /* 0x000000ffff0d7224 */ /* 0x001fe400078e0004 */
[----:B------:R-:W3:Y:S02]  /*dae0*/  LDL R4, [R1+0x1dc] ;  /* 0x0001dc0001047983 */ /* 0x000ee40000100800 */
[----:B------:R-:W-:-:S05]  /*daf0*/  @!P4 IMAD.MOV R13, RZ, RZ, -R13 ;  /* 0x000000ffff0dc224 */ /* 0x000fca00078e0a0d */
[----:B------:R0:W-:Y:S04]  /*db00*/  STL [R1+0x6f0], R13 ;  /* 0x0006f00d01007387 */ /* 0x0001e80000100800 */
[----:B------:R-:W-:Y:S01]  /*db10*/  STL [R1+0x6ec], R5 ;  /* 0x0006ec0501007387 */ /* 0x000fe20000100800 */
[----:B0-----:R-:W-:-:S03]  /*db20*/  IMAD.MOV.U32 R13, RZ, RZ, R15 ;  /* 0x000000ffff0d7224 */ /* 0x001fc600078e000f */
[----:B------:R-:W5:Y:S01]  /*db30*/  LDL.LU R15, [R1+0x1e8] ;  /* 0x0001e800010f7983 */ /* 0x000f620000300800 */
[----:B------:R-:W-:-:S04]  /*db40*/  IMAD.HI.U32 R9, R0, R10, RZ ;  /* 0x0000000a00097227 */ /* 0x000fc800078e00ff */
[----:B------:R-:W-:-:S04]  /*db50*/  IMAD.MOV R9, RZ, RZ, -R9 ;  /* 0x000000ffff097224 */ /* 0x000fc800078e0a09 */
[----:B------:R-:W-:-:S05]  /*db60*/  IMAD R9, R25, R9, R10 ;  /* 0x0000000919097224 */ /* 0x000fca00078e020a */
[----:B------:R-:W-:-:S13]  /*db70*/  ISETP.GT.U32.AND P6, PT, R25, R9, PT ;  /* 0x000000091900720c */ /* 0x000fda0003fc4070 */
[----:B------:R-:W-:-:S05]  /*db80*/  @!P6 IMAD.IADD R9, R9, 0x1, -R25 ;  /* 0x000000010909e824 */ /* 0x000fca00078e0a19 */
[----:B------:R-:W-:-:S13]  /*db90*/  ISETP.GT.U32.AND P4, PT, R25, R9, PT ;  /* 0x000000091900720c */ /* 0x000fda0003f84070 */
[----:B------:R-:W-:Y:S01]  /*dba0*/  @!P4 IMAD.IADD R9, R9, 0x1, -R25 ;  /* 0x000000010909c824 */ /* 0x000fe200078e0a19 */
[----:B------:R-:W-:Y:S01]  /*dbb0*/  ISETP.GE.AND P4, PT, R13, RZ, PT ;  /* 0x000000ff0d00720c */ /* 0x000fe20003f86270 */
[----:B-----5:R0:W-:Y:S04]  /*dbc0*/  STL [R1+0x4354], R15 ;  /* 0x0043540f01007387 */ /* 0x0201e80000100800 */
[----:B0-----:R-:W5:Y:S04]  /*dbd0*/  LDL.LU R15, [R1+0x1d0] ;  /* 0x0001d000010f7983 */ /* 0x001f680000300800 */
[----:B------:R-:W2:Y:S01]  /*dbe0*/  LDL.LU R13, [R1+0x1d4] ;  /* 0x0001d400010d7983 */ /* 0x000ea20000300800 */
[----:B------:R-:W-:-:S13]  /*dbf0*/  ISETP.GT.U32.AND P5, PT, R25, R2, PT ;  /* 0x000000021900720c */ /* 0x000fda0003fa4070 */
[----:B------:R-:W-:Y:S01]  /*dc00*/  @!P5 IMAD.IADD R2, R2, 0x1, -R25 ;  /* 0x000000010202d824 */ /* 0x000fe200078e0a19 */
[----:B------:R-:W-:-:S13]  /*dc10*/  ISETP.GT.U32.AND P5, PT, R25, R8, PT ;  /* 0x000000081900720c */ /* 0x000fda0003fa4070 */
[----:B------:R-:W-:Y:S01]  /*dc20*/  @!P5 IMAD.IADD R8, R8, 0x1, -R25 ;  /* 0x000000010808d824 */ /* 0x000fe200078e0a19 */
[----:B--2---:R0:W-:Y:S03]  /*dc30*/  STL [R1+0x4358], R13 ;  /* 0x0043580d01007387 */ /* 0x0041e60000100800 */
[----:B0-----:R-:W-:Y:S02]  /*dc40*/  IMAD.MOV.U32 R13, RZ, RZ, R8 ;  /* 0x000000ffff0d7224 */ /* 0x001fe400078e0008 */
[----:B------:R-:W2:Y:S02]  /*dc50*/  LDL R8, [R1+0x1e4] ;  /* 0x0001e40001087983 */ /* 0x000ea40000100800 */
[----:B------:R-:W-:-:S05]  /*dc60*/  @!P2 IMAD.MOV R13, RZ, RZ, -R13 ;  /* 0x000000ffff0da224 */ /* 0x000fca00078e0a0d */
[----:B------:R0:W-:Y:S04]  /*dc70*/  STL [R1+0x6e8], R13 ;  /* 0x0006e80d01007387 */ /* 0x0001e80000100800 */
[----:B0-----:R-:W2:Y:S01]  /*dc80*/  LDL.LU R13, [R1+0x4358] ;  /* 0x00435800010d7983 */ /* 0x001ea20000300800 */
[C---:B------:R-:W-:Y:S02]  /*dc90*/  ISETP.GT.U32.AND P6, PT, R25.reuse, R2, PT ;  /* 0x000000021900720c */ /* 0x040fe40003fc4070 */
[----:B------:R-:W-:-:S11]  /*dca0*/  ISETP.GT.U32.AND P1, PT, R25, R6, PT ;  /* 0x000000061900720c */ /* 0x000fd60003f24070 */
[--C-:B------:R-:W-:Y:S02]  /*dcb0*/  @!P6 IMAD.IADD R2, R2, 0x1, -R25.reuse ;  /* 0x000000010202e824 */ /* 0x100fe400078e0a19 */
[----:B------:R-:W-:Y:S01]  /*dcc0*/  @!P1 IMAD.IADD R6, R6, 0x1, -R25 ;  /* 0x0000000106069824 */ /* 0x000fe200078e0a19 */
[----:B-----5:R-:W-:Y:S01]  /*dcd0*/  ISETP.GE.AND P1, PT, R15, RZ, PT ;  /* 0x000000ff0f00720c */ /* 0x020fe20003f26270 */
[----:B------:R-:W-:-:S04]  /*dce0*/  IMAD.MOV.U32 R15, RZ, RZ, R2 ;  /* 0x000000ffff0f7224 */ /* 0x000fc800078e0002 */
[----:B------:R-:W-:Y:S02]  /*dcf0*/  @!P3 IMAD.MOV R15, RZ, RZ, -R15 ;  /* 0x000000ffff0fb224 */ /* 0x000fe400078e0a0f */
[----:B------:R-:W-:Y:S02]  /*dd00*/  IMAD.MOV.U32 R2, RZ, RZ, R9 ;  /* 0x000000ffff027224 */ /* 0x000fe400078e0009 */
[----:B------:R-:W5:Y:S04]  /*dd10*/  LDL.LU R9, [R1+0x1dc] ;  /* 0x0001dc0001097983 */ /* 0x000f680000300800 */
[----:B------:R0:W-:Y:S04]  /*dd20*/  STL [R1+0x6e4], R15 ;  /* 0x0006e40f01007387 */ /* 0x0001e80000100800 */
[----:B0-----:R-:W3:Y:S01]  /*dd30*/  LDL.LU R15, [R1+0x4354] ;  /* 0x00435400010f7983 */ /* 0x001ee20000300800 */
[----:B------:R-:W-:-:S02]  /*dd40*/  IABS R10, R12 ;  /* 0x0000000c000a7213 */ /* 0x000fc40000000000 */
[----:B--2---:R-:W-:Y:S02]  /*dd50*/  ISETP.GE.AND P3, PT, R13, RZ, PT ;  /* 0x000000ff0d00720c */ /* 0x004fe40003f66270 */
[----:B------:R-:W2:Y:S01]  /*dd60*/  LDL.LU R13, [R1+0x4350] ;  /* 0x00435000010d7983 */ /* 0x000ea20000300800 */
[----:B------:R-:W-:-:S04]  /*dd70*/  IMAD.HI.U32 R12, R0, R11, RZ ;  /* 0x0000000b000c7227 */ /* 0x000fc800078e00ff */
[----:B------:R-:W-:-:S04]  /*dd80*/  IMAD.MOV R12, RZ, RZ, -R12 ;  /* 0x000000ffff0c7224 */ /* 0x000fc800078e0a0c */
[----:B------:R-:W-:Y:S02]  /*dd90*/  IMAD R11, R25, R12, R11 ;  /* 0x0000000c190b7224 */ /* 0x000fe400078e020b */
[----:B------:R-:W-:-:S03]  /*dda0*/  IMAD.HI.U32 R5, R0, R7, RZ ;  /* 0x0000000700057227 */ /* 0x000fc600078e00ff */
[----:B------:R-:W-:Y:S01]  /*ddb0*/  ISETP.GT.U32.AND P5, PT, R25, R11, PT ;  /* 0x0000000b1900720c */ /* 0x000fe20003fa4070 */
[----:B------:R-:W-:-:S04]  /*ddc0*/  IMAD.MOV R5, RZ, RZ, -R5 ;  /* 0x000000ffff057224 */ /* 0x000fc800078e0a05 */
[----:B------:R-:W-:Y:S02]  /*ddd0*/  IMAD R5, R25, R5, R7 ;  /* 0x0000000519057224 */ /* 0x000fe400078e0207 */
[----:B------:R-:W-:-:S03]  /*dde0*/  @!P0 IMAD.MOV R2, RZ, RZ, -R2 ;  /* 0x000000ffff028224 */ /* 0x000fc600078e0a02 */
[----:B------:R-:W-:-:S03]  /*ddf0*/  ISETP.GT.U32.AND P0, PT, R25, R5, PT ;  /* 0x000000051900720c */ /* 0x000fc60003f04070 */
[----:B------:R-:W-:Y:S01]  /*de00*/  @!P5 IMAD.IADD R11, R11, 0x1, -R25 ;  /* 0x000000010b0bd824 */ /* 0x000fe200078e0a19 */
[----:B------:R-:W-:Y:S01]  /*de10*/  ISETP.GT.U32.AND P5, PT, R25, R6, PT ;  /* 0x000000061900720c */ /* 0x000fe20003fa4070 */
[----:B------:R-:W-:Y:S01]  /*de20*/  STL [R1+0x6e0], R2 ;  /* 0x0006e00201007387 */ /* 0x000fe20000100800 */
[----:B----4-:R-:W-:-:S07]  /*de30*/  IABS R7, R14 ;  /* 0x0000000e00077213 */ /* 0x010fce0000000000 */
[----:B------:R-:W-:Y:S01]  /*de40*/  @!P0 IMAD.IADD R5, R5, 0x1, -R25 ;  /* 0x0000000105058824 */ /* 0x000fe200078e0a19 */
[----:B------:R-:W-:-:S03]  /*de50*/  ISETP.GE.AND P0, PT, R14, RZ, PT ;  /* 0x000000ff0e00720c */ /* 0x000fc60003f06270 */
[----:B------:R-:W-:Y:S02]  /*de60*/  @!P5 IMAD.IADD R6, R6, 0x1, -R25 ;  /* 0x000000010606d824 */ /* 0x000fe400078e0a19 */
[----:B------:R-:W-:Y:S01]  /*de70*/  IMAD.HI.U32 R12, R0, R10, RZ ;  /* 0x0000000a000c7227 */ /* 0x000fe200078e00ff */
[----:B--2---:R-:W-:Y:S02]  /*de80*/  ISETP.GE.AND P5, PT, R13, RZ, PT ;  /* 0x000000ff0d00720c */ /* 0x004fe40003fa6270 */
[----:B------:R-:W2:Y:S04]  /*de90*/  LDL R13, [R1+0x1ec] ;  /* 0x0001ec00010d7983 */ /* 0x000ea80000100800 */
[----:B---3--:R0:W-:Y:S04]  /*dea0*/  STL [R1+0x4348], R15 ;  /* 0x0043480f01007387 */ /* 0x0081e80000100800 */
[----:B------:R-:W3:Y:S01]  /*deb0*/  LDL.LU R14, [R1+0x1fc] ;  /* 0x0001fc00010e7983 */ /* 0x000ee20000300800 */
[----:B------:R-:W-:-:S04]  /*dec0*/  IMAD.MOV R12, RZ, RZ, -R12 ;  /* 0x000000ffff0c7224 */ /* 0x000fc800078e0a0c */
[----:B------:R-:W-:-:S05]  /*ded0*/  IMAD R10, R25, R12, R10 ;  /* 0x0000000c190a7224 */ /* 0x000fca00078e020a */
[----:B------:R-:W-:-:S13]  /*dee0*/  ISETP.GT.U32.AND P6, PT, R25, R10, PT ;  /* 0x0000000a1900720c */ /* 0x000fda0003fc4070 */
[----:B------:R-:W-:-:S05]  /*def0*/  @!P6 IMAD.IADD R10, R10, 0x1, -R25 ;  /* 0x000000010a0ae824 */ /* 0x000fca00078e0a19 */
[----:B------:R-:W-:-:S13]  /*df00*/  ISETP.GT.U32.AND P2, PT, R25, R10, PT ;  /* 0x0000000a1900720c */ /* 0x000fda0003f44070 */
[----:B------:R-:W-:Y:S01]  /*df10*/  @!P2 IMAD.IADD R10, R10, 0x1, -R25 ;  /* 0x000000010a0aa824 */ /* 0x000fe200078e0a19 */
[----:B-----5:R-:W-:Y:S02]  /*df20*/  ISETP.GE.AND P2, PT, R9, RZ, PT ;  /* 0x000000ff0900720c */ /* 0x020fe40003f46270 */
[----:B------:R-:W-:Y:S01]  /*df30*/  IABS R9, R15 ;  /* 0x0000000f00097213 */ /* 0x000fe20000000000 */
[----:B---3--:R1:W-:Y:S04]  /*df40*/  STL [R1+0x434c], R14 ;  /* 0x00434c0e01007387 */ /* 0x0083e80000100800 */
[----:B0-----:R-:W3:Y:S01]  /*df50*/  LDL.LU R15, [R1+0x1e4] ;  /* 0x0001e400010f7983 */ /* 0x001ee20000300800 */
[----:B------:R-:W-:Y:S02]  /*df60*/  IABS R4, R4 ;  /* 0x0000000400047213 */ /* 0x000fe40000000000 */
[----:B------:R-:W-:-:S03]  /*df70*/  ISETP.GT.U32.AND P6, PT, R25, R11, PT ;  /* 0x0000000b1900720c */ /* 0x000fc60003fc4070 */
[----:B------:R-:W-:-:S04]  /*df80*/  IMAD.HI.U32 R12, R0, R4, RZ ;  /* 0x00000004000c7227 */ /* 0x000fc800078e00ff */
[----:B------:R-:W-:-:S04]  /*df90*/  IMAD.MOV R12, RZ, RZ, -R12 ;  /* 0x000000ffff0c7224 */ /* 0x000fc800078e0a0c */
[----:B------:R-:W-:Y:S01]  /*dfa0*/  IMAD R4, R25, R12, R4 ;  /* 0x0000000c19047224 */ /* 0x000fe200078e0204 */
[----:B--2---:R-:W-:Y:S01]  /*dfb0*/  IABS R12, R13 ;  /* 0x0000000d000c7213 */ /* 0x004fe20000000000 */
[----:B------:R-:W-:Y:S02]  /*dfc0*/  IMAD.MOV.U32 R13, RZ, RZ, R6 ;  /* 0x000000ffff0d7224 */ /* 0x000fe400078e0006 */
[----:B------:R-:W-:Y:S02]  /*dfd0*/  @!P6 IMAD.IADD R11, R11, 0x1, -R25 ;  /* 0x000000010b0be824 */ /* 0x000fe400078e0a19 */
[----:B-1----:R-:W-:Y:S02]  /*dfe0*/  IMAD.MOV.U32 R14, RZ, RZ, R10 ;  /* 0x000000ffff0e7224 */ /* 0x002fe400078e000a */
[----:B------:R-:W-:Y:S02]  /*dff0*/  @!P4 IMAD.MOV R13, RZ, RZ, -R13 ;  /* 0x000000ffff0dc224 */ /* 0x000fe400078e0a0d */
[----:B------:R-:W-:-:S02]  /*e000*/  @!P1 IMAD.MOV R11, RZ, RZ, -R11 ;  /* 0x000000ffff0b9224 */ /* 0x000fc400078e0a0b */
[----:B------:R-:W-:Y:S01]  /*e010*/  @!P3 IMAD.MOV R14, RZ, RZ, -R14 ;  /* 0x000000ffff0eb224 */ /* 0x000fe200078e0a0e */
[----:B------:R0:W-:Y:S04]  /*e020*/  STL [R1+0x6d8], R13 ;  /* 0x0006d80d01007387 */ /* 0x0001e80000100800 */
[----:B------:R1:W-:Y:S04]  /*e030*/  STL [R1+0x6d4], R11 ;  /* 0x0006d40b01007387 */ /* 0x0003e80000100800 */
[----:B------:R-:W2:Y:S04]  /*e040*/  LDL R10, [R1+0x1f4] ;  /* 0x0001f400010a7983 */ /* 0x000ea80000100800 */
[----:B0-----:R-:W4:Y:S04]  /*e050*/  LDL R13, [R1+0x1f8] ;  /* 0x0001f800010d7983 */ /* 0x001f280000100800 */
[----:B-1----:R-:W5:Y:S04]  /*e060*/  LDL R11, [R1+0x1f0] ;  /* 0x0001f000010b7983 */ /* 0x002f680000100800 */
[----:B------:R0:W-:Y:S04]  /*e070*/  STL [R1+0x6c8], R14 ;  /* 0x0006c80e01007387 */ /* 0x0001e80000100800 */
[----:B0-----:R-:W2:Y:S01]  /*e080*/  LDL.LU R14, [R1+0x434c] ;  /* 0x00434c00010e7983 */ /* 0x001ea20000300800 */
[----:B---3--:R-:W-:-:S03]  /*e090*/  ISETP.GE.AND P3, PT, R15, RZ, PT ;  /* 0x000000ff0f00720c */ /* 0x008fc60003f66270 */
[----:B------:R-:W3:Y:S01]  /*e0a0*/  LDL.LU R15, [R1+0x4348] ;  /* 0x00434800010f7983 */ /* 0x000ee20000300800 */
[----:B------:R-:W-:-:S13]  /*e0b0*/  ISETP.GT.U32.AND P6, PT, R25, R4, PT ;  /* 0x000000041900720c */ /* 0x000fda0003fc4070 */
[----:B------:R-:W-:-:S05]  /*e0c0*/  @!P6 IMAD.IADD R4, R4, 0x1, -R25 ;  /* 0x000000010404e824 */ /* 0x000fca00078e0a19 */
[----:B------:R-:W-:-:S13]  /*e0d0*/  ISETP.GT.U32.AND P1, PT, R25, R4, PT ;  /* 0x000000041900720c */ /* 0x000fda0003f24070 */
[----:B------:R-:W-:Y:S01]  /*e0e0*/  @!P1 IMAD.IADD R4, R4, 0x1, -R25 ;  /* 0x0000000104049824 */ /* 0x000fe200078e0a19 */
[----:B---3--:R-:W-:Y:S02]  /*e0f0*/  ISETP.GE.AND P1, PT, R15, RZ, PT ;  /* 0x000000ff0f00720c */ /* 0x008fe40003f26270 */
[----:B------:R-:W3:Y:S01]  /*e100*/  LDL.LU R15, [R1+0x200] ;  /* 0x00020000010f7983 */ /* 0x000ee20000300800 */
[----:B------:R-:W-:Y:S01]  /*e110*/  IABS R2, R8 ;  /* 0x0000000800027213 */ /* 0x000fe20000000000 */
[----:B------:R-:W-:-:S04]  /*e120*/  IMAD.HI.U32 R8, R0, R7, RZ ;  /* 0x0000000700087227 */ /* 0x000fc800078e00ff */
[----:B------:R-:W-:Y:S01]  /*e130*/  IMAD.MOV R8, RZ, RZ, -R8 ;  /* 0x000000ffff087224 */ /* 0x000fe200078e0a08 */
[----:B------:R-:W-:-:S03]  /*e140*/  ISETP.GT.U32.AND P4, PT, R25, R5, PT ;  /* 0x000000051900720c */ /* 0x000fc60003f84070 */
[----:B------:R-:W-:Y:S02]  /*e150*/  IMAD R7, R25, R8, R7 ;  /* 0x0000000819077224 */ /* 0x000fe400078e0207 */
[----:B------:R-:W-:-:S04]  /*e160*/  IMAD.HI.U32 R8, R0, R2, RZ ;  /* 0x0000000200087227 */ /* 0x000fc800078e00ff */
[----:B------:R-:W-:-:S04]  /*e170*/  IMAD.MOV R8, RZ, RZ, -R8 ;  /* 0x000000ffff087224 */ /* 0x000fc800078e0a08 */
[----:B------:R-:W-:Y:S02]  /*e180*/  IMAD R2, R25, R8, R2 ;  /* 0x0000000819027224 */ /* 0x000fe400078e0202 */
[----:B------:R-:W-:-:S04]  /*e190*/  IMAD.HI.U32 R8, R0, R12, RZ ;  /* 0x0000000c00087227 */ /* 0x000fc800078e00ff */
[----:B------:R-:W-:Y:S02]  /*e1a0*/  IMAD.MOV R8, RZ, RZ, -R8 ;  /* 0x000000ffff087224 */ /* 0x000fe400078e0a08 */
[----:B------:R-:W-:Y:S02]  /*e1b0*/  @!P4 IMAD.IADD R5, R5, 0x1, -R25 ;  /* 0x000000010505c824 */ /* 0x000fe400078e0a19 */
[C---:B------:R-:W-:Y:S01]  /*e1c0*/  IMAD R12, R25.reuse, R8, R12 ;  /* 0x00000008190c7224 */ /* 0x040fe200078e020c */
[----:B--2---:R-:W-:Y:S01]  /*e1d0*/  IABS R8, R14 ;  /* 0x0000000e00087213 */ /* 0x004fe20000000000 */
[----:B------:R-:W-:Y:S01]  /*e1e0*/  @!P2 IMAD.MOV R4, RZ, RZ, -R4 ;  /* 0x000000ffff04a224 */ /* 0x000fe200078e0a04 */
[----:B------:R-:W-:Y:S01]  /*e1f0*/  ISETP.GT.U32.AND P6, PT, R25, R7, PT ;  /* 0x000000071900720c */ /* 0x000fe20003fc4070 */
[----:B------:R-:W-:Y:S01]  /*e200*/  IMAD.HI.U32 R6, R0, R9, RZ ;  /* 0x0000000900067227 */ /* 0x000fe200078e00ff */
[----:B---3--:R0:W-:Y:S04]  /*e210*/  STL [R1+0x4344], R15 ;  /* 0x0043440f01007387 */ /* 0x0081e80000100800 */
[----:B0-----:R-:W2:Y:S04]  /*e220*/  LDL.LU R15, [R1+0x1ec] ;  /* 0x0001ec00010f7983 */ /* 0x001ea80000300800 */
[----:B------:R0:W-:Y:S02]  /*e230*/  STL [R1+0x4340], R14 ;  /* 0x0043400e01007387 */ /* 0x0001e40000100800 */
[----:B0-----:R-:W-:-:S04]  /*e240*/  IMAD.MOV.U32 R14, RZ, RZ, R5 ;  /* 0x000000ffff0e7224 */ /* 0x001fc800078e0005 */
[----:B------:R-:W-:-:S05]  /*e250*/  @!P5 IMAD.MOV R14, RZ, RZ, -R14 ;  /* 0x000000ffff0ed224 */ /* 0x000fca00078e0a0e */
[----:B------:R0:W-:Y:S04]  /*e260*/  STL [R1+0x6c4], R14 ;  /* 0x0006c40e01007387 */ /* 0x0001e80000100800 */
[----:B------:R-:W-:Y:S04]  /*e270*/  STL [R1+0x6c0], R4 ;  /* 0x0006c00401007387 */ /* 0x000fe80000100800 */
[----:B0-----:R-:W3:Y:S01]  /*e280*/  LDL.LU R14, [R1+0x1f4] ;  /* 0x0001f400010e7983 */ /* 0x001ee20000300800 */
[----:B------:R-:W-:Y:S01]  /*e290*/  IMAD.MOV R6, RZ, RZ, -R6 ;  /* 0x000000ffff067224 */ /* 0x000fe200078e0a06 */
[----:B------:R-:W-:-:S03]  /*e2a0*/  ISETP.GT.U32.AND P4, PT, R25, R2, PT ;  /* 0x000000021900720c */ /* 0x000fc60003f84070 */
[----:B------:R-:W-:Y:S02]  /*e2b0*/  IMAD R6, R25, R6, R9 ;  /* 0x0000000619067224 */ /* 0x000fe400078e0209 */
[----:B------:R-:W-:-:S03]  /*e2c0*/  @!P6 IMAD.IADD R7, R7, 0x1, -R25 ;  /* 0x000000010707e824 */ /* 0x000fc600078e0a19 */
[----:B------:R-:W-:Y:S02]  /*e2d0*/  ISETP.GT.U32.AND P6, PT, R25, R6, PT ;  /* 0x000000061900720c */ /* 0x000fe40003fc4070 */
[----:B-----5:R-:W-:-:S03]  /*e2e0*/  IABS R11, R11 ;  /* 0x0000000b000b7213 */ /* 0x020fc60000000000 */
[----:B------:R-:W-:Y:S01]  /*e2f0*/  @!P4 IMAD.IADD R2, R2, 0x1, -R25 ;  /* 0x000000010202c824 */ /* 0x000fe200078e0a19 */
[----:B------:R-:W-:Y:S01]  /*e300*/  ISETP.GT.U32.AND P4, PT, R25, R7, PT ;  /* 0x000000071900720c */ /* 0x000fe20003f84070 */
[----:B------:R-:W-:-:S06]  /*e310*/  IMAD.HI.U32 R5, R0, R11, RZ ;  /* 0x0000000b00057227 */ /* 0x000fcc00078e00ff */
[----:B------:R-:W-:Y:S01]  /*e320*/  @!P6 IMAD.IADD R6, R6, 0x1, -R25 ;  /* 0x000000010606e824 */ /* 0x000fe200078e0a19 */
[----:B------:R-:W-:Y:S01]  /*e330*/  ISETP.GT.U32.AND P6, PT, R25, R2, PT ;  /* 0x000000021900720c */ /* 0x000fe20003fc4070 */
[----:B------:R-:W-:Y:S01]  /*e340*/  IMAD.MOV R5, RZ, RZ, -R5 ;  /* 0x000000ffff057224 */ /* 0x000fe200078e0a05 */
[----:B------:R-:W-:-:S03]  /*e350*/  IABS R10, R10 ;  /* 0x0000000a000a7213 */ /* 0x000fc60000000000 */
[----:B------:R-:W-:Y:S01]  /*e360*/  IMAD R5, R25, R5, R11 ;  /* 0x0000000519057224 */ /* 0x000fe200078e020b */
[----:B----4-:R-:W-:Y:S01]  /*e370*/  IABS R9, R13 ;  /* 0x0000000d00097213 */ /* 0x010fe20000000000 */
[----:B------:R-:W-:Y:S02]  /*e380*/  @!P4 IMAD.IADD R7, R7, 0x1, -R25 ;  /* 0x000000010707c824 */ /* 0x000fe400078e0a19 */
[----:B------:R-:W-:-:S04]  /*e390*/  IMAD.HI.U32 R13, R0, R10, RZ ;  /* 0x0000000a000d7227 */ /* 0x000fc800078e00ff */
[----:B------:R-:W-:Y:S01]  /*e3a0*/  @!P6 IMAD.IADD R2, R2, 0x1, -R25 ;  /* 0x000000010202e824 */ /* 0x000fe200078e0a19 */
[----:B------:R-:W-:Y:S01]  /*e3b0*/  ISETP.GT.U32.AND P6, PT, R25, R5, PT ;  /* 0x000000051900720c */ /* 0x000fe20003fc4070 */
[----:B------:R-:W-:-:S04]  /*e3c0*/  IMAD.MOV R13, RZ, RZ, -R13 ;  /* 0x000000ffff0d7224 */ /* 0x000fc800078e0a0d */
[----:B------:R-:W-:Y:S02]  /*e3d0*/  IMAD R10, R25, R13, R10 ;  /* 0x0000000d190a7224 */ /* 0x000fe400078e020a */
[----:B------:R-:W4:Y:S06]  /*e3e0*/  LDL.LU R13, [R1+0x208] ;  /* 0x00020800010d7983 */ /* 0x000f2c0000300800 */
[----:B------:R-:W-:Y:S01]  /*e3f0*/  @!P6 IMAD.IADD R5, R5, 0x1, -R25 ;  /* 0x000000010505e824 */ /* 0x000fe200078e0a19 */
[----:B--2---:R-:W-:Y:S01]  /*e400*/  ISETP.GE.AND P4, PT, R15, RZ, PT ;  /* 0x000000ff0f00720c */ /* 0x004fe20003f86270 */
[----:B------:R-:W-:-:S02]  /*e410*/  IMAD.MOV.U32 R15, RZ, RZ, R7 ;  /* 0x000000ffff0f7224 */ /* 0x000fc400078e0007 */
[----:B------:R-:W2:Y:S02]  /*e420*/  LDL.LU R7, [R1+0x1f0] ;  /* 0x0001f00001077983 */ /* 0x000ea40000300800 */
[----:B------:R-:W-:-:S05]  /*e430*/  @!P0 IMAD.MOV R15, RZ, RZ, -R15 ;  /* 0x000000ffff0f8224 */ /* 0x000fca00078e0a0f */
[----:B------:R0:W-:Y:S04]  /*e440*/  STL [R1+0x6bc], R15 ;  /* 0x0006bc0f01007387 */ /* 0x0001e80000100800 */
[----:B0-----:R-:W5:Y:S01]  /*e450*/  LDL.LU R15, [R1+0x4344] ;  /* 0x00434400010f7983 */ /* 0x001f620000300800 */
[----:B---3--:R-:W-:-:S03]  /*e460*/  ISETP.GE.AND P6, PT, R14, RZ, PT ;  /* 0x000000ff0e00720c */ /* 0x008fc60003fc6270 */
[----:B------:R-:W3:Y:S01]  /*e470*/  LDL.LU R14, [R1+0x4340] ;  /* 0x00434000010e7983 */ /* 0x000ee20000300800 */
[C---:B------:R-:W-:Y:S02]  /*e480*/  ISETP.GT.U32.AND P5, PT, R25.reuse, R6, PT ;  /* 0x000000061900720c */ /* 0x040fe40003fa4070 */
[----:B------:R-:W-:Y:S01]  /*e490*/  ISETP.GT.U32.AND P2, PT, R25, R12, PT ;  /* 0x0000000c1900720c */ /* 0x000fe20003f44070 */
[----:B------:R-:W-:-:S10]  /*e4a0*/  IMAD.HI.U32 R4, R0, R9, RZ ;  /* 0x0000000900047227 */ /* 0x000fd400078e00ff */
[--C-:B------:R-:W-:Y:S01]  /*e4b0*/  @!P5 IMAD.IADD R6, R6, 0x1, -R25.reuse ;  /* 0x000000010606d824 */ /* 0x100fe200078e0a19 */
[----:B------:R-:W-:Y:S01]  /*e4c0*/  ISETP.GT.U32.AND P5, PT, R25, R10, PT ;  /* 0x0000000a1900720c */ /* 0x000fe20003fa4070 */
[----:B------:R-:W-:Y:S02]  /*e4d0*/  @!P2 IMAD.IADD R12, R12, 0x1, -R25 ;  /* 0x000000010c0ca824 */ /* 0x000fe400078e0a19 */
[----:B------:R-:W-:-:S03]  /*e4e0*/  IMAD.MOV R4, RZ, RZ, -R4 ;  /* 0x000000ffff047224 */ /* 0x000fc600078e0a04 */
[C---:B------:R-:W-:Y:S01]  /*e4f0*/  ISETP.GT.U32.AND P2, PT, R25.reuse, R12, PT ;  /* 0x0000000c1900720c */ /* 0x040fe20003f44070 */
[----:B------:R-:W-:Y:S02]  /*e500*/  IMAD R4, R25, R4, R9 ;  /* 0x0000000419047224 */ /* 0x000fe400078e0209 */
[----:B------:R-:W-:Y:S02]  /*e510*/  IMAD.MOV.U32 R9, RZ, RZ, R2 ;  /* 0x000000ffff097224 */ /* 0x000fe400078e0002 */
[----:B------:R-:W4:Y:S02]  /*e520*/  LDL.LU R2, [R1+0x20c] ;  /* 0x00020c0001027983 */ /* 0x000f240000300800 */
[----:B------:R-:W-:Y:S02]  /*e530*/  @!P5 IMAD.IADD R10, R10, 0x1, -R25 ;  /* 0x000000010a0ad824 */ /* 0x000fe400078e0a19 */
[----:B------:R-:W-:-:S03]  /*e540*/  @!P3 IMAD.MOV R9, RZ, RZ, -R9 ;  /* 0x000000ffff09b224 */ /* 0x000fc600078e0a09 */
[----:B------:R-:W-:Y:S02]  /*e550*/  ISETP.GT.U32.AND P5, PT, R25, R10, PT ;  /* 0x0000000a1900720c */ /* 0x000fe40003fa4070 */
[----:B------:R0:W-:Y:S01]  /*e560*/  STL [R1+0x6b8], R9 ;  /* 0x0006b80901007387 */ /* 0x0001e20000100800 */
[----:B------:R-:W-:Y:S02]  /*e570*/  @!P2 IMAD.IADD R12, R12, 0x1, -R25 ;  /* 0x000000010c0ca824 */ /* 0x000fe400078e0a19 */
[----:B0-----:R-:W-:Y:S02]  /*e580*/  IMAD.MOV.U32 R9, RZ, RZ, R6 ;  /* 0x000000ffff097224 */ /* 0x001fe400078e0006 */
[----:B------:R-:W-:Y:S01]  /*e590*/  @!P4 IMAD.MOV R12, RZ, RZ, -R12 ;  /* 0x000000ffff0cc224 */ /* 0x000fe200078e0a0c */
[----:B------:R-:W4:Y:S01]  /*e5a0*/  LDL.LU R6, [R1+0x1f8] ;  /* 0x0001f80001067983 */ /* 0x000f220000300800 */
[----:B------:R-:W-:-:S04]  /*e5b0*/  @!P1 IMAD.MOV R9, RZ, RZ, -R9 ;  /* 0x000000ffff099224 */ /* 0x000fc800078e0a09 */
[----:B------:R-:W-:Y:S01]  /*e5c0*/  @!P5 IMAD.IADD R10, R10, 0x1, -R25 ;  /* 0x000000010a0ad824 */ /* 0x000fe200078e0a19 */
[----:B------:R0:W-:Y:S04]  /*e5d0*/  STL [R1+0x6b4], R9 ;  /* 0x0006b40901007387 */ /* 0x0001e80000100800 */
[----:B0-----:R-:W4:Y:S04]  /*e5e0*/  LDL R9, [R1+0x210] ;  /* 0x0002100001097983 */ /* 0x001f280000100800 */
[----:B------:R-:W-:Y:S01]  /*e5f0*/  STL [R1+0x6b0], R12 ;  /* 0x0006b00c01007387 */ /* 0x000fe20000100800 */
[----:B---3--:R-:W-:-:S03]  /*e600*/  ISETP.GE.AND P5, PT, R14, RZ, PT ;  /* 0x000000ff0e00720c */ /* 0x008fc60003fa6270 */
[----:B------:R-:W3:Y:S01]  /*e610*/  LDL.LU R14, [R1+0x218] ;  /* 0x00021800010e7983 */ /* 0x000ee20000300800 */
[----:B------:R-:W-:Y:S01]  /*e620*/  IMAD.HI.U32 R11, R0, R8, RZ ;  /* 0x00000008000b7227 */ /* 0x000fe200078e00ff */
[----:B------:R-:W-:-:S03]  /*e630*/  ISETP.GT.U32.AND P3, PT, R25, R5, PT ;  /* 0x000000051900720c */ /* 0x000fc60003f64070 */
[----:B------:R-:W-:Y:S01]  /*e640*/  IMAD.MOV R11, RZ, RZ, -R11 ;  /* 0x000000ffff0b7224 */ /* 0x000fe200078e0a0b */
[----:B------:R-:W-:-:S03]  /*e650*/  ISETP.GT.U32.AND P2, PT, R25, R4, PT ;  /* 0x000000041900720c */ /* 0x000fc60003f44070 */
[----:B------:R-:W-:Y:S01]  /*e660*/  IMAD R8, R25, R11, R8 ;  /* 0x0000000b19087224 */ /* 0x000fe200078e0208 */
[----:B--2---:R-:W-:-:S04]  /*e670*/  ISETP.GE.AND P0, PT, R7, RZ, PT ;  /* 0x000000ff0700720c */ /* 0x004fc80003f06270 */
[----:B------:R-:W-:Y:S02]  /*e680*/  ISETP.GT.U32.AND P4, PT, R25, R8, PT ;  /* 0x000000081900720c */ /* 0x000fe40003f84070 */
[----:B-----5:R-:W-:Y:S01]  /*e690*/  IABS R7, R15 ;  /* 0x0000000f00077213 */ /* 0x020fe20000000000 */
[--C-:B------:R-:W-:Y:S02]  /*e6a0*/  @!P3 IMAD.IADD R5, R5, 0x1, -R25.reuse ;  /* 0x000000010505b824 */ /* 0x100fe400078e0a19 */
[----:B------:R-:W-:Y:S02]  /*e6b0*/  @!P2 IMAD.IADD R4, R4, 0x1, -R25 ;  /* 0x000000010404a824 */ /* 0x000fe400078e0a19 */
[----:B----4-:R-:W-:Y:S02]  /*e6c0*/  IMAD.MOV.U32 R11, RZ, RZ, R2 ;  /* 0x000000ffff0b7224 */ /* 0x010fe400078e0002 */
[----:B------:R-:W-:Y:S01]  /*e6d0*/  IMAD.HI.U32 R2, R0, R7, RZ ;  /* 0x0000000700027227 */ /* 0x000fe200078e00ff */
[----:B------:R-:W-:-:S03]  /*e6e0*/  ISETP.GE.AND P2, PT, R15, RZ, PT ;  /* 0x000000ff0f00720c */ /* 0x000fc60003f46270 */
[----:B------:R-:W-:Y:S02]  /*e6f0*/  @!P0 IMAD.MOV R5, RZ, RZ, -R5 ;  /* 0x000000ffff058224 */ /* 0x000fe400078e0a05 */
[----:B------:R-:W-:Y:S02]  /*e700*/  IMAD.MOV R2, RZ, RZ, -R2 ;  /* 0x000000ffff027224 */ /* 0x000fe400078e0a02 */
[----:B------:R-:W-:Y:S01]  /*e710*/  @!P4 IMAD.IADD R8, R8, 0x1, -R25 ;  /* 0x000000010808c824 */ /* 0x000fe200078e0a19 */
[C---:B------:R-:W-:Y:S01]  /*e720*/  ISETP.GT.U32.AND P4, PT, R25.reuse, R4, PT ;  /* 0x000000041900720c */ /* 0x040fe20003f84070 */
[----:B------:R-:W-:Y:S01]  /*e730*/  IMAD R2, R25, R2, R7 ;  /* 0x0000000219027224 */ /* 0x000fe200078e0207 */
[----:B------:R-:W-:Y:S02]  /*e740*/  IABS R7, R11 ;  /* 0x0000000b00077213 */ /* 0x000fe40000000000 */
[----:B------:R-:W-:Y:S02]  /*e750*/  ISETP.GE.AND P1, PT, R6, RZ, PT ;  /* 0x000000ff0600720c */ /* 0x000fe40003f26270 */
[----:B------:R-:W-:-:S07]  /*e760*/  IABS R6, R13 ;  /* 0x0000000d00067213 */ /* 0x000fce0000000000 */
[----:B------:R-:W-:Y:S01]  /*e770*/  @!P4 IMAD.IADD R4, R4, 0x1, -R25 ;  /* 0x000000010404c824 */ /* 0x000fe200078e0a19 */
[----:B---3--:R0:W-:Y:S04]  /*e780*/  STL [R1+0x433c], R14 ;  /* 0x00433c0e01007387 */ /* 0x0081e80000100800 */
[----:B------:R-:W2:Y:S04]  /*e790*/  LDL.LU R15, [R1+0x21c] ;  /* 0x00021c00010f7983 */ /* 0x000ea80000300800 */
[----:B------:R1:W-:Y:S01]  /*e7a0*/  STL [R1+0x6ac], R5 ;  /* 0x0006ac0501007387 */ /* 0x0003e20000100800 */
[----:B0-----:R-:W-:-:S02]  /*e7b0*/  IMAD.MOV.U32 R14, RZ, RZ, R11 ;  /* 0x000000ffff0e7224 */ /* 0x001fc400078e000b */
[----:B------:R-:W-:Y:S01]  /*e7c0*/  IMAD.HI.U32 R11, R0, R6, RZ ;  /* 0x00000006000b7227 */ /* 0x000fe200078e00ff */
[----:B------:R-:W3:Y:S03]  /*e7d0*/  LDL R12, [R1+0x214] ;  /* 0x00021400010c7983 */ /* 0x000ee60000100800 */
[----:B-1----:R-:W-:Y:S02]  /*e7e0*/  IMAD.MOV.U32 R5, RZ, RZ, R10 ;  /* 0x000000ffff057224 */ /* 0x002fe400078e000a */
[----:B------:R-:W-:Y:S02]  /*e7f0*/  IMAD.MOV R11, RZ, RZ, -R11 ;  /* 0x000000ffff0b7224 */ /* 0x000fe400078e0a0b */
[----:B------:R-:W-:Y:S01]  /*e800*/  @!P6 IMAD.MOV R5, RZ, RZ, -R5 ;  /* 0x000000ffff05e224 */ /* 0x000fe200078e0a05 */
[----:B------:R-:W-:Y:S01]  /*e810*/  ISETP.GE.AND P6, PT, R13, RZ, PT ;  /* 0x000000ff0d00720c */ /* 0x000fe20003fc6270 */
[----:B------:R-:W-:Y:S01]  /*e820*/  IMAD R6, R25, R11, R6 ;  /* 0x0000000b19067224 */ /* 0x000fe200078e0206 */
[----:B------:R-:W-:-:S02]  /*e830*/  ISETP.GE.AND P4, PT, R14, RZ, PT ;  /* 0x000000ff0e00720c */ /* 0x000fc40003f86270 */
[----:B------:R-:W-:Y:S04]  /*e840*/  STL [R1+0x6a8], R5 ;  /* 0x0006a80501007387 */ /* 0x000fe80000100800 */
[----:B------:R-:W4:Y:S04]  /*e850*/  LDL R13, [R1+0x220] ;  /* 0x00022000010d7983 */ /* 0x000f280000100800 */
[----:B------:R-:W5:Y:S04]  /*e860*/  LDL.LU R11, [R1+0x210] ;  /* 0x00021000010b7983 */ /* 0x000f680000300800 */
[----:B------:R-:W2:Y:S01]  /*e870*/  LDL.LU R14, [R1+0x433c] ;  /* 0x00433c00010e7983 */ /* 0x000ea20000300800 */
[----:B------:R-:W-:-:S02]  /*e880*/  ISETP.GT.U32.AND P3, PT, R25, R2, PT ;  /* 0x000000021900720c */ /* 0x000fc40003f64070 */
[----:B------:R-:W-:-:S05]  /*e890*/  IABS R9, R9 ;  /* 0x0000000900097213 */ /* 0x000fca0000000000 */
[----:B------:R-:W-:-:S04]  /*e8a0*/  IMAD.HI.U32 R10, R0, R9, RZ ;  /* 0x00000009000a7227 */ /* 0x000fc800078e00ff */
[----:B------:R-:W-:Y:S02]  /*e8b0*/  IMAD.MOV R10, RZ, RZ, -R10 ;  /* 0x000000ffff0a7224 */ /* 0x000fe400078e0a0a */
[----:B------:R-:W-:Y:S01]  /*e8c0*/  @!P3 IMAD.IADD R2, R2, 0x1, -R25 ;  /* 0x000000010202b824 */ /* 0x000fe200078e0a19 */
[C---:B------:R-:W-:Y:S01]  /*e8d0*/  ISETP.GT.U32.AND P3, PT, R25.reuse, R8, PT ;  /* 0x000000081900720c */ /* 0x040fe20003f64070 */
[----:B------:R-:W-:-:S05]  /*e8e0*/  IMAD R10, R25, R10, R9 ;  /* 0x0000000a190a7224 */ /* 0x000fca00078e0209 */
[----:B------:R0:W-:Y:S02]  /*e8f0*/  STL [R1+0x4338], R10 ;  /* 0x0043380a01007387 */ /* 0x0001e40000100800 */
[----:B0-----:R-:W-:-:S05]  /*e900*/  IMAD.MOV.U32 R10, RZ, RZ, R4 ;  /* 0x000000ffff0a7224 */ /* 0x001fca00078e0004 */
[----:B------:R-:W-:Y:S02]  /*e910*/  @!P3 IMAD.IADD R8, R8, 0x1, -R25 ;  /* 0x000000010808b824 */ /* 0x000fe400078e0a19 */
[----:B------:R-:W-:-:S05]  /*e920*/  @!P1 IMAD.MOV R10, RZ, RZ, -R10 ;  /* 0x000000ffff0a9224 */ /* 0x000fca00078e0a0a */
[----:B------:R0:W-:Y:S02]  /*e930*/  STL [R1+0x6a0], R10 ;  /* 0x0006a00a01007387 */ /* 0x0001e40000100800 */
[----:B0-----:R-:W-:Y:S02]  /*e940*/  IMAD.MOV.U32 R10, RZ, RZ, R8 ;  /* 0x000000ffff0a7224 */ /* 0x001fe400078e0008 */
[----:B------:R-:W4:Y:S02]  /*e950*/  LDL.LU R8, [R1+0x214] ;  /* 0x0002140001087983 */ /* 0x000f240000300800 */
[----:B------:R-:W-:-:S05]  /*e960*/  @!P5 IMAD.MOV R10, RZ, RZ, -R10 ;  /* 0x000000ffff0ad224 */ /* 0x000fca00078e0a0a */
[----:B------:R0:W-:Y:S01]  /*e970*/  STL [R1+0x69c], R10 ;  /* 0x00069c0a01007387 */ /* 0x0001e20000100800 */
[----:B------:R-:W-:-:S03]  /*e980*/  ISETP.GT.U32.AND P0, PT, R25, R2, PT ;  /* 0x000000021900720c */ /* 0x000fc60003f04070 */
[----:B0-----:R-:W4:Y:S01]  /*e990*/  LDL.LU R10, [R1+0x4338] ;  /* 0x00433800010a7983 */ /* 0x001f220000300800 */
[----:B------:R-:W-:-:S09]  /*e9a0*/  IMAD.HI.U32 R5, R0, R7, RZ ;  /* 0x0000000700057227 */ /* 0x000fd200078e00ff */
[----:B------:R-:W-:Y:S02]  /*e9b0*/  @!P0 IMAD.IADD R2, R2, 0x1, -R25 ;  /* 0x0000000102028824 */ /* 0x000fe400078e0a19 */
[----:B------:R-:W-:-:S04]  /*e9c0*/  IMAD.MOV R5, RZ, RZ, -R5 ;  /* 0x000000ffff057224 */ /* 0x000fc800078e0a05 */
[----:B------:R-:W-:Y:S02]  /*e9d0*/  IMAD R7, R25, R5, R7 ;  /* 0x0000000519077224 */ /* 0x000fe400078e0207 */
[----:B------:R-:W-:-:S05]  /*e9e0*/  @!P2 IMAD.MOV R2, RZ, RZ, -R2 ;  /* 0x000000ffff02a224 */ /* 0x000fca00078e0a02 */
[----:B------:R0:W-:Y:S01]  /*e9f0*/  STL [R1+0x698], R2 ;  /* 0x0006980201007387 */ /* 0x0001e20000100800 */
[----:B---3--:R-:W-:-:S05]  /*ea00*/  IABS R12, R12 ;  /* 0x0000000c000c7213 */ /* 0x008fca0000000000 */
[----:B------:R-:W-:-:S04]  /*ea10*/  IMAD.HI.U32 R4, R0, R12, RZ ;  /* 0x0000000c00047227 */ /* 0x000fc800078e00ff */
[----:B------:R-:W-:Y:S01]  /*ea20*/  IMAD.MOV R4, RZ, RZ, -R4 ;  /* 0x000000ffff047224 */ /* 0x000fe200078e0a04 */
[----:B-----5:R-:W-:Y:S02]  /*ea30*/  ISETP.GE.AND P0, PT, R11, RZ, PT ;  /* 0x000000ff0b00720c */ /* 0x020fe40003f06270 */
[----:B--2---:R-:W-:Y:S02]  /*ea40*/  IABS R11, R14 ;  /* 0x0000000e000b7213 */ /* 0x004fe40000000000 */
[----:B----4-:R-:W-:-:S03]  /*ea50*/  IABS R5, R13 ;  /* 0x0000000d00057213 */ /* 0x010fc60000000000 */
[----:B------:R-:W-:-:S04]  /*ea60*/  IMAD.HI.U32 R13, R0, R11, RZ ;  /* 0x0000000b000d7227 */ /* 0x000fc800078e00ff */
[----:B------:R-:W-:Y:S02]  /*ea70*/  IMAD.MOV R13, RZ, RZ, -R13 ;  /* 0x000000ffff0d7224 */ /* 0x000fe400078e0a0d */
[C---:B------:R-:W-:Y:S02]  /*ea80*/  IMAD R4, R25.reuse, R4, R12 ;  /* 0x0000000419047224 */ /* 0x040fe400078e020c */
[----:B------:R-:W2:Y:S01]  /*ea90*/  LDL.LU R12, [R1+0x228] ;  /* 0x00022800010c7983 */ /* 0x000ea20000300800 */
[----:B------:R-:W-:-:S03]  /*eaa0*/  IMAD R11, R25, R13, R11 ;  /* 0x0000000d190b7224 */ /* 0x000fc600078e020b */
[----:B------:R-:W3:Y:S01]  /*eab0*/  LDL.LU R13, [R1+0x220] ;  /* 0x00022000010d7983 */ /* 0x000ee20000300800 */
[C---:B------:R-:W-:Y:S02]  /*eac0*/  ISETP.GT.U32.AND P3, PT, R25.reuse, R6, PT ;  /* 0x000000061900720c */ /* 0x040fe40003f64070 */
[----:B------:R-:W-:-:S11]  /*ead0*/  ISETP.GT.U32.AND P1, PT, R25, R7, PT ;  /* 0x000000071900720c */ /* 0x000fd60003f24070 */
[----:B------:R-:W-:-:S05]  /*eae0*/  @!P3 IMAD.IADD R6, R6, 0x1, -R25 ;  /* 0x000000010606b824 */ /* 0x000fca00078e0a19 */
[----:B------:R-:W-:Y:S01]  /*eaf0*/  ISETP.GT.U32.AND P3, PT, R25, R6, PT ;  /* 0x000000061900720c */ /* 0x000fe20003f64070 */
[----:B------:R-:W-:Y:S01]  /*eb00*/  @!P1 IMAD.IADD R7, R7, 0x1, -R25 ;  /* 0x0000000107079824 */ /* 0x000fe200078e0a19 */
[----:B------:R-:W-:-:S04]  /*eb10*/  IABS R9, R15 ;  /* 0x0000000f00097213 */ /* 0x000fc80000000000 */
[----:B------:R-:W-:-:S07]  /*eb20*/  ISETP.GT.U32.AND P1, PT, R25, R7, PT ;  /* 0x000000071900720c */ /* 0x000fce0003f24070 */
[----:B------:R-:W-:Y:S01]  /*eb30*/  @!P3 IMAD.IADD R6, R6, 0x1, -R25 ;  /* 0x000000010606b824 */ /* 0x000fe200078e0a19 */
[----:B------:R-:W-:Y:S01]  /*eb40*/  ISETP.GT.U32.AND P3, PT, R25, R4, PT ;  /* 0x000000041900720c */ /* 0x000fe20003f64070 */
[----:B0-----:R-:W-:-:S04]  /*eb50*/  IMAD.HI.U32 R2, R0, R9, RZ ;  /* 0x0000000900027227 */ /* 0x001fc800078e00ff */
[----:B------:R-:W-:Y:S01]  /*eb60*/  IMAD.MOV R2, RZ, RZ, -R2 ;  /* 0x000000ffff027224 */ /* 0x000fe200078e0a02 */
[----:B------:R-:W-:-:S07]  /*eb70*/  ISETP.GT.U32.AND P5, PT, R25, R10, PT ;  /* 0x0000000a1900720c */ /* 0x000fce0003fa4070 */
[----:B------:R-:W-:Y:S02]  /*eb80*/  @!P3 IMAD.IADD R4, R4, 0x1, -R25 ;  /* 0x000000010404b824 */ /* 0x000fe400078e0a19 */
[C---:B------:R-:W-:Y:S02]  /*eb90*/  IMAD R2, R25.reuse, R2, R9 ;  /* 0x0000000219027224 */ /* 0x040fe400078e0209 */
[----:B------:R-:W-:Y:S01]  /*eba0*/  @!P6 IMAD.MOV R6, RZ, RZ, -R6 ;  /* 0x000000ffff06e224 */ /* 0x000fe200078e0a06 */
[----:B------:R-:W-:Y:S01]  /*ebb0*/  ISETP.GT.U32.AND P6, PT, R25, R11, PT ;  /* 0x0000000b1900720c */ /* 0x000fe20003fc4070 */
[--C-:B------:R-:W-:Y:S01]  /*ebc0*/  @!P1 IMAD.IADD R7, R7, 0x1, -R25.reuse ;  /* 0x0000000107079824 */ /* 0x100fe200078e0a19 */
[C---:B------:R-:W-:Y:S01]  /*ebd0*/  ISETP.GT.U32.AND P3, PT, R25.reuse, R4, PT ;  /* 0x000000041900720c */ /* 0x040fe20003f64070 */
[----:B------:R-:W-:Y:S01]  /*ebe0*/  @!P5 IMAD.IADD R10, R10, 0x1, -R25 ;  /* 0x000000010a0ad824 */ /* 0x000fe200078e0a19 */
[----:B------:R-:W-:Y:S01]  /*ebf0*/  ISETP.GT.U32.AND P1, PT, R25, R2, PT ;  /* 0x000000021900720c */ /* 0x000fe20003f24070 */
[----:B------:R-:W-:-:S03]  /*ec00*/  IMAD.MOV.U32 R9, RZ, RZ, R7 ;  /* 0x000000ffff097224 */ /* 0x000fc600078e0007 */
[----:B------:R-:W-:Y:S01]  /*ec10*/  ISETP.GT.U32.AND P5, PT, R25, R10, PT ;  /* 0x0000000a1900720c */ /* 0x000fe20003fa4070 */
[----:B------:R-:W-:Y:S01]  /*ec20*/  @!P4 IMAD.MOV R9, RZ, RZ, -R9 ;  /* 0x000000ffff09c224 */ /* 0x000fe200078e0a09 */
[----:B------:R0:W-:Y:S03]  /*ec30*/  STL [R1+0x694], R6 ;  /* 0x0006940601007387 */ /* 0x0001e60000100800 */
[--C-:B------:R-:W-:Y:S01]  /*ec40*/  @!P6 IMAD.IADD R11, R11, 0x1, -R25.reuse ;  /* 0x000000010b0be824 */ /* 0x100fe200078e0a19 */
[----:B------:R-:W-:Y:S01]  /*ec50*/  ISETP.GE.AND P6, PT, R14, RZ, PT ;  /* 0x000000ff0e00720c */ /* 0x000fe20003fc6270 */
[----:B------:R-:W-:Y:S01]  /*ec60*/  @!P3 IMAD.IADD R4, R4, 0x1, -R25 ;  /* 0x000000010404b824 */ /* 0x000fe200078e0a19 */
[----:B------:R-:W-:Y:S01]  /*ec70*/  STL [R1+0x690], R9 ;  /* 0x0006900901007387 */ /* 0x000fe20000100800 */
[----:B------:R-:W-:-:S03]  /*ec80*/  ISETP.GE.AND P3, PT, R15, RZ, PT ;  /* 0x000000ff0f00720c */ /* 0x000fc60003f66270 */
[----:B------:R-:W4:Y:S01]  /*ec90*/  LDL.LU R14, [R1+0x22c] ;  /* 0x00022c00010e7983 */ /* 0x000f220000300800 */
[--C-:B------:R-:W-:Y:S02]  /*eca0*/  @!P1 IMAD.IADD R2, R2, 0x1, -R25.reuse ;  /* 0x0000000102029824 */ /* 0x100fe400078e0a19 */
[----:B------:R-:W-:Y:S01]  /*ecb0*/  @!P5 IMAD.IADD R10, R10, 0x1, -R25 ;  /* 0x000000010a0ad824 */ /* 0x000fe200078e0a19 */
[----:B------:R-:W5:Y:S01]  /*ecc0*/  LDL.LU R15, [R1+0x230] ;  /* 0x00023000010f7983 */ /* 0x000f620000300800 */
[----:B0-----:R-:W-:Y:S02]  /*ecd0*/  IABS R6, R19 ;  /* 0x0000001300067213 */ /* 0x001fe40000000000 */
[----:B---3--:R-:W-:Y:S01]  /*ece0*/  ISETP.GE.AND P1, PT, R13, RZ, PT ;  /* 0x000000ff0d00720c */ /* 0x008fe20003f26270 */
[----:B------:R-:W-:-:S04]  /*ecf0*/  IMAD.MOV.U32 R13, RZ, RZ, R10 ;  /* 0x000000ffff0d7224 */ /* 0x000fc800078e000a */
[----:B------:R-:W-:Y:S02]  /*ed00*/  @!P0 IMAD.MOV R13, RZ, RZ, -R13 ;  /* 0x000000ffff0d8224 */ /* 0x000fe400078e0a0d */
[----:B------:R-:W-:-:S03]  /*ed10*/  IMAD.MOV.U32 R10, RZ, RZ, R19 ;  /* 0x000000ffff0a7224 */ /* 0x000fc600078e0013 */
[----:B------:R0:W-:Y:S04]  /*ed20*/  STL [R1+0x68c], R13 ;  /* 0x00068c0d01007387 */ /* 0x0001e80000100800 */
[----:B0-----:R-:W3:Y:S04]  /*ed30*/  LDL.LU R13, [R1+0x270] ;  /* 0x00027000010d7983 */ /* 0x001ee80000300800 */
[----:B------:R-:W3:Y:S01]  /*ed40*/  LDL.LU R19, [R1+0x234] ;  /* 0x0002340001137983 */ /* 0x000ee20000300800 */
[----:B------:R-:W-:Y:S01]  /*ed50*/  ISETP.GE.AND P2, PT, R8, RZ, PT ;  /* 0x000000ff0800720c */ /* 0x000fe20003f46270 */
[----:B------:R-:W-:Y:S01]  /*ed60*/  IMAD.HI.U32 R8, R0, R5, RZ ;  /* 0x0000000500087227 */ /* 0x000fe200078e00ff */
[----:B------:R-:W-:-:S03]  /*ed70*/  ISETP.GT.U32.AND P4, PT, R25, R11, PT ;  /* 0x0000000b1900720c */ /* 0x000fc60003f84070 */
[----:B------:R-:W-:-:S04]  /*ed80*/  IMAD.MOV R8, RZ, RZ, -R8 ;  /* 0x000000ffff087224 */ /* 0x000fc800078e0a08 */
[----:B------:R-:W-:Y:S01]  /*ed90*/  IMAD R5, R25, R8, R5 ;  /* 0x0000000819057224 */ /* 0x000fe200078e0205 */
[----:B--2---:R-:W-:Y:S01]  /*eda0*/  IABS R8, R12 ;  /* 0x0000000c00087213 */ /* 0x004fe20000000000 */
[----:B------:R-:W-:-:S04]  /*edb0*/  IMAD.HI.U32 R7, R0, R6, RZ ;  /* 0x0000000600077227 */ /* 0x000fc800078e00ff */
[----:B------:R-:W-:Y:S01]  /*edc0*/  IMAD.HI.U32 R9, R0, R8, RZ ;  /* 0x0000000800097227 */ /* 0x000fe200078e00ff */
[----:B------:R-:W-:-:S03]  /*edd0*/  ISETP.GT.U32.AND P5, PT, R25, R5, PT ;  /* 0x000000051900720c */ /* 0x000fc60003fa4070 */
[----:B------:R-:W-:Y:S02]  /*ede0*/  IMAD.MOV R7, RZ, RZ, -R7 ;  /* 0x000000ffff077224 */ /* 0x000fe400078e0a07 */
[----:B------:R-:W-:Y:S02]  /*edf0*/  IMAD.MOV R9, RZ, RZ, -R9 ;  /* 0x000000ffff097224 */ /* 0x000fe400078e0a09 */
[----:B------:R-:W-:Y:S02]  /*ee00*/  IMAD R6, R25, R7, R6 ;  /* 0x0000000719067224 */ /* 0x000fe400078e0206 */
[----:B------:R-:W-:Y:S02]  /*ee10*/  @!P4 IMAD.IADD R11, R11, 0x1, -R25 ;  /* 0x000000010b0bc824 */ /* 0x000fe400078e0a19 */
[C---:B------:R-:W-:Y:S01]  /*ee20*/  IMAD R8, R25.reuse, R9, R8 ;  /* 0x0000000919087224 */ /* 0x040fe200078e0208 */
[----:B------:R-:W-:Y:S01]  /*ee30*/  ISETP.GT.U32.AND P4, PT, R25, R6, PT ;  /* 0x000000061900720c */ /* 0x000fe20003f84070 */
[----:B------:R-:W-:-:S04]  /*ee40*/  IMAD.MOV.U32 R9, RZ, RZ, R11 ;  /* 0x000000ffff097224 */ /* 0x000fc800078e000b */
[----:B------:R-:W-:Y:S01]  /*ee50*/  @!P6 IMAD.MOV R9, RZ, RZ, -R9 ;  /* 0x000000ffff09e224 */ /* 0x000fe200078e0a09 */
[----:B------:R-:W-:Y:S01]  /*ee60*/  ISETP.GT.U32.AND P6, PT, R25, R8, PT ;  /* 0x000000081900720c */ /* 0x000fe20003fc4070 */
[----:B------:R-:W-:Y:S01]  /*ee70*/  @!P5 IMAD.IADD R5, R5, 0x1, -R25 ;  /* 0x000000010505d824 */ /* 0x000fe200078e0a19 */
[----:B------:R-:W-:Y:S01]  /*ee80*/  ISETP.GT.U32.AND P0, PT, R25, R2, PT ;  /* 0x000000021900720c */ /* 0x000fe20003f04070 */
[----:B------:R-:W-:-:S03]  /*ee90*/  IMAD.MOV.U32 R7, RZ, RZ, R4 ;  /* 0x000000ffff077224 */ /* 0x000fc600078e0004 */
[----:B------:R-:W-:Y:S01]  /*eea0*/  ISETP.GT.U32.AND P5, PT, R25, R5, PT ;  /* 0x000000051900720c */ /* 0x000fe20003fa4070 */
[----:B------:R-:W-:Y:S02]  /*eeb0*/  @!P4 IMAD.IADD R6, R6, 0x1, -R25 ;  /* 0x000000010606c824 */ /* 0x000fe400078e0a19 */
[----:B------:R-:W-:-:S04]  /*eec0*/  @!P2 IMAD.MOV R7, RZ, RZ, -R7 ;  /* 0x000000ffff07a224 */ /* 0x000fc800078e0a07 */
[--C-:B------:R-:W-:Y:S01]  /*eed0*/  @!P6 IMAD.IADD R8, R8, 0x1, -R25.reuse ;  /* 0x000000010808e824 */ /* 0x100fe200078e0a19 */
[----:B------:R-:W-:Y:S01]  /*eee0*/  ISETP.GT.U32.AND P6, PT, R25, R6, PT ;  /* 0x000000061900720c */ /* 0x000fe20003fc4070 */
[----:B------:R5:W-:Y:S01]  /*eef0*/  STL [R1+0x684], R7 ;  /* 0x0006840701007387 */ /* 0x000be20000100800 */
[--C-:B------:R-:W-:Y:S01]  /*ef00*/  @!P0 IMAD.IADD R2, R2, 0x1, -R25.reuse ;  /* 0x0000000102028824 */ /* 0x100fe200078e0a19 */
[----:B------:R-:W-:Y:S02]  /*ef10*/  ISETP.GE.AND P2, PT, R10, RZ, PT ;  /* 0x000000ff0a00720c */ /* 0x000fe40003f46270 */
[----:B----4-:R-:W-:Y:S02]  /*ef20*/  IABS R4, R14 ;  /* 0x0000000e00047213 */ /* 0x010fe40000000000 */
[----:B-----5:R-:W-:Y:S01]  /*ef30*/  IABS R7, R15 ;  /* 0x0000000f00077213 */ /* 0x020fe20000000000 */
[----:B------:R-:W-:Y:S02]  /*ef40*/  @!P5 IMAD.IADD R5, R5, 0x1, -R25 ;  /* 0x000000010505d824 */ /* 0x000fe400078e0a19 */
[----:B------:R-:W-:-:S04]  /*ef50*/  IMAD.HI.U32 R10, R0, R4, RZ ;  /* 0x00000004000a7227 */ /* 0x000fc800078e00ff */
[----:B------:R-:W-:Y:S01]  /*ef60*/  IMAD.HI.U32 R11, R0, R7, RZ ;  /* 0x00000007000b7227 */ /* 0x000fe200078e00ff */
[----:B------:R-:W-:-:S03]  /*ef70*/  ISETP.GE.AND P0, PT, R12, RZ, PT ;  /* 0x000000ff0c00720c */ /* 0x000fc60003f06270 */
[----:B------:R-:W-:Y:S01]  /*ef80*/  @!P3 IMAD.MOV R2, RZ, RZ, -R2 ;  /* 0x000000ffff02b224 */ /* 0x000fe200078e0a02 */
[----:B------:R-:W-:Y:S01]  /*ef90*/  STL [R1+0x680], R9 ;  /* 0x0006800901007387 */ /* 0x000fe20000100800 */
[----:B------:R-:W-:Y:S01]  /*efa0*/  IMAD.MOV R10, RZ, RZ, -R10 ;  /* 0x000000ffff0a7224 */ /* 0x000fe200078e0a0a */
[----:B------:R-:W-:Y:S01]  /*efb0*/  ISETP.GE.AND P5, PT, R14, RZ, PT ;  /* 0x000000ff0e00720c */ /* 0x000fe20003fa6270 */
[----:B------:R-:W-:Y:S01]  /*efc0*/  @!P1 IMAD.MOV R5, RZ, RZ, -R5 ;  /* 0x000000ffff059224 */ /* 0x000fe200078e0a05 */
[----:B------:R-:W-:Y:S01]  /*efd0*/  ISETP.GE.AND P4, PT, R15, RZ, PT ;  /* 0x000000ff0f00720c */ /* 0x000fe20003f86270 */
[----:B------:R-:W-:Y:S01]  /*efe0*/  IMAD.MOV R11, RZ, RZ, -R11 ;  /* 0x000000ffff0b7224 */ /* 0x000fe200078e0a0b */
[----:B------:R-:W2:Y:S01]  /*eff0*/  LDL R12, [R1+0x238] ;  /* 0x00023800010c7983 */ /* 0x000ea20000100800 */
[----:B------:R-:W-:-:S03]  /*f000*/  @!P6 IMAD.IADD R6, R6, 0x1, -R25 ;  /* 0x000000010606e824 */ /* 0x000fc600078e0a19 */
[----:B------:R-:W4:Y:S04]  /*f010*/  LDL R14, [R1+0x23c] ;  /* 0x00023c00010e7983 */ /* 0x000f280000100800 */
[----:B------:R-:W5:Y:S04]  /*f020*/  LDL R15, [R1+0x240] ;  /* 0x00024000010f7983 */ /* 0x000f680000100800 */
[----:B------:R0:W-:Y:S04]  /*f030*/  STL [R1+0x678], R2 ;  /* 0x0006780201007387 */ /* 0x0001e80000100800 */
[----:B------:R-:W-:Y:S01]  /*f040*/  STL [R1+0x674], R5 ;  /* 0x0006740501007387 */ /* 0x000fe20000100800 */
[----:B0-----:R-:W-:-:S02]  /*f050*/  IMAD R2, R25, R10, R4 ;  /* 0x0000000a19027224 */ /* 0x001fc400078e0204 */
[----:B------:R-:W-:Y:S01]  /*f060*/  IMAD R4, R25, R11, R7 ;  /* 0x0000000b19047224 */ /* 0x000fe200078e0207 */
[----:B---3--:R-:W-:Y:S01]  /*f070*/  IABS R7, R19 ;  /* 0x0000001300077213 */ /* 0x008fe20000000000 */
[----:B------:R0:W-:Y:S02]  /*f080*/  STL [R1+0x4334], R19 ;  /* 0x0043341301007387 */ /* 0x0001e40000100800 */
[----:B0-----:R-:W-:Y:S02]  /*f090*/  IMAD.MOV.U32 R19, RZ, RZ, R6 ;  /* 0x000000ffff137224 */ /* 0x001fe400078e0006 */
[----:B------:R-:W3:Y:S02]  /*f0a0*/  LDL.LU R6, [R1+0x250] ;  /* 0x0002500001067983 */ /* 0x000ee40000300800 */
[----:B------:R-:W-:-:S05]  /*f0b0*/  @!P2 IMAD.MOV R19, RZ, RZ, -R19 ;  /* 0x000000ffff13a224 */ /* 0x000fca00078e0a13 */
[----:B------:R0:W-:Y:S04]  /*f0c0*/  STL [R1+0x670], R19 ;  /* 0x0006701301007387 */ /* 0x0001e80000100800 */
[----:B0-----:R-:W3:Y:S01]  /*f0d0*/  LDL.LU R19, [R1+0x4334] ;  /* 0x0043340001137983 */ /* 0x001ee20000300800 */
[----:B------:R-:W-:Y:S02]  /*f0e0*/  ISETP.GT.U32.AND P3, PT, R25, R8, PT ;  /* 0x000000081900720c */ /* 0x000fe40003f64070 */
[----:B------:R-:W-:-:S05]  /*f0f0*/  IABS R9, R13 ;  /* 0x0000000d00097213 */ /* 0x000fca0000000000 */
[----:B------:R-:W-:Y:S01]  /*f100*/  IMAD.MOV.U32 R5, RZ, RZ, R9 ;  /* 0x000000ffff057224 */ /* 0x000fe200078e0009 */
[----:B------:R-:W-:-:S05]  /*f110*/  ISETP.GE.AND P1, PT, R13, RZ, PT ;  /* 0x000000ff0d00720c */ /* 0x000fca0003f26270 */
[----:B------:R-:W-:-:S04]  /*f120*/  @!P3 IMAD.IADD R8, R8, 0x1, -R25 ;  /* 0x000000010808b824 */ /* 0x000fc800078e0a19 */
[----:B------:R-:W-:-:S05]  /*f130*/  @!P0 IMAD.MOV R8, RZ, RZ, -R8 ;  /* 0x000000ffff088224 */ /* 0x000fca00078e0a08 */
[----:B------:R0:W-:Y:S04]  /*f140*/  STL [R1+0x66c], R8 ;  /* 0x00066c0801007387 */ /* 0x0001e80000100800 */
[----:B0-----:R-:W4:Y:S01]  /*f150*/  LDL R8, [R1+0x248] ;  /* 0x0002480001087983 */ /* 0x001f220000100800 */
[----:B--2---:R-:W-:Y:S02]  /*f160*/  IABS R9, R12 ;  /* 0x0000000c00097213 */ /* 0x004fe40000000000 */
[----:B-----5:R-:W-:-:S03]  /*f170*/  IABS R11, R15 ;  /* 0x0000000f000b7213 */ /* 0x020fc60000000000 */
[----:B------:R-:W-:-:S04]  /*f180*/  IMAD.HI.U32 R13, R0, R9, RZ ;  /* 0x00000009000d7227 */ /* 0x000fc800078e00ff */
[----:B------:R-:W-:-:S04]  /*f190*/  IMAD.HI.U32 R15, R0, R11, RZ ;  /* 0x0000000b000f7227 */ /* 0x000fc800078e00ff */
[----:B------:R-:W-:Y:S02]  /*f1a0*/  IMAD.MOV R13, RZ, RZ, -R13 ;  /* 0x000000ffff0d7224 */ /* 0x000fe400078e0a0d */
[----:B------:R-:W-:Y:S02]  /*f1b0*/  IMAD.MOV R15, RZ, RZ, -R15 ;  /* 0x000000ffff0f7224 */ /* 0x000fe400078e0a0f */
[C---:B------:R-:W-:Y:S02]  /*f1c0*/  IMAD R9, R25.reuse, R13, R9 ;  /* 0x0000000d19097224 */ /* 0x040fe400078e0209 */
[----:B------:R-:W-:Y:S01]  /*f1d0*/  IMAD R11, R25, R15, R11 ;  /* 0x0000000f190b7224 */ /* 0x000fe200078e020b */
[----:B---3--:R-:W-:Y:S01]  /*f1e0*/  ISETP.GE.AND P0, PT, R19, RZ, PT ;  /* 0x000000ff1300720c */ /* 0x008fe20003f06270 */
[----:B------:R-:W-:Y:S02]  /*f1f0*/  IMAD.MOV.U32 R19, RZ, RZ, R17 ;  /* 0x000000ffff137224 */ /* 0x000fe400078e0011 */
[----:B------:R-:W2:Y:S04]  /*f200*/  LDL.LU R17, [R1+0x24c] ;  /* 0x00024c0001117983 */ /* 0x000ea80000300800 */
[----:B------:R-:W3:Y:S04]  /*f210*/  LDL.LU R13, [R1+0x244] ;  /* 0x00024400010d7983 */ /* 0x000ee80000300800 */
[----:B------:R-:W5:Y:S01]  /*f220*/  LDL.LU R15, [R1+0x23c] ;  /* 0x00023c00010f7983 */ /* 0x000f620000300800 */
[----:B------:R-:W-:-:S02]  /*f230*/  ISETP.GT.U32.AND P6, PT, R25, R2, PT ;  /* 0x000000021900720c */ /* 0x000fc40003fc4070 */
[----:B----4-:R-:W-:-:S11]  /*f240*/  IABS R10, R14 ;  /* 0x0000000e000a7213 */ /* 0x010fd60000000000 */
[----:B------:R-:W-:-:S05]  /*f250*/  @!P6 IMAD.IADD R2, R2, 0x1, -R25 ;  /* 0x000000010202e824 */ /* 0x000fca00078e0a19 */
[C---:B------:R-:W-:Y:S01]  /*f260*/  ISETP.GT.U32.AND P2, PT, R25.reuse, R2, PT ;  /* 0x000000021900720c */ /* 0x040fe20003f44070 */
[----:B------:R-:W-:Y:S01]  /*f270*/  IMAD.HI.U32 R14, R0, R10, RZ ;  /* 0x0000000a000e7227 */ /* 0x000fe200078e00ff */
[----:B------:R-:W-:-:S03]  /*f280*/  ISETP.GT.U32.AND P3, PT, R25, R4, PT ;  /* 0x000000041900720c */ /* 0x000fc60003f64070 */
[----:B------:R-:W-:-:S04]  /*f290*/  IMAD.HI.U32 R12, R0, R5, RZ ;  /* 0x00000005000c7227 */ /* 0x000fc800078e00ff */
[----:B------:R-:W-:Y:S02]  /*f2a0*/  IMAD.MOV R14, RZ, RZ, -R14 ;  /* 0x000000ffff0e7224 */ /* 0x000fe400078e0a0e */
[----:B------:R-:W-:Y:S02]  /*f2b0*/  IMAD.MOV R12, RZ, RZ, -R12 ;  /* 0x000000ffff0c7224 */ /* 0x000fe400078e0a0c */
[----:B------:R-:W-:Y:S02]  /*f2c0*/  @!P2 IMAD.IADD R2, R2, 0x1, -R25 ;  /* 0x000000010202a824 */ /* 0x000fe400078e0a19 */
[C---:B------:R-:W-:Y:S02]  /*f2d0*/  IMAD R10, R25.reuse, R14, R10 ;  /* 0x0000000e190a7224 */ /* 0x040fe400078e020a */
[----:B------:R-:W-:Y:S02]  /*f2e0*/  IMAD.MOV.U32 R14, RZ, RZ, R2 ;  /* 0x000000ffff0e7224 */ /* 0x000fe400078e0002 */
[----:B------:R-:W-:Y:S01]  /*f2f0*/  IMAD R5, R25, R12, R5 ;  /* 0x0000000c19057224 */ /* 0x000fe200078e0205 */
[----:B------:R-:W4:Y:S01]  /*f300*/  LDL.LU R2, [R1+0x238] ;  /* 0x0002380001027983 */ /* 0x000f220000300800 */
[----:B------:R-:W-:-:S04]  /*f310*/  IMAD.HI.U32 R12, R0, R7, RZ ;  /* 0x00000007000c7227 */ /* 0x000fc800078e00ff */
[----:B------:R-:W-:Y:S02]  /*f320*/  @!P3 IMAD.IADD R4, R4, 0x1, -R25 ;  /* 0x000000010404b824 */ /* 0x000fe400078e0a19 */
[----:B------:R-:W-:-:S03]  /*f330*/  IMAD.MOV R12, RZ, RZ, -R12 ;  /* 0x000000ffff0c7224 */ /* 0x000fc600078e0a0c */
[C---:B------:R-:W-:Y:S01]  /*f340*/  ISETP.GT.U32.AND P3, PT, R25.reuse, R4, PT ;  /* 0x000000041900720c */ /* 0x040fe20003f64070 */
[----:B------:R-:W-:-:S05]  /*f350*/  IMAD R7, R25, R12, R7 ;  /* 0x0000000c19077224 */ /* 0x000fca00078e0207 */
[----:B------:R-:W-:Y:S01]  /*f360*/  ISETP.GT.U32.AND P2, PT, R25, R7, PT ;  /* 0x000000071900720c */ /* 0x000fe20003f44070 */
[----:B------:R-:W-:Y:S02]  /*f370*/  @!P5 IMAD.MOV R14, RZ, RZ, -R14 ;  /* 0x000000ffff0ed224 */ /* 0x000fe400078e0a0e */
[----:B------:R-:W-:-:S04]  /*f380*/  IMAD.MOV.U32 R12, RZ, RZ, R6 ;  /* 0x000000ffff0c7224 */ /* 0x000fc800078e0006 */
[--C-:B------:R-:W-:Y:S01]  /*f390*/  @!P3 IMAD.IADD R4, R4, 0x1, -R25.reuse ;  /* 0x000000010404b824 */ /* 0x100fe200078e0a19 */
[----:B------:R0:W-:Y:S03]  /*f3a0*/  STL [R1+0x668], R14 ;  /* 0x0006680e01007387 */ /* 0x0001e60000100800 */
[----:B------:R-:W-:Y:S02]  /*f3b0*/  @!P4 IMAD.MOV R4, RZ, RZ, -R4 ;  /* 0x000000ffff04c224 */ /* 0x000fe400078e0a04 */
[----:B------:R-:W-:Y:S01]  /*f3c0*/  @!P2 IMAD.IADD R7, R7, 0x1, -R25 ;  /* 0x000000010707a824 */ /* 0x000fe200078e0a19 */
[----:B0-----:R-:W2:Y:S04]  /*f3d0*/  LDL.LU R14, [R1+0x254] ;  /* 0x00025400010e7983 */ /* 0x001ea80000300800 */
[----:B------:R-:W-:Y:S01]  /*f3e0*/  STL [R1+0x664], R4 ;  /* 0x0006640401007387 */ /* 0x000fe20000100800 */
[----:B-----5:R-:W-:Y:S01]  /*f3f0*/  ISETP.GE.AND P2, PT, R15, RZ, PT ;  /* 0x000000ff0f00720c */ /* 0x020fe20003f46270 */
[----:B------:R-:W-:-:S02]  /*f400*/  IMAD.MOV.U32 R15, RZ, RZ, R12 ;  /* 0x000000ffff0f7224 */ /* 0x000fc400078e000c */
[----:B------:R-:W5:Y:S04]  /*f410*/  LDL.LU R12, [R1+0x240] ;  /* 0x00024000010c7983 */ /* 0x000f680000300800 */
[----:B------:R0:W-:Y:S04]  /*f420*/  STL [R1+0x4330], R18 ;  /* 0x0043301201007387 */ /* 0x0001e80000100800 */
[----:B0-----:R-:W5:Y:S01]  /*f430*/  LDL.LU R18, [R1+0x248] ;  /* 0x0002480001127983 */ /* 0x001f620000300800 */
[C---:B------:R-:W-:Y:S02]  /*f440*/  ISETP.GT.U32.AND P6, PT, R25.reuse, R5, PT ;  /* 0x000000051900720c */ /* 0x040fe40003fc4070 */
[----:B------:R-:W-:-:S11]  /*f450*/  ISETP.GT.U32.AND P3, PT, R25, R9, PT ;  /* 0x000000091900720c */ /* 0x000fd60003f64070 */
[----:B------:R-:W-:-:S05]  /*f460*/  @!P6 IMAD.IADD R5, R5, 0x1, -R25 ;  /* 0x000000010505e824 */ /* 0x000fca00078e0a19 */
[C---:B------:R-:W-:Y:S02]  /*f470*/  ISETP.GT.U32.AND P6, PT, R25.reuse, R5, PT ;  /* 0x000000051900720c */ /* 0x040fe40003fc4070 */
[----:B---3--:R-:W-:Y:S02]  /*f480*/  IABS R6, R13 ;  /* 0x0000000d00067213 */ /* 0x008fe40000000000 */
[----:B------:R-:W-:Y:S02]  /*f490*/  ISETP.GT.U32.AND P5, PT, R25, R10, PT ;  /* 0x0000000a1900720c */ /* 0x000fe40003fa4070 */
[----:B----4-:R-:W-:Y:S01]  /*f4a0*/  ISETP.GE.AND P4, PT, R2, RZ, PT ;  /* 0x000000ff0200720c */ /* 0x010fe20003f86270 */
[----:B------:R-:W-:Y:S01]  /*f4b0*/  IMAD.HI.U32 R2, R0, R6, RZ ;  /* 0x0000000600027227 */ /* 0x000fe200078e00ff */
[----:B------:R-:W-:-:S03]  /*f4c0*/  IABS R4, R8 ;  /* 0x0000000800047213 */ /* 0x000fc60000000000 */
[----:B------:R-:W-:Y:S02]  /*f4d0*/  IMAD.MOV R8, RZ, RZ, -R2 ;  /* 0x000000ffff087224 */ /* 0x000fe400078e0a02 */
[--C-:B------:R-:W-:Y:S02]  /*f4e0*/  @!P6 IMAD.IADD R5, R5, 0x1, -R25.reuse ;  /* 0x000000010505e824 */ /* 0x100fe400078e0a19 */
[----:B------:R-:W-:Y:S02]  /*f4f0*/  @!P3 IMAD.IADD R9, R9, 0x1, -R25 ;  /* 0x000000010909b824 */ /* 0x000fe400078e0a19 */
[----:B------:R-:W-:Y:S02]  /*f500*/  IMAD.MOV.U32 R2, RZ, RZ, R4 ;  /* 0x000000ffff027224 */ /* 0x000fe400078e0004 */
[----:B------:R-:W-:Y:S01]  /*f510*/  IMAD.MOV.U32 R4, RZ, RZ, R5 ;  /* 0x000000ffff047224 */ /* 0x000fe200078e0005 */
[C---:B------:R-:W-:Y:S01]  /*f520*/  ISETP.GT.U32.AND P6, PT, R25.reuse, R11, PT ;  /* 0x0000000b1900720c */ /* 0x040fe20003fc4070 */
[----:B------:R-:W-:Y:S01]  /*f530*/  @!P5 IMAD.IADD R10, R10, 0x1, -R25 ;  /* 0x000000010a0ad824 */ /* 0x000fe200078e0a19 */
[C---:B------:R-:W-:Y:S01]  /*f540*/  ISETP.GT.U32.AND P5, PT, R25.reuse, R9, PT ;  /* 0x000000091900720c */ /* 0x040fe20003fa4070 */
[----:B------:R-:W-:Y:S01]  /*f550*/  @!P1 IMAD.MOV R4, RZ, RZ, -R4 ;  /* 0x000000ffff049224 */ /* 0x000fe200078e0a04 */
[----:B------:R-:W-:-:S04]  /*f560*/  ISETP.GT.U32.AND P3, PT, R25, R7, PT ;  /* 0x000000071900720c */ /* 0x000fc80003f64070 */
[----:B------:R2:W-:Y:S01]  /*f570*/  STL [R1+0x660], R4 ;  /* 0x0006600401007387 */ /* 0x0005e20000100800 */
[----:B------:R-:W-:Y:S01]  /*f580*/  IMAD R6, R25, R8, R6 ;  /* 0x0000000819067224 */ /* 0x000fe200078e0206 */
[----:B--2---:R-:W-:-:S03]  /*f590*/  IABS R4, R17 ;  /* 0x0000001100047213 */ /* 0x004fc60000000000 */
[--C-:B------:R-:W-:Y:S01]  /*f5a0*/  @!P6 IMAD.IADD R11, R11, 0x1, -R25.reuse ;  /* 0x000000010b0be824 */ /* 0x100fe200078e0a19 */
[----:B------:R-:W-:Y:S01]  /*f5b0*/  ISETP.GT.U32.AND P6, PT, R25, R10, PT ;  /* 0x0000000a1900720c */ /* 0x000fe20003fc4070 */
[----:B------:R-:W-:Y:S02]  /*f5c0*/  @!P5 IMAD.IADD R9, R9, 0x1, -R25 ;  /* 0x000000010909d824 */ /* 0x000fe400078e0a19 */
[----:B------:R-:W-:Y:S01]  /*f5d0*/  IMAD.HI.U32 R8, R0, R4, RZ ;  /* 0x0000000400087227 */ /* 0x000fe200078e00ff */
[----:B------:R-:W-:-:S03]  /*f5e0*/  ISETP.GT.U32.AND P5, PT, R25, R6, PT ;  /* 0x000000061900720c */ /* 0x000fc60003fa4070 */
[----:B------:R-:W-:Y:S02]  /*f5f0*/  IMAD.MOV R8, RZ, RZ, -R8 ;  /* 0x000000ffff087224 */ /* 0x000fe400078e0a08 */
[----:B------:R-:W-:Y:S02]  /*f600*/  @!P3 IMAD.IADD R7, R7, 0x1, -R25 ;  /* 0x000000010707b824 */ /* 0x000fe400078e0a19 */
[----:B------:R-:W-:Y:S02]  /*f610*/  IMAD R4, R25, R8, R4 ;  /* 0x0000000819047224 */ /* 0x000fe400078e0204 */
[----:B------:R-:W-:Y:S02]  /*f620*/  IMAD.MOV.U32 R8, RZ, RZ, R15 ;  /* 0x000000ffff087224 */ /* 0x000fe400078e000f */
[--C-:B------:R-:W-:Y:S02]  /*f630*/  @!P6 IMAD.IADD R10, R10, 0x1, -R25.reuse ;  /* 0x000000010a0ae824 */ /* 0x100fe400078e0a19 */
[----:B------:R-:W-:-:S02]  /*f640*/  @!P5 IMAD.IADD R6, R6, 0x1, -R25 ;  /* 0x000000010606d824 */ /* 0x000fc400078e0a19 */
[----:B------:R-:W-:Y:S02]  /*f650*/  @!P4 IMAD.MOV R9, RZ, RZ, -R9 ;  /* 0x000000ffff09c224 */ /* 0x000fe400078e0a09 */
[----:B------:R-:W-:Y:S01]  /*f660*/  @!P2 IMAD.MOV R10, RZ, RZ, -R10 ;  /* 0x000000ffff0aa224 */ /* 0x000fe200078e0a0a */
[----:B------:R-:W-:Y:S02]  /*f670*/  ISETP.GE.AND P2, PT, R17, RZ, PT ;  /* 0x000000ff1100720c */ /* 0x000fe40003f46270 */
[----:B-----5:R-:W-:Y:S02]  /*f680*/  ISETP.GE.AND P3, PT, R12, RZ, PT ;  /* 0x000000ff0c00720c */ /* 0x020fe40003f66270 */
[----:B------:R-:W-:Y:S01]  /*f690*/  IABS R12, R15 ;  /* 0x0000000f000c7213 */ /* 0x000fe20000000000 */
[----:B------:R-:W-:-:S04]  /*f6a0*/  IMAD.MOV.U32 R15, RZ, RZ, R7 ;  /* 0x000000ffff0f7224 */ /* 0x000fc800078e0007 */
[----:B------:R-:W-:Y:S01]  /*f6b0*/  @!P0 IMAD.MOV R15, RZ, RZ, -R15 ;  /* 0x000000ffff0f8224 */ /* 0x000fe200078e0a0f */
[----:B------:R-:W-:Y:S02]  /*f6c0*/  ISETP.GE.AND P5, PT, R18, RZ, PT ;  /* 0x000000ff1200720c */ /* 0x000fe40003fa6270 */
[----:B------:R-:W2:Y:S04]  /*f6d0*/  LDL.LU R18, [R1+0x4330] ;  /* 0x0043300001127983 */ /* 0x000ea80000300800 */
[----:B------:R0:W-:Y:S04]  /*f6e0*/  STL [R1+0x65c], R15 ;  /* 0x00065c0f01007387 */ /* 0x0001e80000100800 */
[----:B0-----:R-:W3:Y:S04]  /*f6f0*/  LDL.LU R15, [R1+0x28c] ;  /* 0x00028c00010f7983 */ /* 0x001ee80000300800 */
[----:B------:R0:W-:Y:S04]  /*f700*/  STL [R1+0x658], R9 ;  /* 0x0006580901007387 */ /* 0x0001e80000100800 */
[----:B------:R-:W4:Y:S01]  /*f710*/  LDL.LU R17, [R1+0x290] ;  /* 0x0002900001117983 */ /* 0x000f220000300800 */
[----:B------:R-:W-:-:S04]  /*f720*/  IMAD.HI.U32 R5, R0, R2, RZ ;  /* 0x0000000200057227 */ /* 0x000fc800078e00ff */
[----:B------:R-:W-:-:S04]  /*f730*/  IMAD.MOV R5, RZ, RZ, -R5 ;  /* 0x000000ffff057224 */ /* 0x000fc800078e0a05 */
[----:B------:R-:W-:-:S05]  /*f740*/  IMAD R2, R25, R5, R2 ;  /* 0x0000000519027224 */ /* 0x000fca00078e0202 */
[C---:B------:R-:W-:Y:S02]  /*f750*/  ISETP.GT.U32.AND P6, PT, R25.reuse, R2, PT ;  /* 0x000000021900720c */ /* 0x040fe40003fc4070 */
[C---:B------:R-:W-:Y:S02]  /*f760*/  ISETP.GT.U32.AND P1, PT, R25.reuse, R11, PT ;  /* 0x0000000b1900720c */ /* 0x040fe40003f24070 */
[----:B------:R-:W-:-:S09]  /*f770*/  ISETP.GT.U32.AND P0, PT, R25, R6, PT ;  /* 0x000000061900720c */ /* 0x000fd20003f04070 */
[----:B------:R-:W-:-:S05]  /*f780*/  @!P6 IMAD.IADD R2, R2, 0x1, -R25 ;  /* 0x000000010202e824 */ /* 0x000fca00078e0a19 */
[----:B------:R-:W-:Y:S01]  /*f790*/  ISETP.GT.U32.AND P6, PT, R25, R2, PT ;  /* 0x000000021900720c */ /* 0x000fe20003fc4070 */
[--C-:B------:R-:W-:Y:S01]  /*f7a0*/  @!P1 IMAD.IADD R11, R11, 0x1, -R25.reuse ;  /* 0x000000010b0b9824 */ /* 0x100fe200078e0a19 */
[----:B------:R-:W-:Y:S01]  /*f7b0*/  ISETP.GE.AND P1, PT, R13, RZ, PT ;  /* 0x000000ff0d00720c */ /* 0x000fe20003f26270 */
[----:B------:R-:W-:Y:S02]  /*f7c0*/  @!P0 IMAD.IADD R6, R6, 0x1, -R25 ;  /* 0x0000000106068824 */ /* 0x000fe400078e0a19 */
[----:B------:R-:W-:Y:S01]  /*f7d0*/  @!P3 IMAD.MOV R11, RZ, RZ, -R11 ;  /* 0x000000ffff0bb224 */ /* 0x000fe200078e0a0b */
[----:B------:R-:W-:-:S07]  /*f7e0*/  ISETP.GE.AND P3, PT, R8, RZ, PT ;  /* 0x000000ff0800720c */ /* 0x000fce0003f66270 */
[----:B------:R-:W-:-:S04]  /*f7f0*/  @!P6 IMAD.IADD R2, R2, 0x1, -R25 ;  /* 0x000000010202e824 */ /* 0x000fc800078e0a19 */
[----:B------:R-:W-:Y:S02]  /*f800*/  IMAD.MOV.U32 R8, RZ, RZ, R2 ;  /* 0x000000ffff087224 */ /* 0x000fe400078e0002 */
[----:B------:R-:W-:Y:S01]  /*f810*/  @!P1 IMAD.MOV R6, RZ, RZ, -R6 ;  /* 0x000000ffff069224 */ /* 0x000fe200078e0a06 */
[----:B------:R-:W-:Y:S01]  /*f820*/  STL [R1+0x654], R10 ;  /* 0x0006540a01007387 */ /* 0x000fe20000100800 */
[----:B------:R-:W-:Y:S01]  /*f830*/  @!P5 IMAD.MOV R8, RZ, RZ, -R8 ;  /* 0x000000ffff08d224 */ /* 0x000fe200078e0a08 */
[----:B------:R-:W-:Y:S02]  /*f840*/  IABS R5, R14 ;  /* 0x0000000e00057213 */ /* 0x000fe40000000000 */
[----:B------:R-:W-:Y:S01]  /*f850*/  STL [R1+0x64c], R11 ;  /* 0x00064c0b01007387 */ /* 0x000fe20000100800 */
[----:B------:R-:W-:-:S03]  /*f860*/  ISETP.GE.AND P0, PT, R14, RZ, PT ;  /* 0x000000ff0e00720c */ /* 0x000fc60003f06270 */
[----:B------:R-:W5:Y:S04]  /*f870*/  LDL R14, [R1+0x25c] ;  /* 0x00025c00010e7983 */ /* 0x000f680000100800 */
[----:B------:R-:W-:Y:S04]  /*f880*/  STL [R1+0x648], R6 ;  /* 0x0006480601007387 */ /* 0x000fe80000100800 */
[----:B------:R-:W-:Y:S01]  /*f890*/  STL [R1+0x644], R8 ;  /* 0x0006440801007387 */ /* 0x000fe20000100800 */
[----:B----4-:R-:W-:Y:S02]  /*f8a0*/  ISETP.GE.AND P5, PT, R17, RZ, PT ;  /* 0x000000ff1100720c */ /* 0x010fe40003fa6270 */
[----:B0-----:R-:W-:-:S02]  /*f8b0*/  IABS R9, R17 ;  /* 0x0000001100097213 */ /* 0x001fc40000000000 */
[----:B------:R-:W4:Y:S01]  /*f8c0*/  LDL.LU R17, [R1+0x274] ;  /* 0x0002740001117983 */ /* 0x000f220000300800 */
[----:B------:R-:W-:Y:S01]  /*f8d0*/  ISETP.GT.U32.AND P4, PT, R25, R4, PT ;  /* 0x000000041900720c */ /* 0x000fe20003f84070 */
[----:B------:R-:W-:-:S12]  /*f8e0*/  IMAD.HI.U32 R7, R0, R5, RZ ;  /* 0x0000000500077227 */ /* 0x000fd800078e00ff */
[----:B------:R-:W-:-:S05]  /*f8f0*/  @!P4 IMAD.IADD R4, R4, 0x1, -R25 ;  /* 0x000000010404c824 */ /* 0x000fca00078e0a19 */
[C---:B------:R-:W-:Y:S01]  /*f900*/  ISETP.GT.U32.AND P4, PT, R25.reuse, R4, PT ;  /* 0x000000041900720c */ /* 0x040fe20003f84070 */
[----:B------:R-:W-:Y:S01]  /*f910*/  IMAD.MOV R7, RZ, RZ, -R7 ;  /* 0x000000ffff077224 */ /* 0x000fe200078e0a07 */
[----:B----4-:R0:W-:Y:S04]  /*f920*/  STL [R1+0x432c], R17 ;  /* 0x00432c1101007387 */ /* 0x0101e80000100800 */
[----:B0-----:R-:W4:Y:S01]  /*f930*/  LDL.LU R17, [R1+0x258] ;  /* 0x0002580001117983 */ /* 0x001f220000300800 */
[----:B------:R-:W-:-:S06]  /*f940*/  IMAD R5, R25, R7, R5 ;  /* 0x0000000719057224 */ /* 0x000fcc00078e0205 */
[----:B------:R-:W-:Y:S01]  /*f950*/  @!P4 IMAD.IADD R4, R4, 0x1, -R25 ;  /* 0x000000010404c824 */ /* 0x000fe200078e0a19 */
[----:B------:R-:W-:Y:S01]  /*f960*/  ISETP.GT.U32.AND P4, PT, R25, R5, PT ;  /* 0x000000051900720c */ /* 0x000fe20003f84070 */
[----:B------:R-:W-:Y:S01]  /*f970*/  IMAD.HI.U32 R11, R0, R9, RZ ;  /* 0x00000009000b7227 */ /* 0x000fe200078e00ff */
[----:B---3--:R-:W-:-:S03]  /*f980*/  ISETP.GE.AND P1, PT, R15, RZ, PT ;  /* 0x000000ff0f00720c */ /* 0x008fc60003f26270 */
[----:B------:R-:W-:Y:S01]  /*f990*/  IMAD.MOV R11, RZ, RZ, -R11 ;  /* 0x000000ffff0b7224 */ /* 0x000fe200078e0a0b */
[----:B------:R-:W-:Y:S02]  /*f9a0*/  IABS R7, R15 ;  /* 0x0000000f00077213 */ /* 0x000fe40000000000 */
[----:B------:R-:W3:Y:S01]  /*f9b0*/  LDL R15, [R1+0x26c] ;  /* 0x00026c00010f7983 */ /* 0x000ee20000100800 */
[----:B------:R-:W-:-:S04]  /*f9c0*/  IMAD R9, R25, R11, R9 ;  /* 0x0000000b19097224 */ /* 0x000fc800078e0209 */
[----:B------:R-:W-:Y:S02]  /*f9d0*/  @!P4 IMAD.IADD R5, R5, 0x1, -R25 ;  /* 0x000000010505c824 */ /* 0x000fe400078e0a19 */
[----:B------:R-:W-:-:S04]  /*f9e0*/  IMAD.HI.U32 R13, R0, R12, RZ ;  /* 0x0000000c000d7227 */ /* 0x000fc800078e00ff */
[----:B------:R-:W-:-:S04]  /*f9f0*/  IMAD.MOV R13, RZ, RZ, -R13 ;  /* 0x000000ffff0d7224 */ /* 0x000fc800078e0a0d */
[----:B------:R-:W-:-:S05]  /*fa00*/  IMAD R12, R25, R13, R12 ;  /* 0x0000000d190c7224 */ /* 0x000fca00078e020c */
[----:B------:R-:W-:Y:S02]  /*fa10*/  ISETP.GT.U32.AND P6, PT, R25, R12, PT ;  /* 0x0000000c1900720c */ /* 0x000fe40003fc4070 */
[----:B----4-:R-:W-:Y:S02]  /*fa20*/  IABS R8, R17 ;  /* 0x0000001100087213 */ /* 0x010fe40000000000 */
[----:B------:R-:W-:Y:S02]  /*fa30*/  ISETP.GE.AND P4, PT, R17, RZ, PT ;  /* 0x000000ff1100720c */ /* 0x000fe40003f86270 */
[----:B------:R-:W4:Y:S04]  /*fa40*/  LDL.LU R17, [R1+0x432c] ;  /* 0x00432c0001117983 */ /* 0x000f280000300800 */
[----:B------:R-:W2:Y:S01]  /*fa50*/  LDL R11, [R1+0x268] ;  /* 0x00026800010b7983 */ /* 0x000ea20000100800 */
[----:B------:R-:W-:-:S04]  /*fa60*/  IMAD.HI.U32 R10, R0, R7, RZ ;  /* 0x00000007000a7227 */ /* 0x000fc800078e00ff */
[----:B------:R-:W-:Y:S02]  /*fa70*/  IMAD.MOV R10, RZ, RZ, -R10 ;  /* 0x000000ffff0a7224 */ /* 0x000fe400078e0a0a */
[----:B------:R-:W-:Y:S02]  /*fa80*/  @!P6 IMAD.IADD R12, R12, 0x1, -R25 ;  /* 0x000000010c0ce824 */ /* 0x000fe400078e0a19 */
[C---:B------:R-:W-:Y:S02]  /*fa90*/  IMAD R7, R25.reuse, R10, R7 ;  /* 0x0000000a19077224 */ /* 0x040fe400078e0207 */
[----:B------:R-:W-:Y:S01]  /*faa0*/  IMAD.HI.U32 R10, R0, R8, RZ ;  /* 0x00000008000a7227 */ /* 0x000fe200078e00ff */
[----:B------:R-:W-:-:S03]  /*fab0*/  ISETP.GT.U32.AND P6, PT, R25, R12, PT ;  /* 0x0000000c1900720c */ /* 0x000fc60003fc4070 */
[----:B------:R-:W-:-:S04]  /*fac0*/  IMAD.MOV R10, RZ, RZ, -R10 ;  /* 0x000000ffff0a7224 */ /* 0x000fc800078e0a0a */
[----:B------:R-:W-:Y:S02]  /*fad0*/  IMAD R8, R25, R10, R8 ;  /* 0x0000000a19087224 */ /* 0x000fe400078e0208 */
[----:B------:R-:W3:Y:S01]  /*fae0*/  LDL R10, [R1+0x264] ;  /* 0x00026400010a7983 */ /* 0x000ee20000100800 */
[----:B------:R-:W-:-:S03]  /*faf0*/  @!P2 IMAD.MOV R4, RZ, RZ, -R4 ;  /* 0x000000ffff04a224 */ /* 0x000fc600078e0a04 */
[----:B------:R-:W-:Y:S02]  /*fb00*/  @!P6 IMAD.IADD R12, R12, 0x1, -R25 ;  /* 0x000000010c0ce824 */ /* 0x000fe400078e0a19 */
[----:B------:R2:W-:Y:S02]  /*fb10*/  STL [R1+0x640], R4 ;  /* 0x0006400401007387 */ /* 0x0005e40000100800 */
[----:B------:R-:W-:Y:S01]  /*fb20*/  @!P3 IMAD.MOV R12, RZ, RZ, -R12 ;  /* 0x000000ffff0cb224 */ /* 0x000fe200078e0a0c */
[----:B------:R-:W-:Y:S02]  /*fb30*/  IABS R2, R19 ;  /* 0x0000001300027213 */ /* 0x000fe40000000000 */
[----:B------:R-:W-:Y:S01]  /*fb40*/  ISETP.GT.U32.AND P6, PT, R25, R7, PT ;  /* 0x000000071900720c */ /* 0x000fe20003fc4070 */
[----:B----4-:R0:W-:Y:S01]  /*fb50*/  STL [R1+0x4320], R17 ;  /* 0x0043201101007387 */ /* 0x0101e20000100800 */
[----:B--2---:R-:W-:-:S03]  /*fb60*/  IABS R4, R11 ;  /* 0x0000000b00047213 */ /* 0x004fc60000000000 */
[----:B------:R1:W-:Y:S01]  /*fb70*/  STL [R1+0x63c], R12 ;  /* 0x00063c0c01007387 */ /* 0x0003e20000100800 */
[----:B------:R-:W-:Y:S01]  /*fb80*/  IABS R11, R17 ;  /* 0x00000011000b7213 */ /* 0x000fe20000000000 */
[----:B0-----:R-:W-:Y:S02]  /*fb90*/  IMAD.MOV.U32 R17, RZ, RZ, R19 ;  /* 0x000000ffff117224 */ /* 0x001fe400078e0013 */
[----:B------:R-:W2:Y:S01]  /*fba0*/  LDL.LU R19, [R1+0x278] ;  /* 0x0002780001137983 */ /* 0x000ea20000300800 */
[----:B-----5:R-:W-:-:S03]  /*fbb0*/  IABS R6, R14 ;  /* 0x0000000e00067213 */ /* 0x020fc60000000000 */
[----:B------:R-:W-:Y:S02]  /*fbc0*/  @!P6 IMAD.IADD R7, R7, 0x1, -R25 ;  /* 0x000000010707e824 */ /* 0x000fe400078e0a19 */
[----:B------:R-:W-:Y:S01]  /*fbd0*/  IMAD.HI.U32 R14, R0, R6, RZ ;  /* 0x00000006000e7227 */ /* 0x000fe200078e00ff */
[----:B------:R-:W-:-:S03]  /*fbe0*/  ISETP.GT.U32.AND P6, PT, R25, R5, PT ;  /* 0x000000051900720c */ /* 0x000fc60003fc4070 */
[----:B------:R-:W-:Y:S01]  /*fbf0*/  IMAD.MOV R14, RZ, RZ, -R14 ;  /* 0x000000ffff0e7224 */ /* 0x000fe200078e0a0e */
[----:B------:R-:W-:Y:S01]  /*fc00*/  ISETP.GT.U32.AND P2, PT, R25, R7, PT ;  /* 0x000000071900720c */ /* 0x000fe20003f44070 */
[----:B------:R-:W-:-:S04]  /*fc10*/  IMAD.HI.U32 R13, R0, R2, RZ ;  /* 0x00000002000d7227 */ /* 0x000fc800078e00ff */
[----:B------:R-:W-:Y:S01]  /*fc20*/  IMAD R6, R25, R14, R6 ;  /* 0x0000000e19067224 */ /* 0x000fe200078e0206 */
[----:B---3--:R-:W-:Y:S01]  /*fc30*/  IABS R14, R10 ;  /* 0x0000000a000e7213 */ /* 0x008fe20000000000 */
[----:B------:R-:W-:Y:S01]  /*fc40*/  IMAD.MOV R13, RZ, RZ, -R13 ;  /* 0x000000ffff0d7224 */ /* 0x000fe200078e0a0d */
[----:B------:R-:W-:-:S03]  /*fc50*/  IABS R10, R15 ;  /* 0x0000000f000a7213 */ /* 0x000fc60000000000 */
[----:B------:R-:W-:Y:S02]  /*fc60*/  IMAD R2, R25, R13, R2 ;  /* 0x0000000d19027224 */ /* 0x000fe400078e0202 */
[----:B------:R-:W-:-:S04]  /*fc70*/  IMAD.HI.U32 R13, R0, R4, RZ ;  /* 0x00000004000d7227 */ /* 0x000fc800078e00ff */
[----:B-1----:R-:W-:-:S04]  /*fc80*/  IMAD.HI.U32 R12, R0, R10, RZ ;  /* 0x0000000a000c7227 */ /* 0x002fc800078e00ff */
[----:B------:R-:W-:Y:S02]  /*fc90*/  @!P6 IMAD.IADD R5, R5, 0x1, -R25 ;  /* 0x000000010505e824 */ /* 0x000fe400078e0a19 */
[----:B------:R-:W-:Y:S02]  /*fca0*/  IMAD.MOV R13, RZ, RZ, -R13 ;  /* 0x000000ffff0d7224 */ /* 0x000fe400078e0a0d */
[----:B------:R-:W-:Y:S02]  /*fcb0*/  @!P2 IMAD.IADD R7, R7, 0x1, -R25 ;  /* 0x000000010707a824 */ /* 0x000fe400078e0a19 */
[----:B------:R-:W-:Y:S02]  /*fcc0*/  IMAD.MOV R12, RZ, RZ, -R12 ;  /* 0x000000ffff0c7224 */ /* 0x000fe400078e0a0c */
[----:B------:R-:W-:Y:S02]  /*fcd0*/  @!P0 IMAD.MOV R5, RZ, RZ, -R5 ;  /* 0x000000ffff058224 */ /* 0x000fe400078e0a05 */
[----:B------:R-:W-:-:S02]  /*fce0*/  IMAD R4, R25, R13, R4 ;  /* 0x0000000d19047224 */ /* 0x000fc400078e0204 */
[----:B------:R-:W-:Y:S01]  /*fcf0*/  @!P1 IMAD.MOV R7, RZ, RZ, -R7 ;  /* 0x000000ffff079224 */ /* 0x000fe200078e0a07 */
[----:B------:R-:W3:Y:S01]  /*fd00*/  LDL.LU R13, [R1+0x25c] ;  /* 0x00025c00010d7983 */ /* 0x000ee20000300800 */
[----:B------:R-:W-:-:S03]  /*fd10*/  IMAD R10, R25, R12, R10 ;  /* 0x0000000c190a7224 */ /* 0x000fc600078e020a */
[----:B------:R-:W4:Y:S04]  /*fd20*/  LDL R12, [R1+0x27c] ;  /* 0x00027c00010c7983 */ /* 0x000f280000100800 */
[----:B------:R0:W-:Y:S04]  /*fd30*/  STL [R1+0x634], R5 ;  /* 0x0006340501007387 */ /* 0x0001e80000100800 */
[----:B--2---:R1:W-:Y:S01]  /*fd40*/  STL [R1+0x4324], R19 ;  /* 0x0043241301007387 */ /* 0x0043e20000100800 */
[----:B0-----:R-:W-:-:S03]  /*fd50*/  IABS R5, R19 ;  /* 0x0000001300057213 */ /* 0x001fc60000000000 */
[----:B------:R-:W-:Y:S04]  /*fd60*/  STL [R1+0x630], R7 ;  /* 0x0006300701007387 */ /* 0x000fe80000100800 */
[----:B-1----:R-:W2:Y:S01]  /*fd70*/  LDL.LU R19, [R1+0x264] ;  /* 0x0002640001137983 */ /* 0x002ea20000300800 */
[----:B------:R-:W-:Y:S01]  /*fd80*/  ISETP.GT.U32.AND P6, PT, R25, R8, PT ;  /* 0x000000081900720c */ /* 0x000fe20003fc4070 */
[----:B------:R-:W-:-:S04]  /*fd90*/  IMAD.HI.U32 R15, R0, R14, RZ ;  /* 0x0000000e000f7227 */ /* 0x000fc800078e00ff */
[----:B------:R-:W-:-:S04]  /*fda0*/  IMAD.MOV R15, RZ, RZ, -R15 ;  /* 0x000000ffff0f7224 */ /* 0x000fc800078e0a0f */
[----:B------:R-:W-:-:S04]  /*fdb0*/  IMAD R14, R25, R15, R14 ;  /* 0x0000000f190e7224 */ /* 0x000fc800078e020e */
[----:B------:R-:W-:Y:S01]  /*fdc0*/  @!P6 IMAD.IADD R8, R8, 0x1, -R25 ;  /* 0x000000010808e824 */ /* 0x000fe200078e0a19 */
[----:B------:R-:W-:Y:S01]  /*fdd0*/  ISETP.GT.U32.AND P6, PT, R25, R14, PT ;  /* 0x0000000e1900720c */ /* 0x000fe20003fc4070 */
[----:B------:R-:W-:-:S12]  /*fde0*/  IMAD.HI.U32 R15, R0, R11, RZ ;  /* 0x0000000b000f7227 */ /* 0x000fd800078e00ff */
[----:B------:R-:W-:-:S05]  /*fdf0*/  @!P6 IMAD.IADD R14, R14, 0x1, -R25 ;  /* 0x000000010e0ee824 */ /* 0x000fca00078e0a19 */
[----:B------:R-:W-:Y:S01]  /*fe00*/  ISETP.GT.U32.AND P1, PT, R25, R14, PT ;  /* 0x0000000e1900720c */ /* 0x000fe20003f24070 */
[----:B------:R-:W-:-:S04]  /*fe10*/  IMAD.MOV R15, RZ, RZ, -R15 ;  /* 0x000000ffff0f7224 */ /* 0x000fc800078e0a0f */
[----:B------:R-:W-:-:S08]  /*fe20*/  IMAD R11, R25, R15, R11 ;  /* 0x0000000f190b7224 */ /* 0x000fd000078e020b */
[----:B------:R-:W-:Y:S01]  /*fe30*/  @!P1 IMAD.IADD R14, R14, 0x1, -R25 ;  /* 0x000000010e0e9824 */ /* 0x000fe200078e0a19 */
[----:B--2---:R0:W-:Y:S04]  /*fe40*/  STL [R1+0x4328], R19 ;  /* 0x0043281301007387 */ /* 0x0041e80000100800 */
[----:B------:R-:W2:Y:S01]  /*fe50*/  LDL.LU R15, [R1+0x268] ;  /* 0x00026800010f7983 */ /* 0x000ea20000300800 */
[----:B0-----:R-:W-:-:S03]  /*fe60*/  IMAD.MOV.U32 R19, RZ, RZ, R17 ;  /* 0x000000ffff137224 */ /* 0x001fc600078e0011 */
[----:B------:R-:W5:Y:S02]  /*fe70*/  LDL.LU R17, [R1+0x280] ;  /* 0x0002800001117983 */ /* 0x000f640000300800 */
[----:B------:R-:W-:Y:S02]  /*fe80*/  ISETP.GE.AND P1, PT, R19, RZ, PT ;  /* 0x000000ff1300720c */ /* 0x000fe40003f26270 */
[----:B------:R-:W5:Y:S01]  /*fe90*/  LDL.LU R19, [R1+0x4328] ;  /* 0x0043280001137983 */ /* 0x000f620000300800 */
[C---:B------:R-:W-:Y:S02]  /*fea0*/  ISETP.GT.U32.AND P3, PT, R25.reuse, R9, PT ;  /* 0x000000091900720c */ /* 0x040fe40003f64070 */
[----:B------:R-:W-:-:S11]  /*feb0*/  ISETP.GT.U32.AND P2, PT, R25, R6, PT ;  /* 0x000000061900720c */ /* 0x000fd60003f44070 */
[--C-:B------:R-:W-:Y:S01]  /*fec0*/  @!P3 IMAD.IADD R9, R9, 0x1, -R25.reuse ;  /* 0x000000010909b824 */ /* 0x100fe200078e0a19 */
[C---:B------:R-:W-:Y:S01]  /*fed0*/  ISETP.GT.U32.AND P3, PT, R25.reuse, R2, PT ;  /* 0x000000021900720c */ /* 0x040fe20003f64070 */
[----:B------:R-:W-:Y:S01]  /*fee0*/  @!P2 IMAD.IADD R6, R6, 0x1, -R25 ;  /* 0x000000010606a824 */ /* 0x000fe200078e0a19 */
[C---:B------:R-:W-:Y:S02]  /*fef0*/  ISETP.GT.U32.AND P0, PT, R25.reuse, R8, PT ;  /* 0x000000081900720c */ /* 0x040fe40003f04070 */
[----:B------:R-:W-:-:S09]  /*ff00*/  ISETP.GT.U32.AND P2, PT, R25, R9, PT ;  /* 0x000000091900720c */ /* 0x000fd20003f44070 */
[--C-:B------:R-:W-:Y:S01]  /*ff10*/  @!P3 IMAD.IADD R2, R2, 0x1, -R25.reuse ;  /* 0x000000010202b824 */ /* 0x100fe200078e0a19 */
[----:B------:R-:W-:Y:S01]  /*ff20*/  ISETP.GT.U32.AND P3, PT, R25, R6, PT ;  /* 0x000000061900720c */ /* 0x000fe20003f64070 */
[--C-:B------:R-:W-:Y:S02]  /*ff30*/  @!P0 IMAD.IADD R8, R8, 0x1, -R25.reuse ;  /* 0x0000000108088824 */ /* 0x100fe400078e0a19 */
[----:B------:R-:W-:Y:S01]  /*ff40*/  @!P2 IMAD.IADD R9, R9, 0x1, -R25 ;  /* 0x000000010909a824 */ /* 0x000fe200078e0a19 */
[C---:B------:R-:W-:Y:S02]  /*ff50*/  ISETP.GT.U32.AND P2, PT, R25.reuse, R4, PT ;  /* 0x000000041900720c */ /* 0x040fe40003f44070 */
[----:B------:R-:W-:Y:S02]  /*ff60*/  ISETP.GT.U32.AND P0, PT, R25, R10, PT ;  /* 0x0000000a1900720c */ /* 0x000fe40003f04070 */
[----:B----4-:R-:W-:Y:S01]  /*ff70*/  IABS R7, R12 ;  /* 0x0000000c00077213 */ /* 0x010fe20000000000 */
[----:B------:R-:W-:-:S04]  /*ff80*/  IMAD.HI.U32 R12, R0, R5, RZ ;  /* 0x00000005000c7227 */ /* 0x000fc800078e00ff */
[----:B------:R-:W-:Y:S01]  /*ff90*/  @!P3 IMAD.IADD R6, R6, 0x1, -R25 ;  /* 0x000000010606b824 */ /* 0x000fe200078e0a19 */
[----:B---3--:R-:W-:Y:S01]  /*ffa0*/  ISETP.GE.AND P3, PT, R13, RZ, PT ;  /* 0x000000ff0d00720c */ /* 0x008fe20003f66270 */
[----:B------:R-:W-:-:S04]  /*ffb0*/  IMAD.HI.U32 R13, R0, R7, RZ ;  /* 0x00000007000d7227 */ /* 0x000fc800078e00ff */
[----:B------:R-:W-:Y:S02]  /*ffc0*/  IMAD.MOV R12, RZ, RZ, -R12 ;  /* 0x000000ffff0c7224 */ /* 0x000fe400078e0a0c */
[----:B------:R-:W-:Y:S02]  /*ffd0*/  IMAD.MOV R13, RZ, RZ, -R13 ;  /* 0x000000ffff0d7224 */ /* 0x000fe400078e0a0d */
[--C-:B------:R-:W-:Y:S02]  /*ffe0*/  @!P2 IMAD.IADD R4, R4, 0x1, -R25.reuse ;  /* 0x000000010404a824 */ /* 0x100fe400078e0a19 */
[----:B------:R-:W-:Y:S02]  /*fff0*/  @!P0 IMAD.IADD R10, R10, 0x1, -R25 ;  /* 0x000000010a0a8824 */ /* 0x000fe400078e0a19 */
[C---:B------:R-:W-:Y:S02]  /*10000*/  IMAD R5, R25.reuse, R12, R5 ;  /* 0x0000000c19057224 */ /* 0x040fe400078e0205 */
[----:B------:R-:W-:Y:S01]  /*10010*/  IMAD R7, R25, R13, R7 ;  /* 0x0000000d19077224 */ /* 0x000fe200078e0207 */
[----:B--2---:R-:W-:-:S02]  /*10020*/  ISETP.GE.AND P0, PT, R15, RZ, PT ;  /* 0x000000ff0f00720c */ /* 0x004fc40003f06270 */
[----:B-----5:R-:W-:Y:S01]  /*10030*/  IABS R15, R17 ;  /* 0x00000011000f7213 */ /* 0x020fe20000000000 */
[----:B------:R-:W-:Y:S01]  /*10040*/  IMAD.MOV.U32 R13, RZ, RZ, R17 ;  /* 0x000000ffff0d7224 */ /* 0x000fe200078e0011 */
[----:B------:R-:W-:Y:S02]  /*10050*/  ISETP.GE.AND P2, PT, R19, RZ, PT ;  /* 0x000000ff1300720c */ /* 0x000fe40003f46270 */
[----:B------:R-:W2:Y:S04]  /*10060*/  LDL.LU R19, [R1+0x4324] ;  /* 0x0043240001137983 */ /* 0x000ea80000300800 */
[----:B------:R-:W3:Y:S04]  /*10070*/  LDL.LU R12, [R1+0x26c] ;  /* 0x00026c00010c7983 */ /* 0x000ee80000300800 */
[----:B------:R-:W4:Y:S01]  /*10080*/  LDL.LU R17, [R1+0x4320] ;  /* 0x0043200001117983 */ /* 0x000f220000300800 */
[----:B------:R-:W-:Y:S01]  /*10090*/  ISETP.GT.U32.AND P6, PT, R25, R2, PT ;  /* 0x000000021900720c */ /* 0x000fe20003fc4070 */
[----:B------:R-:W-:-:S12]  /*100a0*/  @!P5 IMAD.MOV R9, RZ, RZ, -R9 ;  /* 0x000000ffff09d224 */ /* 0x000fd800078e0a09 */
[--C-:B------:R-:W-:Y:S01]  /*100b0*/  @!P6 IMAD.IADD R2, R2, 0x1, -R25.reuse ;  /* 0x000000010202e824 */ /* 0x100fe200078e0a19 */
[----:B------:R-:W-:Y:S01]  /*100c0*/  ISETP.GT.U32.AND P6, PT, R25, R11, PT ;  /* 0x0000000b1900720c */ /* 0x000fe20003fc4070 */
[----:B------:R-:W-:Y:S02]  /*100d0*/  @!P4 IMAD.MOV R8, RZ, RZ, -R8 ;  /* 0x000000ffff08c224 */ /* 0x000fe400078e0a08 */
[----:B------:R-:W-:Y:S01]  /*100e0*/  @!P3 IMAD.MOV R6, RZ, RZ, -R6 ;  /* 0x000000ffff06b224 */ /* 0x000fe200078e0a06 */
[----:B------:R-:W-:Y:S04]  /*100f0*/  STL [R1+0x62c], R9 ;  /* 0x00062c0901007387 */ /* 0x000fe80000100800 */
[----:B------:R0:W-:Y:S05]  /*10100*/  STL [R1+0x628], R8 ;  /* 0x0006280801007387 */ /* 0x0001ea0000100800 */
[----:B------:R-:W-:Y:S01]  /*10110*/  @!P6 IMAD.IADD R11, R11, 0x1, -R25 ;  /* 0x000000010b0be824 */ /* 0x000fe200078e0a19 */
[----:B------:R-:W-:Y:S01]  /*10120*/  ISETP.GT.U32.AND P6, PT, R25, R4, PT ;  /* 0x000000041900720c */ /* 0x000fe20003fc4070 */
[----:B0-----:R-:W5:Y:S04]  /*10130*/  LDL.LU R8, [R1+0x27c] ;  /* 0x00027c0001087983 */ /* 0x001f680000300800 */
[----:B------:R0:W-:Y:S01]  /*10140*/  STL [R1+0x620], R6 ;  /* 0x0006200601007387 */ /* 0x0001e20000100800 */
[----:B------:R-:W-:-:S02]  /*10150*/  @!P1 IMAD.MOV R2, RZ, RZ, -R2 ;  /* 0x000000ffff029224 */ /* 0x000fc400078e0a02 */
[----:B0-----:R-:W-:-:S04]  /*10160*/  IMAD.MOV.U32 R6, RZ, RZ, R14 ;  /* 0x000000ffff067224 */ /* 0x001fc800078e000e */
[----:B------:R-:W-:Y:S01]  /*10170*/  @!P2 IMAD.MOV R6, RZ, RZ, -R6 ;  /* 0x000000ffff06a224 */ /* 0x000fe200078e0a06 */
[----:B------:R-:W-:Y:S01]  /*10180*/  STL [R1+0x60c], R2 ;  /* 0x00060c0201007387 */ /* 0x000fe20000100800 */
[----:B------:R-:W-:-:S03]  /*10190*/  @!P6 IMAD.IADD R4, R4, 0x1, -R25 ;  /* 0x000000010404e824 */ /* 0x000fc600078e0a19 */
[----:B------:R0:W-:Y:S01]  /*101a0*/  STL [R1+0x5f4], R6 ;  /* 0x0005f40601007387 */ /* 0x0001e20000100800 */
[----:B---3--:R-:W-:-:S03]  /*101b0*/  ISETP.GE.AND P1, PT, R12, RZ, PT ;  /* 0x000000ff0c00720c */ /* 0x008fc60003f26270 */
[----:B------:R-:W3:Y:S01]  /*101c0*/  LDL.LU R12, [R1+0x2cc] ;  /* 0x0002cc00010c7983 */ /* 0x000ee20000300800 */
[----:B----4-:R-:W-:-:S03]  /*101d0*/  ISETP.GE.AND P6, PT, R17, RZ, PT ;  /* 0x000000ff1100720c */ /* 0x010fc60003fc6270 */
[----:B------:R-:W4:Y:S01]  /*101e0*/  LDL.LU R17, [R1+0x284] ;  /* 0x0002840001117983 */ /* 0x000f220000300800 */
[C---:B------:R-:W-:Y:S02]  /*101f0*/  ISETP.GT.U32.AND P3, PT, R25.reuse, R5, PT ;  /* 0x000000051900720c */ /* 0x040fe40003f64070 */
[C---:B------:R-:W-:Y:S02]  /*10200*/  ISETP.GT.U32.AND P5, PT, R25.reuse, R10, PT ;  /* 0x0000000a1900720c */ /* 0x040fe40003fa4070 */
[----:B------:R-:W-:Y:S01]  /*10210*/  ISETP.GT.U32.AND P4, PT, R25, R11, PT ;  /* 0x0000000b1900720c */ /* 0x000fe20003f84070 */
[----:B------:R-:W-:Y:S02]  /*10220*/  @!P0 IMAD.MOV R4, RZ, RZ, -R4 ;  /* 0x000000ffff048224 */ /* 0x000fe400078e0a04 */
[----:B------:R-:W-:-:S06]  /*10230*/  IMAD.MOV.U32 R9, RZ, RZ, R13 ;  /* 0x000000ffff097224 */ /* 0x000fcc00078e000d */
[--C-:B------:R-:W-:Y:S02]  /*10240*/  @!P3 IMAD.IADD R5, R5, 0x1, -R25.reuse ;  /* 0x000000010505b824 */ /* 0x100fe400078e0a19 */
[--C-:B------:R-:W-:Y:S01]  /*10250*/  @!P5 IMAD.IADD R10, R10, 0x1, -R25.reuse ;  /* 0x000000010a0ad824 */ /* 0x100fe200078e0a19 */
[----:B--2---:R-:W-:Y:S01]  /*10260*/  ISETP.GE.AND P5, PT, R19, RZ, PT ;  /* 0x000000ff1300720c */ /* 0x004fe20003fa6270 */
[----:B------:R-:W-:Y:S01]  /*10270*/  @!P4 IMAD.IADD R11, R11, 0x1, -R25 ;  /* 0x000000010b0bc824 */ /* 0x000fe200078e0a19 */
[----:B------:R-:W2:Y:S01]  /*10280*/  LDL.LU R19, [R1+0x288] ;  /* 0x0002880001137983 */ /* 0x000ea20000300800 */
[----:B------:R-:W-:Y:S01]  /*10290*/  ISETP.GT.U32.AND P0, PT, R25, R5, PT ;  /* 0x000000051900720c */ /* 0x000fe20003f04070 */
[----:B0-----:R-:W-:Y:S02]  /*102a0*/  IMAD.MOV.U32 R6, RZ, RZ, R10 ;  /* 0x000000ffff067224 */ /* 0x001fe400078e000a */
[----:B------:R-:W2:Y:S01]  /*102b0*/  LDL.LU R13, [R1+0x294] ;  /* 0x00029400010d7983 */ /* 0x000ea20000300800 */
[----:B------:R-:W-:Y:S01]  /*102c0*/  IMAD.HI.U32 R2, R0, R15, RZ ;  /* 0x0000000f00027227 */ /* 0x000fe200078e00ff */
[----:B------:R-:W-:-:S02]  /*102d0*/  ISETP.GE.AND P3, PT, R9, RZ, PT ;  /* 0x000000ff0900720c */ /* 0x000fc40003f66270 */
[----:B------:R4:W-:Y:S01]  /*102e0*/  STL [R1+0x5e8], R4 ;  /* 0x0005e80401007387 */ /* 0x0009e20000100800 */
[----:B------:R-:W-:Y:S02]  /*102f0*/  IMAD.MOV.U32 R9, RZ, RZ, R11 ;  /* 0x000000ffff097224 */ /* 0x000fe400078e000b */
[----:B------:R-:W-:Y:S02]  /*10300*/  @!P1 IMAD.MOV R6, RZ, RZ, -R6 ;  /* 0x000000ffff069224 */ /* 0x000fe400078e0a06 */
[----:B------:R-:W-:Y:S02]  /*10310*/  IMAD.MOV R2, RZ, RZ, -R2 ;  /* 0x000000ffff027224 */ /* 0x000fe400078e0a02 */
[----:B------:R-:W-:Y:S01]  /*10320*/  @!P6 IMAD.MOV R9, RZ, RZ, -R9 ;  /* 0x000000ffff09e224 */ /* 0x000fe200078e0a09 */
[----:B------:R3:W-:Y:S01]  /*10330*/  STL [R1+0x5e4], R6 ;  /* 0x0005e40601007387 */ /* 0x0007e20000100800 */
[----:B------:R-:W-:Y:S02]  /*10340*/  IMAD R2, R25, R2, R15 ;  /* 0x0000000219027224 */ /* 0x000fe400078e020f */
[----:B------:R-:W-:Y:S01]  /*10350*/  @!P0 IMAD.IADD R5, R5, 0x1, -R25 ;  /* 0x0000000105058824 */ /* 0x000fe200078e0a19 */
[----:B------:R-:W2:Y:S04]  /*10360*/  LDL.LU R15, [R1+0x29c] ;  /* 0x00029c00010f7983 */ /* 0x000ea80000300800 */
[----:B------:R-:W-:Y:S01]  /*10370*/  STL [R1+0x5d4], R9 ;  /* 0x0005d40901007387 */ /* 0x000fe20000100800 */
[----:B----4-:R-:W-:-:S05]  /*10380*/  IABS R4, R17 ;  /* 0x0000001100047213 */ /* 0x010fca0000000000 */
[----:B------:R-:W-:Y:S01]  /*10390*/  IMAD.HI.U32 R10, R0, R4, RZ ;  /* 0x00000004000a7227 */ /* 0x000fe200078e00ff */
[----:B------:R-:W-:Y:S02]  /*103a0*/  ISETP.GE.AND P0, PT, R17, RZ, PT ;  /* 0x000000ff1100720c */ /* 0x000fe40003f06270 */
[----:B------:R-:W4:Y:S01]  /*103b0*/  LDL R17, [R1+0x298] ;  /* 0x0002980001117983 */ /* 0x000f220000100800 */
[----:B------:R-:W-:-:S04]  /*103c0*/  IMAD.MOV R10, RZ, RZ, -R10 ;  /* 0x000000ffff0a7224 */ /* 0x000fc800078e0a0a */
[C---:B------:R-:W-:Y:S02]  /*103d0*/  IMAD R4, R25.reuse, R10, R4 ;  /* 0x0000000a19047224 */ /* 0x040fe400078e0204 */
[----:B------:R-:W4:Y:S04]  /*103e0*/  LDL R10, [R1+0x2a0] ;  /* 0x0002a000010a7983 */ /* 0x000f280000100800 */
[----:B------:R-:W4:Y:S01]  /*103f0*/  LDL.LU R14, [R1+0x2a4] ;  /* 0x0002a400010e7983 */ /* 0x000f220000300800 */
[C---:B------:R-:W-:Y:S02]  /*10400*/  ISETP.GT.U32.AND P2, PT, R25.reuse, R7, PT ;  /* 0x000000071900720c */ /* 0x040fe40003f44070 */
[----:B------:R-:W-:Y:S02]  /*10410*/  ISETP.GT.U32.AND P6, PT, R25, R2, PT ;  /* 0x000000021900720c */ /* 0x000fe40003fc4070 */
[----:B-----5:R-:W-:-:S09]  /*10420*/  ISETP.GE.AND P4, PT, R8, RZ, PT ;  /* 0x000000ff0800720c */ /* 0x020fd20003f86270 */
[--C-:B------:R-:W-:Y:S02]  /*10430*/  @!P2 IMAD.IADD R7, R7, 0x1, -R25.reuse ;  /* 0x000000010707a824 */ /* 0x100fe400078e0a19 */
[----:B------:R-:W-:-:S03]  /*10440*/  @!P6 IMAD.IADD R2, R2, 0x1, -R25 ;  /* 0x000000010202e824 */ /* 0x000fc600078e0a19 */
[C---:B------:R-:W-:Y:S02]  /*10450*/  ISETP.GT.U32.AND P2, PT, R25.reuse, R7, PT ;  /* 0x000000071900720c */ /* 0x040fe40003f44070 */
[----:B------:R-:W-:Y:S01]  /*10460*/  ISETP.GT.U32.AND P6, PT, R25, R2, PT ;  /* 0x000000021900720c */ /* 0x000fe20003fc4070 */
[----:B------:R-:W-:-:S10]  /*10470*/  @!P5 IMAD.MOV R5, RZ, RZ, -R5 ;  /* 0x000000ffff05d224 */ /* 0x000fd400078e0a05 */
[--C-:B------:R-:W-:Y:S02]  /*10480*/  @!P2 IMAD.IADD R7, R7, 0x1, -R25.reuse ;  /* 0x000000010707a824 */ /* 0x100fe400078e0a19 */
[----:B------:R-:W-:Y:S02]  /*10490*/  @!P6 IMAD.IADD R2, R2, 0x1, -R25 ;  /* 0x000000010202e824 */ /* 0x000fe400078e0a19 */
[----:B------:R-:W-:Y:S01]  /*104a0*/  @!P4 IMAD.MOV R7, RZ, RZ, -R7 ;  /* 0x000000ffff07c224 */ /* 0x000fe200078e0a07 */
[----:B------:R4:W-:Y:S01]  /*104b0*/  STL [R1+0x5c8], R5 ;  /* 0x0005c80501007387 */ /* 0x0009e20000100800 */
[----:B------:R-:W-:Y:S01]  /*104c0*/  @!P3 IMAD.MOV R2, RZ, RZ, -R2 ;  /* 0x000000ffff02b224 */ /* 0x000fe200078e0a02 */
[----:B--2---:R-:W-:Y:S02]  /*104d0*/  IABS R8, R19 ;  /* 0x0000001300087213 */ /* 0x004fe40000000000 */
[----:B------:R-:W-:Y:S01]  /*104e0*/  STL [R1+0x5b8], R7 ;  /* 0x0005b80701007387 */ /* 0x000fe20000100800 */
[----:B------:R-:W-:-:S02]  /*104f0*/  ISETP.GE.AND P2, PT, R19, RZ, PT ;  /* 0x000000ff1300720c */ /* 0x000fc40003f46270 */
[----:B---3--:R-:W-:Y:S02]  /*10500*/  IABS R6, R12 ;  /* 0x0000000c00067213 */ /* 0x008fe40000000000 */
[----:B----4-:R-:W-:Y:S02]  /*10510*/  IABS R5, R17 ;  /* 0x0000001100057213 */ /* 0x010fe40000000000 */
[----:B------:R-:W2:Y:S04]  /*10520*/  LDL.LU R17, [R1+0x2a8] ;  /* 0x0002a80001117983 */ /* 0x000ea80000300800 */
[----:B------:R-:W3:Y:S04]  /*10530*/  LDL.LU R19, [R1+0x2ac] ;  /* 0x0002ac0001137983 */ /* 0x000ee80000300800 */
[----:B------:R0:W-:Y:S04]  /*10540*/  STL [R1+0x5b4], R2 ;  /* 0x0005b40201007387 */ /* 0x0001e80000100800 */
[----:B------:R1:W-:Y:S01]  /*10550*/  STL [R1+0x431c], R14 ;  /* 0x00431c0e01007387 */ /* 0x0003e20000100800 */
[----:B0-----:R-:W-:-:S03]  /*10560*/  IABS R2, R14 ;  /* 0x0000000e00027213 */ /* 0x001fc60000000000 */
[----:B-1----:R-:W4:Y:S01]  /*10570*/  LDL.LU R14, [R1+0x298] ;  /* 0x00029800010e7983 */ /* 0x002f220000300800 */
[----:B------:R-:W-:-:S04]  /*10580*/  IMAD.HI.U32 R9, R0, R6, RZ ;  /* 0x0000000600097227 */ /* 0x000fc800078e00ff */
[----:B------:R-:W-:-:S04]  /*10590*/  IMAD.MOV R9, RZ, RZ, -R9 ;  /* 0x000000ffff097224 */ /* 0x000fc800078e0a09 */
[C---:B------:R-:W-:Y:S01]  /*105a0*/  IMAD R6, R25.reuse, R9, R6 ;  /* 0x0000000919067224 */ /* 0x040fe200078e0206 */
[----:B------:R-:W-:-:S04]  /*105b0*/  ISETP.GT.U32.AND P4, PT, R25, R4, PT ;  /* 0x000000041900720c */ /* 0x000fc80003f84070 */
[----:B------:R-:W-:Y:S01]  /*105c0*/  ISETP.GT.U32.AND P5, PT, R25, R6, PT ;  /* 0x000000061900720c */ /* 0x000fe20003fa4070 */
[----:B------:R-:W-:Y:S01]  /*105d0*/  IMAD.HI.U32 R11, R0, R8, RZ ;  /* 0x00000008000b7227 */ /* 0x000fe200078e00ff */
[----:B------:R-:W-:Y:S02]  /*105e0*/  ISETP.GE.AND P1, PT, R12, RZ, PT ;  /* 0x000000ff0c00720c */ /* 0x000fe40003f26270 */
[----:B------:R-:W-:Y:S01]  /*105f0*/  IABS R12, R13 ;  /* 0x0000000d000c7213 */ /* 0x000fe20000000000 */
[----:B------:R-:W-:-:S04]  /*10600*/  IMAD.MOV R11, RZ, RZ, -R11 ;  /* 0x000000ffff0b7224 */ /* 0x000fc800078e0a0b */
[----:B------:R-:W-:-:S04]  /*10610*/  IMAD.HI.U32 R9, R0, R12, RZ ;  /* 0x0000000c00097227 */ /* 0x000fc800078e00ff */
[--C-:B------:R-:W-:Y:S02]  /*10620*/  @!P5 IMAD.IADD R6, R6, 0x1, -R25.reuse ;  /* 0x000000010606d824 */ /* 0x100fe400078e0a19 */
[C---:B------:R-:W-:Y:S02]  /*10630*/  IMAD R8, R25.reuse, R11, R8 ;  /* 0x0000000b19087224 */ /* 0x040fe400078e0208 */
[----:B------:R-:W-:Y:S01]  /*10640*/  @!P4 IMAD.IADD R4, R4, 0x1, -R25 ;  /* 0x000000010404c824 */ /* 0x000fe200078e0a19 */
[C---:B------:R-:W-:Y:S01]  /*10650*/  ISETP.GT.U32.AND P4, PT, R25.reuse, R6, PT ;  /* 0x000000061900720c */ /* 0x040fe20003f84070 */
[----:B------:R-:W-:Y:S02]  /*10660*/  IMAD.MOV R9, RZ, RZ, -R9 ;  /* 0x000000ffff097224 */ /* 0x000fe400078e0a09 */
[----:B------:R-:W-:Y:S01]  /*10670*/  IMAD.HI.U32 R11, R0, R5, RZ ;  /* 0x00000005000b7227 */ /* 0x000fe200078e00ff */
[----:B------:R-:W-:Y:S02]  /*10680*/  IABS R7, R15 ;  /* 0x0000000f00077213 */ /* 0x000fe40000000000 */
[C---:B------:R-:W-:Y:S01]  /*10690*/  ISETP.GT.U32.AND P6, PT, R25.reuse, R8, PT ;  /* 0x000000081900720c */ /* 0x040fe20003fc4070 */
[----:B------:R-:W-:-:S02]  /*106a0*/  IMAD R12, R25, R9, R12 ;  /* 0x00000009190c7224 */ /* 0x000fc400078e020c */
[----:B------:R-:W-:Y:S01]  /*106b0*/  IMAD.MOV R11, RZ, RZ, -R11 ;  /* 0x000000ffff0b7224 */ /* 0x000fe200078e0a0b */
[----:B------:R-:W-:Y:S01]  /*106c0*/  IABS R9, R10 ;  /* 0x0000000a00097213 */ /* 0x000fe20000000000 */
[----:B------:R-:W-:Y:S01]  /*106d0*/  IMAD.HI.U32 R10, R0, R7, RZ ;  /* 0x00000007000a7227 */ /* 0x000fe200078e00ff */
[C---:B------:R-:W-:Y:S02]  /*106e0*/  ISETP.GT.U32.AND P3, PT, R25.reuse, R4, PT ;  /* 0x000000041900720c */ /* 0x040fe40003f64070 */
[C---:B------:R-:W-:Y:S01]  /*106f0*/  ISETP.GT.U32.AND P5, PT, R25.reuse, R12, PT ;  /* 0x0000000c1900720c */ /* 0x040fe20003fa4070 */
[C---:B------:R-:W-:Y:S02]  /*10700*/  IMAD R5, R25.reuse, R11, R5 ;  /* 0x0000000b19057224 */ /* 0x040fe400078e0205 */
[----:B------:R-:W-:Y:S02]  /*10710*/  IMAD.MOV R10, RZ, RZ, -R10 ;  /* 0x000000ffff0a7224 */ /* 0x000fe400078e0a0a */
[--C-:B------:R-:W-:Y:S01]  /*10720*/  @!P4 IMAD.IADD R6, R6, 0x1, -R25.reuse ;  /* 0x000000010606c824 */ /* 0x100fe200078e0a19 */
[----:B------:R-:W-:Y:S01]  /*10730*/  ISETP.GT.U32.AND P4, PT, R25, R5, PT ;  /* 0x000000051900720c */ /* 0x000fe20003f84070 */
[----:B------:R-:W-:-:S02]  /*10740*/  @!P6 IMAD.IADD R8, R8, 0x1, -R25 ;  /* 0x000000010808e824 */ /* 0x000fc400078e0a19 */
[C---:B------:R-:W-:Y:S02]  /*10750*/  IMAD R7, R25.reuse, R10, R7 ;  /* 0x0000000a19077224 */ /* 0x040fe400078e0207 */
[--C-:B------:R-:W-:Y:S01]  /*10760*/  @!P3 IMAD.IADD R4, R4, 0x1, -R25.reuse ;  /* 0x000000010404b824 */ /* 0x100fe200078e0a19 */
[C---:B------:R-:W-:Y:S01]  /*10770*/  ISETP.GT.U32.AND P6, PT, R25.reuse, R8, PT ;  /* 0x000000081900720c */ /* 0x040fe20003fc4070 */
[----:B------:R-:W-:Y:S01]  /*10780*/  @!P5 IMAD.IADD R12, R12, 0x1, -R25 ;  /* 0x000000010c0cd824 */ /* 0x000fe200078e0a19 */
[----:B------:R-:W-:-:S04]  /*10790*/  ISETP.GT.U32.AND P3, PT, R25, R7, PT ;  /* 0x000000071900720c */ /* 0x000fc80003f64070 */
[----:B------:R-:W-:Y:S01]  /*107a0*/  ISETP.GT.U32.AND P5, PT, R25, R12, PT ;  /* 0x0000000c1900720c */ /* 0x000fe20003fa4070 */
[----:B------:R-:W-:-:S06]  /*107b0*/  @!P4 IMAD.IADD R5, R5, 0x1, -R25 ;  /* 0x000000010505c824 */ /* 0x000fcc00078e0a19 */
[--C-:B------:R-:W-:Y:S02]  /*107c0*/  @!P6 IMAD.IADD R8, R8, 0x1, -R25.reuse ;  /* 0x000000010808e824 */ /* 0x100fe400078e0a19 */
[--C-:B------:R-:W-:Y:S01]  /*107d0*/  @!P3 IMAD.IADD R7, R7, 0x1, -R25.reuse ;  /* 0x000000010707b824 */ /* 0x100fe200078e0a19 */
[----:B------:R-:W-:Y:S02]  /*107e0*/  ISETP.GE.AND P3, PT, R15, RZ, PT ;  /* 0x000000ff0f00720c */ /* 0x000fe40003f66270 */
[----:B------:R-:W5:Y:S01]  /*107f0*/  LDL.LU R15, [R1+0x2b8] ;  /* 0x0002b800010f7983 */ /* 0x000f620000300800 */
[----:B------:R-:W-:Y:S02]  /*10800*/  @!P0 IMAD.MOV R4, RZ, RZ, -R4 ;  /* 0x000000ffff048224 */ /* 0x000fe400078e0a04 */
[----:B------:R-:W-:Y:S01]  /*10810*/  @!P5 IMAD.IADD R12, R12, 0x1, -R25 ;  /* 0x000000010c0cd824 */ /* 0x000fe200078e0a19 */
[----:B----4-:R-:W-:Y:S01]  /*10820*/  ISETP.GE.AND P4, PT, R14, RZ, PT ;  /* 0x000000ff0e00720c */ /* 0x010fe20003f86270 */
[----:B------:R-:W-:-:S04]  /*10830*/  IMAD.MOV.U32 R14, RZ, RZ, R6 ;  /* 0x000000ffff0e7224 */ /* 0x000fc800078e0006 */
[----:B------:R-:W-:-:S05]  /*10840*/  @!P1 IMAD.MOV R14, RZ, RZ, -R14 ;  /* 0x000000ffff0e9224 */ /* 0x000fca00078e0a0e */
[----:B------:R0:W-:Y:S04]  /*10850*/  STL [R1+0x5a8], R14 ;  /* 0x0005a80e01007387 */ /* 0x0001e80000100800 */
[----:B------:R1:W-:Y:S01]  /*10860*/  STL [R1+0x594], R4 ;  /* 0x0005940401007387 */ /* 0x0003e20000100800 */
[----:B0-----:R-:W-:-:S03]  /*10870*/  IMAD.MOV.U32 R14, RZ, RZ, R8 ;  /* 0x000000ffff0e7224 */ /* 0x001fc600078e0008 */
[----:B------:R-:W4:Y:S01]  /*10880*/  LDL.LU R8, [R1+0x2a0] ;  /* 0x0002a00001087983 */ /* 0x000f220000300800 */
[----:B------:R-:W-:Y:S02]  /*10890*/  @!P2 IMAD.MOV R14, RZ, RZ, -R14 ;  /* 0x000000ffff0ea224 */ /* 0x000fe400078e0a0e */
[----:B-1----:R-:W-:Y:S02]  /*108a0*/  IMAD.MOV.U32 R4, RZ, RZ, R12 ;  /* 0x000000ffff047224 */ /* 0x002fe400078e000c */
[----:B------:R-:W4:Y:S04]  /*108b0*/  LDL.LU R12, [R1+0x2b4] ;  /* 0x0002b400010c7983 */ /* 0x000f280000300800 */
[----:B------:R0:W-:Y:S04]  /*108c0*/  STL [R1+0x584], R14 ;  /* 0x0005840e01007387 */ /* 0x0001e80000100800 */
[----:B0-----:R-:W4:Y:S01]  /*108d0*/  LDL.LU R14, [R1+0x431c] ;  /* 0x00431c00010e7983 */ /* 0x001f220000300800 */
[----:B------:R-:W-:-:S04]  /*108e0*/  IMAD.HI.U32 R10, R0, R9, RZ ;  /* 0x00000009000a7227 */ /* 0x000fc800078e00ff */
[----:B------:R-:W-:-:S04]  /*108f0*/  IMAD.MOV R10, RZ, RZ, -R10 ;  /* 0x000000ffff0a7224 */ /* 0x000fc800078e0a0a */
[----:B------:R-:W-:-:S05]  /*10900*/  IMAD R9, R25, R10, R9 ;  /* 0x0000000a19097224 */ /* 0x000fca00078e0209 */
[C---:B------:R-:W-:Y:S02]  /*10910*/  ISETP.GT.U32.AND P5, PT, R25.reuse, R9, PT ;  /* 0x000000091900720c */ /* 0x040fe40003fa4070 */
[----:B------:R-:W-:Y:S02]  /*10920*/  ISETP.GT.U32.AND P1, PT, R25, R5, PT ;  /* 0x000000051900720c */ /* 0x000fe40003f24070 */
[----:B------:R-:W-:-:S09]  /*10930*/  ISETP.GE.AND P6, PT, R13, RZ, PT ;  /* 0x000000ff0d00720c */ /* 0x000fd20003fc6270 */
[----:B------:R-:W-:Y:S01]  /*10940*/  @!P5 IMAD.IADD R9, R9, 0x1, -R25 ;  /* 0x000000010909d824 */ /* 0x000fe200078e0a19 */
[----:B------:R-:W-:-:S04]  /*10950*/  ISETP.GT.U32.AND P5, PT, R25, R7, PT ;  /* 0x000000071900720c */ /* 0x000fc80003fa4070 */
[----:B------:R-:W-:Y:S01]  /*10960*/  ISETP.GT.U32.AND P0, PT, R25, R9, PT ;  /* 0x000000091900720c */ /* 0x000fe20003f04070 */
[--C-:B------:R-:W-:Y:S02]  /*10970*/  @!P1 IMAD.IADD R5, R5, 0x1, -R25.reuse ;  /* 0x0000000105059824 */ /* 0x100fe400078e0a19 */
[----:B------:R-:W-:Y:S01]  /*10980*/  @!P6 IMAD.MOV R4, RZ, RZ, -R4 ;  /* 0x000000ffff04e224 */ /* 0x000fe200078e0a04 */
[----:B---3--:R-:W-:Y:S02]  /*10990*/  IABS R11, R19 ;  /* 0x00000013000b7213 */ /* 0x008fe40000000000 */
[----:B--2---:R-:W-:Y:S02]  /*109a0*/  IABS R10, R17 ;  /* 0x00000011000a7213 */ /* 0x004fe40000000000 */
[----:B------:R-:W-:Y:S01]  /*109b0*/  STL [R1+0x578], R4 ;  /* 0x0005780401007387 */ /* 0x000fe20000100800 */
[----:B------:R-:W-:-:S04]  /*109c0*/  @!P5 IMAD.IADD R7, R7, 0x1, -R25 ;  /* 0x000000010707d824 */ /* 0x000fc800078e0a19 */
[----:B------:R-:W-:Y:S01]  /*109d0*/  @!P0 IMAD.IADD R9, R9, 0x1, -R25 ;  /* 0x0000000109098824 */ /* 0x000fe200078e0a19 */
[----:B------:R-:W-:Y:S02]  /*109e0*/  ISETP.GE.AND P0, PT, R17, RZ, PT ;  /* 0x000000ff1100720c */ /* 0x000fe40003f06270 */
[----:B------:R-:W2:Y:S01]  /*109f0*/  LDL.LU R17, [R1+0x2bc] ;  /* 0x0002bc0001117983 */ /* 0x000ea20000300800 */
[----:B------:R-:W-:-:S04]  /*10a00*/  IMAD.HI.U32 R6, R0, R11, RZ ;  /* 0x0000000b00067227 */ /* 0x000fc800078e00ff */
[----:B------:R-:W-:-:S04]  /*10a10*/  IMAD.MOV R6, RZ, RZ, -R6 ;  /* 0x000000ffff067224 */ /* 0x000fc800078e0a06 */
[----:B------:R-:W-:Y:S01]  /*10a20*/  IMAD R11, R25, R6, R11 ;  /* 0x00000006190b7224 */ /* 0x000fe200078e020b */
[----:B------:R-:W-:Y:S02]  /*10a30*/  IABS R6, R18 ;  /* 0x0000001200067213 */ /* 0x000fe40000000000 */
[----:B----4-:R-:W-:Y:S01]  /*10a40*/  ISETP.GE.AND P1, PT, R14, RZ, PT ;  /* 0x000000ff0e00720c */ /* 0x010fe20003f26270 */
[----:B------:R-:W-:-:S04]  /*10a50*/  IMAD.MOV.U32 R14, RZ, RZ, R5 ;  /* 0x000000ffff0e7224 */ /* 0x000fc800078e0005 */
[----:B------:R-:W-:Y:S01]  /*10a60*/  @!P4 IMAD.MOV R14, RZ, RZ, -R14 ;  /* 0x000000ffff0ec224 */ /* 0x000fe200078e0a0e */
[----:B------:R-:W-:Y:S02]  /*10a70*/  ISETP.GE.AND P4, PT, R19, RZ, PT ;  /* 0x000000ff1300720c */ /* 0x000fe40003f86270 */
[----:B------:R-:W3:Y:S04]  /*10a80*/  LDL.LU R19, [R1+0x2c0] ;  /* 0x0002c00001137983 */ /* 0x000ee80000300800 */
[----:B------:R0:W-:Y:S02]  /*10a90*/  STL [R1+0x564], R14 ;  /* 0x0005640e01007387 */ /* 0x0001e40000100800 */
[----:B0-----:R-:W-:-:S04]  /*10aa0*/  IMAD.MOV.U32 R14, RZ, RZ, R7 ;  /* 0x000000ffff0e7224 */ /* 0x001fc800078e0007 */
[----:B------:R-:W-:Y:S02]  /*10ab0*/  @!P3 IMAD.MOV R14, RZ, RZ, -R14 ;  /* 0x000000ffff0eb224 */ /* 0x000fe400078e0a0e */
[----:B------:R-:W-:Y:S02]  /*10ac0*/  IMAD.MOV.U32 R7, RZ, RZ, R18 ;  /* 0x000000ffff077224 */ /* 0x000fe400078e0012 */
[----:B------:R-:W-:Y:S01]  /*10ad0*/  IMAD.MOV.U32 R18, RZ, RZ, R16 ;  /* 0x000000ffff127224 */ /* 0x000fe200078e0010 */
[----:B------:R0:W-:Y:S04]  /*10ae0*/  STL [R1+0x560], R14 ;  /* 0x0005600e01007387 */ /* 0x0001e80000100800 */
[----:B------:R-:W4:Y:S01]  /*10af0*/  LDL R16, [R1+0x2c8] ;  /* 0x0002c80001107983 */ /* 0x000f220000100800 */
[----:B------:R-:W-:-:S04]  /*10b00*/  IMAD.HI.U32 R13, R0, R2, RZ ;  /* 0x00000002000d7227 */ /* 0x000fc800078e00ff */
[----:B------:R-:W-:Y:S01]  /*10b10*/  IMAD.MOV R13, RZ, RZ, -R13 ;  /* 0x000000ffff0d7224 */ /* 0x000fe200078e0a0d */
[----:B------:R-:W-:Y:S01]  /*10b20*/  IABS R4, R12 ;  /* 0x0000000c00047213 */ /* 0x000fe20000000000 */
[----:B0-----:R-:W2:Y:S02]  /*10b30*/  LDL R14, [R1+0x2c4] ;  /* 0x0002c400010e7983 */ /* 0x001ea40000100800 */
[----:B------:R-:W-:Y:S02]  /*10b40*/  IMAD R13, R25, R13, R2 ;  /* 0x0000000d190d7224 */ /* 0x000fe400078e0202 */
[----:B------:R-:W-:-:S03]  /*10b50*/  IMAD.HI.U32 R2, R0, R10, RZ ;  /* 0x0000000a00027227 */ /* 0x000fc600078e00ff */
[----:B------:R-:W-:Y:S01]  /*10b60*/  ISETP.GT.U32.AND P6, PT, R25, R13, PT ;  /* 0x0000000d1900720c */ /* 0x000fe20003fc4070 */
[----:B------:R-:W-:-:S04]  /*10b70*/  IMAD.MOV R2, RZ, RZ, -R2 ;  /* 0x000000ffff027224 */ /* 0x000fc800078e0a02 */
[----:B------:R-:W-:-:S05]  /*10b80*/  IMAD R2, R25, R2, R10 ;  /* 0x0000000219027224 */ /* 0x000fca00078e020a */
[----:B------:R-:W-:-:S03]  /*10b90*/  ISETP.GT.U32.AND P5, PT, R25, R2, PT ;  /* 0x000000021900720c */ /* 0x000fc60003fa4070 */
[----:B------:R-:W-:Y:S01]  /*10ba0*/  @!P6 IMAD.IADD R13, R13, 0x1, -R25 ;  /* 0x000000010d0de824 */ /* 0x000fe200078e0a19 */
[----:B------:R-:W-:Y:S01]  /*10bb0*/  ISETP.GT.U32.AND P6, PT, R25, R11, PT ;  /* 0x0000000b1900720c */ /* 0x000fe20003fc4070 */
[----:B------:R-:W-:-:S08]  /*10bc0*/  IMAD.HI.U32 R10, R0, R4, RZ ;  /* 0x00000004000a7227 */ /* 0x000fd000078e00ff */
[----:B------:R-:W-:Y:S01]  /*10bd0*/  @!P5 IMAD.IADD R2, R2, 0x1, -R25 ;  /* 0x000000010202d824 */ /* 0x000fe200078e0a19 */
[----:B------:R-:W-:-:S03]  /*10be0*/  ISETP.GT.U32.AND P5, PT, R25, R13, PT ;  /* 0x0000000d1900720c */ /* 0x000fc60003fa4070 */
[----:B------:R-:W-:Y:S01]  /*10bf0*/  @!P6 IMAD.IADD R11, R11, 0x1, -R25 ;  /* 0x000000010b0be824 */ /* 0x000fe200078e0a19 */
[----:B------:R-:W-:Y:S02]  /*10c00*/  ISETP.GT.U32.AND P6, PT, R25, R2, PT ;  /* 0x000000021900720c */ /* 0x000fe40003fc4070 */
[----:B------:R-:W-:Y:S01]  /*10c10*/  ISETP.GE.AND P2, PT, R8, RZ, PT ;  /* 0x000000ff0800720c */ /* 0x000fe20003f46270 */
[----:B------:R-:W-:-:S04]  /*10c20*/  IMAD.MOV R10, RZ, RZ, -R10 ;  /* 0x000000ffff0a7224 */ /* 0x000fc800078e0a0a */
[----:B------:R-:W-:Y:S02]  /*10c30*/  IMAD R4, R25, R10, R4 ;  /* 0x0000000a19047224 */ /* 0x000fe400078e0204 */
[----:B------:R-:W-:Y:S02]  /*10c40*/  @!P5 IMAD.IADD R13, R13, 0x1, -R25 ;  /* 0x000000010d0dd824 */ /* 0x000fe400078e0a19 */
[----:B------:R-:W-:Y:S02]  /*10c50*/  IMAD.MOV.U32 R10, RZ, RZ, R7 ;  /* 0x000000ffff0a7224 */ /* 0x000fe400078e0007 */
[----:B------:R-:W-:Y:S02]  /*10c60*/  IMAD.MOV.U32 R7, RZ, RZ, R13 ;  /* 0x000000ffff077224 */ /* 0x000fe400078e000d */
[----:B------:R-:W-:Y:S02]  /*10c70*/  @!P6 IMAD.IADD R2, R2, 0x1, -R25 ;  /* 0x000000010202e824 */ /* 0x000fe400078e0a19 */
[----:B------:R-:W-:-:S02]  /*10c80*/  @!P2 IMAD.MOV R9, RZ, RZ, -R9 ;  /* 0x000000ffff09a224 */ /* 0x000fc400078e0a09 */
[----:B------:R-:W-:Y:S02]  /*10c90*/  @!P1 IMAD.MOV R7, RZ, RZ, -R7 ;  /* 0x000000ffff079224 */ /* 0x000fe400078e0a07 */
[----:B------:R-:W-:Y:S01]  /*10ca0*/  @!P0 IMAD.MOV R2, RZ, RZ, -R2 ;  /* 0x000000ffff028224 */ /* 0x000fe200078e0a02 */
[----:B------:R-:W-:Y:S04]  /*10cb0*/  STL [R1+0x55c], R9 ;  /* 0x00055c0901007387 */ /* 0x000fe80000100800 */
[----:B------:R-:W-:Y:S04]  /*10cc0*/  STL [R1+0x558], R7 ;  /* 0x0005580701007387 */ /* 0x000fe80000100800 */
[----:B------:R4:W-:Y:S02]  /*10cd0*/  STL [R1+0x554], R2 ;  /* 0x0005540201007387 */ /* 0x0009e40000100800 */
[----:B----4-:R-:W-:-:S02]  /*10ce0*/  IABS R2, R16 ;  /* 0x0000001000027213 */ /* 0x010fc40000000000 */
[----:B------:R-:W4:Y:S01]  /*10cf0*/  LDL R16, [R1+0x2d0] ;  /* 0x0002d00001107983 */ /* 0x000f220000100800 */
[----:B---3--:R-:W-:Y:S02]  /*10d00*/  IABS R13, R19 ;  /* 0x00000013000d7213 */ /* 0x008fe40000000000 */
[----:B------:R-:W-:-:S03]  /*10d10*/  ISETP.GE.AND P1, PT, R12, RZ, PT ;  /* 0x000000ff0c00720c */ /* 0x000fc60003f26270 */
[----:B------:R-:W-:-:S04]  /*10d20*/  IMAD.HI.U32 R7, R0, R13, RZ ;  /* 0x0000000d00077227 */ /* 0x000fc800078e00ff */
[----:B------:R-:W-:-:S04]  /*10d30*/  IMAD.MOV R12, RZ, RZ, -R7 ;  /* 0x000000ffff0c7224 */ /* 0x000fc800078e0a07 */
[----:B------:R-:W-:Y:S02]  /*10d40*/  IMAD R13, R25, R12, R13 ;  /* 0x0000000c190d7224 */ /* 0x000fe400078e020d */
[----:B------:R-:W3:Y:S01]  /*10d50*/  LDL R12, [R1+0x2d4] ;  /* 0x0002d400010c7983 */ /* 0x000ee20000100800 */
[----:B-----5:R-:W-:Y:S02]  /*10d60*/  IABS R8, R15 ;  /* 0x0000000f00087213 */ /* 0x020fe40000000000 */
[----:B------:R-:W-:Y:S01]  /*10d70*/  ISETP.GE.AND P0, PT, R15, RZ, PT ;  /* 0x000000ff0f00720c */ /* 0x000fe20003f06270 */
[----:B------:R-:W-:-:S04]  /*10d80*/  IMAD.HI.U32 R5, R0, R6, RZ ;  /* 0x0000000600057227 */ /* 0x000fc800078e00ff */
[----:B------:R-:W-:Y:S01]  /*10d90*/  IMAD.MOV R5, RZ, RZ, -R5 ;  /* 0x000000ffff057224 */ /* 0x000fe200078e0a05 */
[C---:B------:R-:W-:Y:S02]  /*10da0*/  ISETP.GT.U32.AND P3, PT, R25.reuse, R11, PT ;  /* 0x0000000b1900720c */ /* 0x040fe40003f64070 */
[C---:B------:R-:W-:Y:S01]  /*10db0*/  ISETP.GT.U32.AND P6, PT, R25.reuse, R4, PT ;  /* 0x000000041900720c */ /* 0x040fe20003fc4070 */
[----:B------:R-:W-:Y:S02]  /*10dc0*/  IMAD R5, R25, R5, R6 ;  /* 0x0000000519057224 */ /* 0x000fe400078e0206 */
[----:B------:R-:W-:-:S04]  /*10dd0*/  IMAD.HI.U32 R6, R0, R8, RZ ;  /* 0x0000000800067227 */ /* 0x000fc800078e00ff */
[----:B------:R-:W-:-:S04]  /*10de0*/  IMAD.MOV R6, RZ, RZ, -R6 ;  /* 0x000000ffff067224 */ /* 0x000fc800078e0a06 */
[----:B------:R-:W-:Y:S02]  /*10df0*/  IMAD R6, R25, R6, R8 ;  /* 0x0000000619067224 */ /* 0x000fe400078e0208 */
[--C-:B------:R-:W-:Y:S01]  /*10e00*/  @!P3 IMAD.IADD R11, R11, 0x1, -R25.reuse ;  /* 0x000000010b0bb824 */ /* 0x100fe200078e0a19 */
[----:B----4-:R-:W-:Y:S02]  /*10e10*/  IABS R15, R16 ;  /* 0x00000010000f7213 */ /* 0x010fe40000000000 */
[----:B------:R-:W4:Y:S01]  /*10e20*/  LDL R16, [R1+0x2e0] ;  /* 0x0002e00001107983 */ /* 0x000f220000100800 */
[----:B------:R-:W-:Y:S01]  /*10e30*/  ISETP.GT.U32.AND P3, PT, R25, R6, PT ;  /* 0x000000061900720c */ /* 0x000fe20003f64070 */
[----:B------:R-:W-:Y:S01]  /*10e40*/  @!P6 IMAD.IADD R4, R4, 0x1, -R25 ;  /* 0x000000010404e824 */ /* 0x000fe200078e0a19 */
[----:B--2---:R-:W-:Y:S02]  /*10e50*/  IABS R9, R17 ;  /* 0x0000001100097213 */ /* 0x004fe40000000000 */
[----:B------:R-:W-:-:S02]  /*10e60*/  ISETP.GE.AND P2, PT, R10, RZ, PT ;  /* 0x000000ff0a00720c */ /* 0x000fc40003f46270 */
[C---:B------:R-:W-:Y:S01]  /*10e70*/  ISETP.GT.U32.AND P6, PT, R25.reuse, R4, PT ;  /* 0x000000041900720c */ /* 0x040fe20003fc4070 */
[----:B------:R-:W-:Y:S01]  /*10e80*/  IMAD.HI.U32 R10, R0, R9, RZ ;  /* 0x00000009000a7227 */ /* 0x000fe200078e00ff */
[----:B------:R-:W-:-:S03]  /*10e90*/  ISETP.GT.U32.AND P5, PT, R25, R5, PT ;  /* 0x000000051900720c */ /* 0x000fc60003fa4070 */
[----:B------:R-:W-:Y:S02]  /*10ea0*/  IMAD.MOV R10, RZ, RZ, -R10 ;  /* 0x000000ffff0a7224 */ /* 0x000fe400078e0a0a */
[----:B------:R-:W-:Y:S01]  /*10eb0*/  @!P3 IMAD.IADD R6, R6, 0x1, -R25 ;  /* 0x000000010606b824 */ /* 0x000fe200078e0a19 */
[----:B------:R-:W-:Y:S01]  /*10ec0*/  IABS R8, R14 ;  /* 0x0000000e00087213 */ /* 0x000fe20000000000 */
[C---:B------:R-:W-:Y:S01]  /*10ed0*/  IMAD R9, R25.reuse, R10, R9 ;  /* 0x0000000a19097224 */ /* 0x040fe200078e0209 */
[----:B------:R-:W2:Y:S02]  /*10ee0*/  LDL R14, [R1+0x2d8] ;  /* 0x0002d800010e7983 */ /* 0x000ea40000100800 */
[C---:B------:R-:W-:Y:S01]  /*10ef0*/  ISETP.GT.U32.AND P3, PT, R25.reuse, R6, PT ;  /* 0x000000061900720c */ /* 0x040fe20003f64070 */
[--C-:B------:R-:W-:Y:S01]  /*10f00*/  @!P6 IMAD.IADD R4, R4, 0x1, -R25.reuse ;  /* 0x000000010404e824 */ /* 0x100fe200078e0a19 */
[----:B------:R-:W-:Y:S01]  /*10f10*/  ISETP.GT.U32.AND P6, PT, R25, R9, PT ;  /* 0x000000091900720c */ /* 0x000fe20003fc4070 */
[----:B------:R-:W-:-:S02]  /*10f20*/  @!P5 IMAD.IADD R5, R5, 0x1, -R25 ;  /* 0x000000010505d824 */ /* 0x000fc400078e0a19 */
[----:B------:R-:W-:-:S03]  /*10f30*/  IMAD.HI.U32 R10, R0, R8, RZ ;  /* 0x00000008000a7227 */ /* 0x000fc600078e00ff */
[----:B------:R-:W-:Y:S01]  /*10f40*/  ISETP.GT.U32.AND P5, PT, R25, R5, PT ;  /* 0x000000051900720c */ /* 0x000fe20003fa4070 */
[----:B------:R-:W-:-:S04]  /*10f50*/  IMAD.MOV R10, RZ, RZ, -R10 ;  /* 0x000000ffff0a7224 */ /* 0x000fc800078e0a0a */
[C---:B------:R-:W-:Y:S01]  /*10f60*/  IMAD R8, R25.reuse, R10, R8 ;  /* 0x0000000a19087224 */ /* 0x040fe200078e0208 */
[----:B---3--:R-:W-:Y:S01]  /*10f70*/  IABS R10, R12 ;  /* 0x0000000c000a7213 */ /* 0x008fe20000000000 */
[--C-:B------:R-:W-:Y:S01]  /*10f80*/  @!P3 IMAD.IADD R6, R6, 0x1, -R25.reuse ;  /* 0x000000010606b824 */ /* 0x100fe200078e0a19 */
[----:B------:R-:W-:Y:S01]  /*10f90*/  ISETP.GT.U32.AND P3, PT, R25, R13, PT ;  /* 0x0000000d1900720c */ /* 0x000fe20003f64070 */
[----:B------:R-:W-:Y:S01]  /*10fa0*/  @!P6 IMAD.IADD R9, R9, 0x1, -R25 ;  /* 0x000000010909e824 */ /* 0x000fe200078e0a19 */
[----:B------:R-:W-:Y:S01]  /*10fb0*/  ISETP.GT.U32.AND P6, PT, R25, R8, PT ;  /* 0x000000081900720c */ /* 0x000fe20003fc4070 */
[----:B------:R-:W-:-:S04]  /*10fc0*/  IMAD.HI.U32 R12, R0, R15, RZ ;  /* 0x0000000f000c7227 */ /* 0x000fc800078e00ff */
[----:B------:R-:W-:Y:S01]  /*10fd0*/  @!P5 IMAD.IADD R5, R5, 0x1, -R25 ;  /* 0x000000010505d824 */ /* 0x000fe200078e0a19 */
[----:B------:R-:W-:Y:S01]  /*10fe0*/  ISETP.GE.AND P5, PT, R17, RZ, PT ;  /* 0x000000ff1100720c */ /* 0x000fe20003fa6270 */
[----:B------:R-:W-:Y:S01]  /*10ff0*/  IMAD.MOV R12, RZ, RZ, -R12 ;  /* 0x000000ffff0c7224 */ /* 0x000fe200078e0a0c */
[----:B------:R-:W3:Y:S03]  /*11000*/  LDL R17, [R1+0x2dc] ;  /* 0x0002dc0001117983 */ /* 0x000ee60000100800 */
[----:B------:R-:W-:Y:S02]  /*11010*/  IMAD R15, R25, R12, R15 ;  /* 0x0000000c190f7224 */ /* 0x000fe400078e020f */
[--C-:B------:R-:W-:Y:S02]  /*11020*/  @!P3 IMAD.IADD R13, R13, 0x1, -R25.reuse ;  /* 0x000000010d0db824 */ /* 0x100fe400078e0a19 */
[----:B------:R-:W-:-:S03]  /*11030*/  @!P6 IMAD.IADD R8, R8, 0x1, -R25 ;  /* 0x000000010808e824 */ /* 0x000fc600078e0a19 */
[----:B------:R-:W-:Y:S04]  /*11040*/  STL [R1+0x4318], R13 ;  /* 0x0043180d01007387 */ /* 0x000fe80000100800 */
[----:B------:R0:W-:Y:S04]  /*11050*/  STL [R1+0x4314], R8 ;  /* 0x0043140801007387 */ /* 0x0001e80000100800 */
[----:B0-----:R-:W5:Y:S01]  /*11060*/  LDL.LU R8, [R1+0x9ec] ;  /* 0x0009ec0001087983 */ /* 0x001f620000300800 */
[----:B----4-:R-:W-:Y:S01]  /*11070*/  IABS R12, R16 ;  /* 0x00000010000c7213 */ /* 0x010fe20000000000 */
[----:B------:R-:W-:-:S04]  /*11080*/  IMAD.HI.U32 R16, R0, R10, RZ ;  /* 0x0000000a00107227 */ /* 0x000fc800078e00ff */
[----:B------:R-:W-:-:S04]  /*11090*/  IMAD.MOV R16, RZ, RZ, -R16 ;  /* 0x000000ffff107224 */ /* 0x000fc800078e0a10 */
[----:B------:R-:W-:Y:S02]  /*110a0*/  IMAD R10, R25, R16, R10 ;  /* 0x00000010190a7224 */ /* 0x000fe400078e020a */
[----:B------:R-:W4:Y:S01]  /*110b0*/  LDL.LU R16, [R1+0x5bc] ;  /* 0x0005bc0001107983 */ /* 0x000f220000300800 */
[----:B------:R-:W-:-:S04]  /*110c0*/  IMAD.HI.U32 R7, R0, R2, RZ ;  /* 0x0000000200077227 */ /* 0x000fc800078e00ff */
[----:B------:R-:W-:-:S04]  /*110d0*/  IMAD.MOV R7, RZ, RZ, -R7 ;  /* 0x000000ffff077224 */ /* 0x000fc800078e0a07 */
[----:B------:R-:W-:Y:S01]  /*110e0*/  IMAD R2, R25, R7, R2 ;  /* 0x0000000719027224 */ /* 0x000fe200078e0202 */
[----:B--2---:R-:W-:Y:S02]  /*110f0*/  IABS R7, R14 ;  /* 0x0000000e00077213 */ /* 0x004fe40000000000 */
[----:B---3--:R-:W-:-:S05]  /*11100*/  IABS R14, R17 ;  /* 0x00000011000e7213 */ /* 0x008fca0000000000 */
[----:B------:R-:W-:-:S04]  /*11110*/  IMAD.HI.U32 R17, R0, R14, RZ ;  /* 0x0000000e00117227 */ /* 0x000fc800078e00ff */
[----:B------:R-:W-:-:S04]  /*11120*/  IMAD.MOV R17, RZ, RZ, -R17 ;  /* 0x000000ffff117224 */ /* 0x000fc800078e0a11 */
[----:B------:R-:W-:Y:S02]  /*11130*/  IMAD R14, R25, R17, R14 ;  /* 0x00000011190e7224 */ /* 0x000fe400078e020e */
[----:B----4-:R-:W-:Y:S02]  /*11140*/  IMAD.MOV.U32 R17, RZ, RZ, R16 ;  /* 0x000000ffff117224 */ /* 0x010fe400078e0010 */
[----:B-----5:R-:W-:Y:S02]  /*11150*/  IMAD.MOV.U32 R16, RZ, RZ, R8 ;  /* 0x000000ffff107224 */ /* 0x020fe400078e0008 */
[----:B------:R-:W-:Y:S02]  /*11160*/  IMAD.MOV.U32 R8, RZ, RZ, R11 ;  /* 0x000000ffff087224 */ /* 0x000fe400078e000b */
[----:B------:R-:W2:Y:S01]  /*11170*/  LDL R11, [R1+0x2e8] ;  /* 0x0002e800010b7983 */ /* 0x000ea20000100800 */
[----:B------:R-:W-:Y:S02]  /*11180*/  IMAD.MOV.U32 R13, RZ, RZ, R18 ;  /* 0x000000ffff0d7224 */ /* 0x000fe400078e0012 */
[----:B------:R-:W-:-:S04]  /*11190*/  IMAD.HI.U32 R18, R0, R7, RZ ;  /* 0x0000000700127227 */ /* 0x000fc800078e00ff */
[----:B------:R-:W-:Y:S02]  /*111a0*/  IMAD.MOV R18, RZ, RZ, -R18 ;  /* 0x000000ffff127224 */ /* 0x000fe400078e0a12 */
[----:B------:R-:W-:Y:S02]  /*111b0*/  @!P4 IMAD.MOV R8, RZ, RZ, -R8 ;  /* 0x000000ffff08c224 */ /* 0x000fe400078e0a08 */
[C---:B------:R-:W-:Y:S02]  /*111c0*/  IMAD R7, R25.reuse, R18, R7 ;  /* 0x0000001219077224 */ /* 0x040fe400078e0207 */
[----:B------:R-:W-:Y:S01]  /*111d0*/  IMAD.MOV.U32 R18, RZ, RZ, R13 ;  /* 0x000000ffff127224 */ /* 0x000fe200078e000d */
[----:B------:R-:W-:Y:S01]  /*111e0*/  ISETP.GT.U32.AND P4, PT, R25, R9, PT ;  /* 0x000000091900720c */ /* 0x000fe20003f84070 */
[----:B------:R-:W-:Y:S02]  /*111f0*/  IMAD.MOV.U32 R13, RZ, RZ, R5 ;  /* 0x000000ffff0d7224 */ /* 0x000fe400078e0005 */
[----:B------:R-:W3:Y:S04]  /*11200*/  LDL R5, [R1+0x2e4] ;  /* 0x0002e40001057983 */ /* 0x000ee80000100800 */
[----:B------:R0:W-:Y:S01]  /*11210*/  STL [R1+0x54c], R8 ;  /* 0x00054c0801007387 */ /* 0x0001e20000100800 */
[----:B------:R-:W-:-:S02]  /*11220*/  @!P2 IMAD.MOV R13, RZ, RZ, -R13 ;  /* 0x000000ffff0da224 */ /* 0x000fc400078e0a0d */
[----:B0-----:R-:W-:Y:S02]  /*11230*/  IMAD.MOV.U32 R8, RZ, RZ, R4 ;  /* 0x000000ffff087224 */ /* 0x001fe400078e0004 */
[----:B------:R-:W-:Y:S02]  /*11240*/  IMAD.MOV.U32 R4, RZ, RZ, R6 ;  /* 0x000000ffff047224 */ /* 0x000fe400078e0006 */
[----:B------:R-:W-:Y:S01]  /*11250*/  @!P1 IMAD.MOV R8, RZ, RZ, -R8 ;  /* 0x000000ffff089224 */ /* 0x000fe200078e0a08 */
[----:B------:R-:W4:Y:S01]  /*11260*/  LDL.LU R6, [R1+0x57c] ;  /* 0x00057c0001067983 */ /* 0x000f220000300800 */
[----:B------:R-:W-:-:S03]  /*11270*/  @!P0 IMAD.MOV R4, RZ, RZ, -R4 ;  /* 0x000000ffff048224 */ /* 0x000fc600078e0a04 */
        /* <DEDUP_REMOVED lines=20> */
[----:B------:R-:W-:Y:S02]  /*113c0*/  ISETP.GT.U32.AND P2, PT, R25, R7, PT ;  /* 0x000000071900720c */ /* 0x000fe40003f44070 */
[----:B------:R-:W-:Y:S01]  /*113d0*/  ISETP.GE.AND P3, PT, R19, RZ, PT ;  /* 0x000000ff1300720c */ /* 0x000fe20003f66270 */
[----:B------:R-:W-:Y:S01]  /*113e0*/  IMAD.HI.U32 R19, R0, R12, RZ ;  /* 0x0000000c00137227 */ /* 0x000fe200078e00ff */
[----:B---3--:R-:W-:-:S03]  /*113f0*/  IABS R5, R5 ;  /* 0x0000000500057213 */ /* 0x008fc60000000000 */
[----:B------:R-:W-:Y:S01]  /*11400*/  IMAD.MOV R19, RZ, RZ, -R19 ;  /* 0x000000ffff137224 */ /* 0x000fe200078e0a13 */
[----:B------:R0:W-:Y:S01]  /*11410*/  STL [R1+0x4300], R0 ;  /* 0x0043000001007387 */ /* 0x0001e20000100800 */
[--C-:B------:R-:W-:Y:S02]  /*11420*/  @!P4 IMAD.IADD R10, R10, 0x1, -R25.reuse ;  /* 0x000000010a0ac824 */ /* 0x100fe400078e0a19 */
[----:B------:R-:W-:Y:S02]  /*11430*/  IMAD R12, R25, R19, R12 ;  /* 0x00000013190c7224 */ /* 0x000fe400078e020c */
[----:B------:R-:W-:Y:S01]  /*11440*/  @!P0 IMAD.IADD R2, R2, 0x1, -R25 ;  /* 0x0000000102028824 */ /* 0x000fe200078e0a19 */
[----:B------:R-:W-:Y:S01]  /*11450*/  ISETP.GE.AND P0, PT, R11, RZ, PT ;  /* 0x000000ff0b00720c */ /* 0x000fe20003f06270 */
[----:B----4-:R-:W-:Y:S01]  /*11460*/  IMAD.MOV.U32 R19, RZ, RZ, R6 ;  /* 0x000000ffff137224 */ /* 0x010fe200078e0006 */
[----:B------:R-:W-:Y:S01]  /*11470*/  ISETP.GE.AND P4, PT, R27, RZ, PT ;  /* 0x000000ff1b00720c */ /* 0x000fe20003f86270 */
[----:B------:R-:W-:-:S04]  /*11480*/  IMAD.HI.U32 R6, R0, R5, RZ ;  /* 0x0000000500067227 */ /* 0x000fc800078e00ff */
[----:B------:R-:W-:Y:S02]  /*11490*/  IMAD.HI.U32 R11, R0, R4, RZ ;  /* 0x00000004000b7227 */ /* 0x000fe400078e00ff */
[----:B0-----:R-:W3:Y:S02]  /*114a0*/  LDL.LU R0, [R1+0x2f0] ;  /* 0x0002f00001007983 */ /* 0x001ee40000300800 */
[----:B------:R-:W-:Y:S02]  /*114b0*/  @!P2 IMAD.IADD R7, R7, 0x1, -R25 ;  /* 0x000000010707a824 */ /* 0x000fe400078e0a19 */
        /* <DEDUP_REMOVED lines=34> */
[----:B------:R-:W3:Y:S04]  /*116e0*/  LDL.LU R2, [R1+0x2d8] ;  /* 0x0002d80001027983 */ /* 0x000ee80000300800 */
[----:B------:R-:W3:Y:S04]  /*116f0*/  LDL.LU R15, [R1+0x2e0] ;  /* 0x0002e000010f7983 */ /* 0x000ee80000300800 */
[----:B------:R0:W-:Y:S04]  /*11700*/  STL [R1+0x530], R5 ;  /* 0x0005300501007387 */ /* 0x0001e80000100800 */
[----:B0-----:R-:W3:Y:S01]  /*11710*/  LDL.LU R5, [R1+0x4304] ;  /* 0x0043040001057983 */ /* 0x001ee20000300800 */
[----:B------:R-:W-:-:S02]  /*11720*/  ISETP.GT.U32.AND P6, PT, R25, R12, PT ;  /* 0x0000000c1900720c */ /* 0x000fc40003fc4070 */
[----:B------:R-:W-:Y:S01]  /*11730*/  ISETP.GT.U32.AND P3, PT, R25, R7, PT ;  /* 0x000000071900720c */ /* 0x000fe20003f64070 */
[----:B------:R-:W-:-:S05]  /*11740*/  @!P2 IMAD.MOV R0, RZ, RZ, -R0 ;  /* 0x000000ffff00a224 */ /* 0x000fca00078e0a00 */
[----:B------:R0:W-:Y:S05]  /*11750*/  STL [R1+0x52c], R0 ;  /* 0x00052c0001007387 */ /* 0x0001ea0000100800 */
[--C-:B------:R-:W-:Y:S01]  /*11760*/  @!P6 IMAD.IADD R12, R12, 0x1, -R25.reuse ;  /* 0x000000010c0ce824 */ /* 0x100fe200078e0a19 */
[----:B------:R-:W-:Y:S01]  /*11770*/  ISETP.GT.U32.AND P6, PT, R25, R10, PT ;  /* 0x0000000a1900720c */ /* 0x000fe20003fc4070 */
[--C-:B------:R-:W-:Y:S01]  /*11780*/  @!P3 IMAD.IADD R7, R7, 0x1, -R25.reuse ;  /* 0x000000010707b824 */ /* 0x100fe200078e0a19 */
[----:B0-----:R-:W4:Y:S11]  /*11790*/  LDL.LU R0, [R1+0x4300] ;  /* 0x0043000001007983 */ /* 0x001f360000300800 */
[----:B------:R-:W-:-:S04]  /*117a0*/  @!P6 IMAD.IADD R10, R10, 0x1, -R25 ;  /* 0x000000010a0ae824 */ /* 0x000fc800078e0a19 */
[----:B------:R-:W-:Y:S01]  /*117b0*/  @!P1 IMAD.MOV R10, RZ, RZ, -R10 ;  /* 0x000000ffff0a9224 */ /* 0x000fe200078e0a0a */
[----:B--2---:R-:W-:Y:S02]  /*117c0*/  ISETP.GE.AND P3, PT, R11, RZ, PT ;  /* 0x000000ff0b00720c */ /* 0x004fe40003f66270 */
[----:B------:R-:W2:Y:S04]  /*117d0*/  LDL.LU R11, [R1+0x42fc] ;  /* 0x0042fc00010b7983 */ /* 0x000ea80000300800 */
[----:B------:R0:W-:Y:S01]  /*117e0*/  STL [R1+0x524], R10 ;  /* 0x0005240a01007387 */ /* 0x0001e20000100800 */
[----:B---3--:R-:W-:-:S13]  /*117f0*/  ISETP.GT.U32.AND P4, PT, R25, R5, PT ;  /* 0x000000051900720c */ /* 0x008fda0003f84070 */
[----:B------:R-:W-:Y:S01]  /*11800*/  @!P4 IMAD.IADD R5, R5, 0x1, -R25 ;  /* 0x000000010505c824 */ /* 0x000fe200078e0a19 */
[----:B-----5:R-:W-:Y:S02]  /*11810*/  ISETP.GE.AND P4, PT, R13, RZ, PT ;  /* 0x000000ff0d00720c */ /* 0x020fe40003f86270 */
[----:B------:R-:W3:Y:S01]  /*11820*/  LDL.LU R13, [R1+0x32c] ;  /* 0x00032c00010d7983 */ /* 0x000ee20000300800 */
[C---:B------:R-:W-:Y:S02]  /*11830*/  ISETP.GT.U32.AND P0, PT, R25.reuse, R14, PT ;  /* 0x0000000e1900720c */ /* 0x040fe40003f04070 */
[----:B------:R-:W-:Y:S01]  /*11840*/  ISETP.GT.U32.AND P5, PT, R25, R12, PT ;  /* 0x0000000c1900720c */ /* 0x000fe20003fa4070 */
[----:B0-----:R-:W-:Y:S01]  /*11850*/  IMAD.MOV.U32 R10, RZ, RZ, R9 ;  /* 0x000000ffff0a7224 */ /* 0x001fe200078e0009 */
[----:B------:R-:W-:-:S09]  /*11860*/  ISETP.GE.AND P2, PT, R2, RZ, PT ;  /* 0x000000ff0200720c */ /* 0x000fd20003f46270 */
[--C-:B------:R-:W-:Y:S01]  /*11870*/  @!P0 IMAD.IADD R14, R14, 0x1, -R25.reuse ;  /* 0x000000010e0e8824 */ /* 0x100fe200078e0a19 */
[----:B------:R-:W-:Y:S01]  /*11880*/  ISETP.GE.AND P0, PT, R15, RZ, PT ;  /* 0x000000ff0f00720c */ /* 0x000fe20003f06270 */
[----:B------:R-:W-:Y:S01]  /*11890*/  @!P5 IMAD.IADD R12, R12, 0x1, -R25 ;  /* 0x000000010c0cd824 */ /* 0x000fe200078e0a19 */
[----:B------:R-:W-:Y:S01]  /*118a0*/  ISETP.GE.AND P5, PT, R8, RZ, PT ;  /* 0x000000ff0800720c */ /* 0x000fe20003fa6270 */
[----:B------:R-:W5:Y:S01]  /*118b0*/  LDL.LU R15, [R1+0x2f4] ;  /* 0x0002f400010f7983 */ /* 0x000f620000300800 */
[----:B------:R-:W-:-:S03]  /*118c0*/  IABS R8, R9 ;  /* 0x0000000900087213 */ /* 0x000fc60000000000 */
[----:B------:R-:W5:Y:S01]  /*118d0*/  LDL.LU R9, [R1+0x330] ;  /* 0x0003300001097983 */ /* 0x000f620000300800 */
[----:B------:R-:W-:Y:S01]  /*118e0*/  ISETP.GT.U32.AND P1, PT, R25, R5, PT ;  /* 0x000000051900720c */ /* 0x000fe20003f24070 */
[----:B------:R-:W-:Y:S02]  /*118f0*/  @!P2 IMAD.MOV R7, RZ, RZ, -R7 ;  /* 0x000000ffff07a224 */ /* 0x000fe400078e0a07 */
[----:B------:R-:W-:-:S03]  /*11900*/  @!P3 IMAD.MOV R14, RZ, RZ, -R14 ;  /* 0x000000ffff0eb224 */ /* 0x000fc600078e0a0e */
[----:B------:R0:W-:Y:S07]  /*11910*/  STL [R1+0x520], R7 ;  /* 0x0005200701007387 */ /* 0x0001ee0000100800 */
[----:B------:R-:W-:Y:S02]  /*11920*/  @!P1 IMAD.IADD R5, R5, 0x1, -R25 ;  /* 0x0000000105059824 */ /* 0x000fe400078e0a19 */
[----:B0-----:R-:W-:-:S04]  /*11930*/  IMAD.MOV.U32 R7, RZ, RZ, R12 ;  /* 0x000000ffff077224 */ /* 0x001fc800078e000c */
[----:B------:R-:W-:Y:S01]  /*11940*/  @!P0 IMAD.MOV R7, RZ, RZ, -R7 ;  /* 0x000000ffff078224 */ /* 0x000fe200078e0a07 */
[----:B------:R-:W-:Y:S01]  /*11950*/  ISETP.GE.AND P0, PT, R10, RZ, PT ;  /* 0x000000ff0a00720c */ /* 0x000fe20003f06270 */
[----:B------:R-:W-:-:S04]  /*11960*/  IMAD.MOV.U32 R10, RZ, RZ, R5 ;  /* 0x000000ffff0a7224 */ /* 0x000fc800078e0005 */
[----:B------:R-:W-:Y:S01]  /*11970*/  @!P5 IMAD.MOV R10, RZ, RZ, -R10 ;  /* 0x000000ffff0ad224 */ /* 0x000fe200078e0a0a */
[----:B--2---:R-:W-:Y:S02]  /*11980*/  ISETP.GE.AND P3, PT, R11, RZ, PT ;  /* 0x000000ff0b00720c */ /* 0x004fe40003f66270 */
[----:B------:R-:W2:Y:S04]  /*11990*/  LDL.LU R11, [R1+0x334] ;  /* 0x00033400010b7983 */ /* 0x000ea80000300800 */
[----:B------:R0:W-:Y:S04]  /*119a0*/  STL [R1+0x51c], R14 ;  /* 0x00051c0e01007387 */ /* 0x0001e80000100800 */
[----:B0-----:R-:W2:Y:S04]  /*119b0*/  LDL.LU R14, [R1+0x2f8] ;  /* 0x0002f800010e7983 */ /* 0x001ea80000300800 */
[----:B------:R3:W-:Y:S04]  /*119c0*/  STL [R1+0x518], R7 ;  /* 0x0005180701007387 */ /* 0x0007e80000100800 */
[----:B------:R0:W-:Y:S01]  /*119d0*/  STL [R1+0x514], R10 ;  /* 0x0005140a01007387 */ /* 0x0001e20000100800 */
[----:B---3--:R-:W-:-:S02]  /*119e0*/  IABS R7, R13 ;  /* 0x0000000d00077213 */ /* 0x008fc40000000000 */
[----:B------:R-:W-:Y:S02]  /*119f0*/  ISETP.GE.AND P1, PT, R13, RZ, PT ;  /* 0x000000ff0d00720c */ /* 0x000fe40003f26270 */
[----:B------:R-:W3:Y:S01]  /*11a00*/  LDL R13, [R1+0x2fc] ;  /* 0x0002fc00010d7983 */ /* 0x000ee20000100800 */
[----:B------:R-:W-:Y:S01]  /*11a10*/  ISETP.GT.U32.AND P6, PT, R25, R4, PT ;  /* 0x000000041900720c */ /* 0x000fe20003fc4070 */
[----:B----4-:R-:W-:-:S04]  /*11a20*/  IMAD.HI.U32 R2, R0, R6, RZ ;  /* 0x0000000600027227 */ /* 0x010fc800078e00ff */
[----:B------:R-:W-:-:S04]  /*11a30*/  IMAD.MOV R2, RZ, RZ, -R2 ;  /* 0x000000ffff027224 */ /* 0x000fc800078e0a02 */
[----:B------:R-:W-:-:S04]  /*11a40*/  IMAD R2, R25, R2, R6 ;  /* 0x0000000219027224 */ /* 0x000fc800078e0206 */
[----:B------:R-:W-:Y:S01]  /*11a50*/  @!P6 IMAD.IADD R4, R4, 0x1, -R25 ;  /* 0x000000010404e824 */ /* 0x000fe200078e0a19 */
[----:B------:R-:W-:-:S04]  /*11a60*/  ISETP.GT.U32.AND P6, PT, R25, R2, PT ;  /* 0x000000021900720c */ /* 0x000fc80003fc4070 */
[----:B------:R-:W-:Y:S01]  /*11a70*/  ISETP.GT.U32.AND P2, PT, R25, R4, PT ;  /* 0x000000041900720c */ /* 0x000fe20003f44070 */
[----:B------:R-:W-:Y:S01]  /*11a80*/  IMAD.HI.U32 R6, R0, R8, RZ ;  /* 0x0000000800067227 */ /* 0x000fe200078e00ff */
[----:B-----5:R-:W-:-:S03]  /*11a90*/  IABS R5, R9 ;  /* 0x0000000900057213 */ /* 0x020fc60000000000 */
[----:B------:R-:W-:-:S04]  /*11aa0*/  IMAD.MOV R6, RZ, RZ, -R6 ;  /* 0x000000ffff067224 */ /* 0x000fc800078e0a06 */
[--C-:B------:R-:W-:Y:S02]  /*11ab0*/  @!P6 IMAD.IADD R2, R2, 0x1, -R25.reuse ;  /* 0x000000010202e824 */ /* 0x100fe400078e0a19 */
[----:B------:R-:W-:Y:S02]  /*11ac0*/  IMAD R6, R25, R6, R8 ;  /* 0x0000000619067224 */ /* 0x000fe400078e0208 */
[----:B------:R-:W-:Y:S01]  /*11ad0*/  @!P2 IMAD.IADD R4, R4, 0x1, -R25 ;  /* 0x000000010404a824 */ /* 0x000fe200078e0a19 */
[----:B------:R-:W-:Y:S01]  /*11ae0*/  ISETP.GE.AND P2, PT, R9, RZ, PT ;  /* 0x000000ff0900720c */ /* 0x000fe20003f46270 */
[----:B------:R-:W-:Y:S01]  /*11af0*/  IMAD.HI.U32 R9, R0, R7, RZ ;  /* 0x0000000700097227 */ /* 0x000fe200078e00ff */
[----:B------:R-:W-:-:S03]  /*11b00*/  ISETP.GT.U32.AND P6, PT, R25, R2, PT ;  /* 0x000000021900720c */ /* 0x000fc60003fc4070 */
[----:B0-----:R-:W-:Y:S01]  /*11b10*/  IMAD.MOV.U32 R10, RZ, RZ, R4 ;  /* 0x000000ffff0a7224 */ /* 0x001fe200078e0004 */
[----:B------:R-:W-:Y:S01]  /*11b20*/  ISETP.GT.U32.AND P5, PT, R25, R6, PT ;  /* 0x000000061900720c */ /* 0x000fe20003fa4070 */
[----:B------:R-:W-:-:S04]  /*11b30*/  IMAD.MOV R4, RZ, RZ, -R9 ;  /* 0x000000ffff047224 */ /* 0x000fc800078e0a09 */
[----:B------:R-:W-:-:S04]  /*11b40*/  IMAD R4, R25, R4, R7 ;  /* 0x0000000419047224 */ /* 0x000fc800078e0207 */
[--C-:B------:R-:W-:Y:S01]  /*11b50*/  @!P6 IMAD.IADD R2, R2, 0x1, -R25.reuse ;  /* 0x000000010202e824 */ /* 0x100fe200078e0a19 */
[C---:B------:R-:W-:Y:S01]  /*11b60*/  ISETP.GT.U32.AND P6, PT, R25.reuse, R4, PT ;  /* 0x000000041900720c */ /* 0x040fe20003fc4070 */
[----:B------:R-:W-:Y:S02]  /*11b70*/  @!P4 IMAD.MOV R10, RZ, RZ, -R10 ;  /* 0x000000ffff0ac224 */ /* 0x000fe400078e0a0a */
[----:B------:R-:W-:Y:S01]  /*11b80*/  @!P5 IMAD.IADD R6, R6, 0x1, -R25 ;  /* 0x000000010606d824 */ /* 0x000fe200078e0a19 */
[----:B------:R-:W-:Y:S01]  /*11b90*/  IABS R9, R15 ;  /* 0x0000000f00097213 */ /* 0x000fe20000000000 */
[----:B------:R-:W-:Y:S01]  /*11ba0*/  IMAD.HI.U32 R12, R0, R5, RZ ;  /* 0x00000005000c7227 */ /* 0x000fe200078e00ff */
[----:B------:R0:W-:Y:S02]  /*11bb0*/  STL [R1+0x510], R10 ;  /* 0x0005100a01007387 */ /* 0x0001e40000100800 */
        /* <DEDUP_REMOVED lines=24> */
[----:B0-----:R-:W4:Y:S01]  /*11d40*/  LDL R10, [R1+0x308] ;  /* 0x00030800010a7983 */ /* 0x001f220000100800 */
[----:B---3--:R-:W-:Y:S01]  /*11d50*/  IABS R12, R13 ;  /* 0x0000000d000c7213 */ /* 0x008fe20000000000 */
[----:B------:R-:W-:-:S04]  /*11d60*/  IMAD.HI.U32 R13, R0, R9, RZ ;  /* 0x00000009000d7227 */ /* 0x000fc800078e00ff */
[----:B------:R-:W-:-:S04]  /*11d70*/  IMAD.MOV R13, RZ, RZ, -R13 ;  /* 0x000000ffff0d7224 */ /* 0x000fc800078e0a0d */
[----:B------:R-:W-:Y:S02]  /*11d80*/  IMAD R9, R25, R13, R9 ;  /* 0x0000000d19097224 */ /* 0x000fe400078e0209 */
[----:B------:R-:W3:Y:S04]  /*11d90*/  LDL R13, [R1+0x30c] ;  /* 0x00030c00010d7983 */ /* 0x000ee80000100800 */
        /* <DEDUP_REMOVED lines=13> */
[----:B---3--:R-:W-:Y:S01]  /*11e70*/  IABS R6, R13 ;  /* 0x0000000d00067213 */ /* 0x008fe20000000000 */
        /* <DEDUP_REMOVED lines=8> */
[----:B------:R-:W3:Y:S09]  /*11f00*/  LDL.LU R15, [R1+0x42f8] ;  /* 0x0042f800010f7983 */ /* 0x000ef20000300800 */
        /* <DEDUP_REMOVED lines=13> */
[----:B---3--:R-:W-:Y:S02]  /*11fe0*/  ISETP.GE.AND P3, PT, R15, RZ, PT ;  /* 0x000000ff0f00720c */ /* 0x008fe40003f66270 */
[----:B------:R-:W2:Y:S04]  /*11ff0*/  LDL.LU R15, [R1+0x42f4] ;  /* 0x0042f400010f7983 */ /* 0x000ea80000300800 */
[----:B------:R-:W3:Y:S01]  /*12000*/  LDL.LU R11, [R1+0x304] ;  /* 0x00030400010b7983 */ /* 0x000ee20000300800 */
[----:B----4-:R-:W-:-:S05]  /*12010*/  IABS R10, R10 ;  /* 0x0000000a000a7213 */ /* 0x010fca0000000000 */
[----:B0-----:R-:W-:-:S04]  /*12020*/  IMAD.HI.U32 R13, R0, R10, RZ ;  /* 0x0000000a000d7227 */ /* 0x001fc800078e00ff */
[----:B------:R-:W-:-:S04]  /*12030*/  IMAD.MOV R13, RZ, RZ, -R13 ;  /* 0x000000ffff0d7224 */ /* 0x000fc800078e0a0d */
[C---:B------:R-:W-:Y:S01]  /*12040*/  IMAD R10, R25.reuse, R13, R10 ;  /* 0x0000000d190a7224 */ /* 0x040fe200078e020a */
[----:B------:R-:W-:-:S13]  /*12050*/  ISETP.GT.U32.AND P0, PT, R25, R8, PT ;  /* 0x000000081900720c */ /* 0x000fda0003f04070 */
[----:B------:R-:W-:-:S05]  /*12060*/  @!P0 IMAD.IADD R8, R8, 0x1, -R25 ;  /* 0x0000000108088824 */ /* 0x000fca00078e0a19 */
[C---:B------:R-:W-:Y:S01]  /*12070*/  ISETP.GT.U32.AND P5, PT, R25.reuse, R8, PT ;  /* 0x000000081900720c */ /* 0x040fe20003fa4070 */
[----:B--2---:R0:W-:Y:S01]  /*12080*/  STL [R1+0x42f0], R15 ;  /* 0x0042f00f01007387 */ /* 0x0041e20000100800 */
[----:B---3--:R-:W-:Y:S01]  /*12090*/  IMAD.MOV.U32 R13, RZ, RZ, R11 ;  /* 0x000000ffff0d7224 */ /* 0x008fe200078e000b */
[----:B------:R-:W-:Y:S02]  /*120a0*/  IABS R11, R15 ;  /* 0x0000000f000b7213 */ /* 0x000fe40000000000 */
[----:B0-----:R-:W2:Y:S01]  /*120b0*/  LDL R15, [R1+0x314] ;  /* 0x00031400010f7983 */ /* 0x001ea20000100800 */
[----:B------:R-:W-:-:S07]  /*120c0*/  ISETP.GT.U32.AND P0, PT, R25, R7, PT ;  /* 0x000000071900720c */ /* 0x000fce0003f04070 */
[----:B------:R-:W-:Y:S01]  /*120d0*/  @!P5 IMAD.IADD R8, R8, 0x1, -R25 ;  /* 0x000000010808d824 */ /* 0x000fe200078e0a19 */
[----:B------:R-:W-:-:S05]  /*120e0*/  ISETP.GT.U32.AND P5, PT, R25, R2, PT ;  /* 0x000000021900720c */ /* 0x000fca0003fa4070 */
[----:B------:R-:W-:Y:S01]  /*120f0*/  @!P0 IMAD.IADD R7, R7, 0x1, -R25 ;  /* 0x0000000107078824 */ /* 0x000fe200078e0a19 */
[----:B------:R-:W-:Y:S01]  /*12100*/  ISETP.GE.AND P0, PT, R14, RZ, PT ;  /* 0x000000ff0e00720c */ /* 0x000fe20003f06270 */
[----:B------:R-:W-:-:S06]  /*12110*/  IMAD.HI.U32 R14, R0, R6, RZ ;  /* 0x00000006000e7227 */ /* 0x000fcc00078e00ff */
[----:B------:R-:W-:Y:S02]  /*12120*/  @!P5 IMAD.IADD R2, R2, 0x1, -R25 ;  /* 0x000000010202d824 */ /* 0x000fe400078e0a19 */
[----:B------:R-:W-:-:S03]  /*12130*/  IMAD.MOV R14, RZ, RZ, -R14 ;  /* 0x000000ffff0e7224 */ /* 0x000fc600078e0a0e */
[C---:B------:R-:W-:Y:S01]  /*12140*/  ISETP.GT.U32.AND P5, PT, R25.reuse, R2, PT ;  /* 0x000000021900720c */ /* 0x040fe20003fa4070 */
[----:B------:R-:W-:Y:S02]  /*12150*/  IMAD R6, R25, R14, R6 ;  /* 0x0000000e19067224 */ /* 0x000fe400078e0206 */
[----:B------:R-:W-:Y:S02]  /*12160*/  IMAD.MOV.U32 R14, RZ, RZ, R5 ;  /* 0x000000ffff0e7224 */ /* 0x000fe400078e0005 */
[----:B------:R-:W-:Y:S02]  /*12170*/  @!P4 IMAD.MOV R7, RZ, RZ, -R7 ;  /* 0x000000ffff07c224 */ /* 0x000fe400078e0a07 */
[----:B------:R-:W-:Y:S02]  /*12180*/  @!P2 IMAD.MOV R14, RZ, RZ, -R14 ;  /* 0x000000ffff0ea224 */ /* 0x000fe400078e0a0e */
[----:B------:R-:W-:Y:S02]  /*12190*/  @!P6 IMAD.MOV R8, RZ, RZ, -R8 ;  /* 0x000000ffff08e224 */ /* 0x000fe400078e0a08 */
[----:B------:R-:W-:Y:S01]  /*121a0*/  @!P0 IMAD.MOV R9, RZ, RZ, -R9 ;  /* 0x000000ffff098224 */ /* 0x000fe200078e0a09 */
[----:B------:R0:W-:Y:S01]  /*121b0*/  STL [R1+0x4f8], R14 ;  /* 0x0004f80e01007387 */ /* 0x0001e20000100800 */
[----:B------:R-:W-:Y:S01]  /*121c0*/  @!P5 IMAD.IADD R2, R2, 0x1, -R25 ;  /* 0x000000010202d824 */ /* 0x000fe200078e0a19 */
[----:B------:R-:W-:-:S02]  /*121d0*/  ISETP.GE.AND P0, PT, R13, RZ, PT ;  /* 0x000000ff0d00720c */ /* 0x000fc40003f06270 */
[----:B0-----:R-:W3:Y:S04]  /*121e0*/  LDL.LU R14, [R1+0x308] ;  /* 0x00030800010e7983 */ /* 0x001ee80000300800 */
[----:B------:R-:W-:Y:S01]  /*121f0*/  STL [R1+0x4f4], R7 ;  /* 0x0004f40701007387 */ /* 0x000fe20000100800 */
[----:B--2---:R-:W-:-:S03]  /*12200*/  IABS R5, R15 ;  /* 0x0000000f00057213 */ /* 0x004fc60000000000 */
[----:B------:R-:W2:Y:S04]  /*12210*/  LDL.LU R15, [R1+0x30c] ;  /* 0x00030c00010f7983 */ /* 0x000ea80000300800 */
[----:B------:R-:W-:Y:S04]  /*12220*/  STL [R1+0x4f0], R8 ;  /* 0x0004f00801007387 */ /* 0x000fe80000100800 */
[----:B------:R-:W4:Y:S04]  /*12230*/  LDL R13, [R1+0x318] ;  /* 0x00031800010d7983 */ /* 0x000f280000100800 */
[----:B------:R0:W-:Y:S04]  /*12240*/  STL [R1+0x4ec], R9 ;  /* 0x0004ec0901007387 */ /* 0x0001e80000100800 */
[----:B------:R1:W-:Y:S01]  /*12250*/  STL [R1+0x42ec], R2 ;  /* 0x0042ec0201007387 */ /* 0x0003e20000100800 */
[----:B------:R-:W-:-:S02]  /*12260*/  ISETP.GT.U32.AND P2, PT, R25, R12, PT ;  /* 0x0000000c1900720c */ /* 0x000fc40003f44070 */
[----:B------:R-:W-:Y:S01]  /*12270*/  ISETP.GT.U32.AND P4, PT, R25, R4, PT ;  /* 0x000000041900720c */ /* 0x000fe20003f84070 */
[----:B0-----:R-:W5:Y:S04]  /*12280*/  LDL R9, [R1+0x320] ;  /* 0x0003200001097983 */ /* 0x001f680000100800 */
[----:B-1----:R-:W4:Y:S06]  /*12290*/  LDL R2, [R1+0x31c] ;  /* 0x00031c0001027983 */ /* 0x002f2c0000100800 */
[----:B------:R-:W-:-:S02]  /*122a0*/  @!P2 IMAD.IADD R12, R12, 0x1, -R25 ;  /* 0x000000010c0ca824 */ /* 0x000fc400078e0a19 */
[----:B------:R-:W-:Y:S02]  /*122b0*/  @!P4 IMAD.IADD R4, R4, 0x1, -R25 ;  /* 0x000000010404c824 */ /* 0x000fe400078e0a19 */
[----:B------:R-:W-:Y:S01]  /*122c0*/  @!P1 IMAD.MOV R12, RZ, RZ, -R12 ;  /* 0x000000ffff0c9224 */ /* 0x000fe200078e0a0c */
[----:B---3--:R-:W-:Y:S02]  /*122d0*/  ISETP.GE.AND P5, PT, R14, RZ, PT ;  /* 0x000000ff0e00720c */ /* 0x008fe40003fa6270 */
[----:B------:R-:W3:Y:S01]  /*122e0*/  LDL R14, [R1+0x324] ;  /* 0x00032400010e7983 */ /* 0x000ee20000100800 */
[----:B--2---:R-:W-:-:S03]  /*122f0*/  ISETP.GE.AND P4, PT, R15, RZ, PT ;  /* 0x000000ff0f00720c */ /* 0x004fc60003f86270 */
[----:B------:R-:W2:Y:S04]  /*12300*/  LDL.LU R15, [R1+0x42f0] ;  /* 0x0042f000010f7983 */ /* 0x000ea80000300800 */
[----:B------:R4:W-:Y:S02]  /*12310*/  STL [R1+0x4e8], R12 ;  /* 0x0004e80c01007387 */ /* 0x0009e40000100800 */
[----:B----4-:R-:W-:Y:S02]  /*12320*/  IABS R12, R2 ;  /* 0x00000002000c7213 */ /* 0x010fe40000000000 */
[----:B------:R-:W4:Y:S01]  /*12330*/  LDL.LU R2, [R1+0x314] ;  /* 0x0003140001027983 */ /* 0x000f220000300800 */
[C---:B------:R-:W-:Y:S02]  /*12340*/  ISETP.GT.U32.AND P6, PT, R25.reuse, R10, PT ;  /* 0x0000000a1900720c */ /* 0x040fe40003fc4070 */
[----:B------:R-:W-:Y:S01]  /*12350*/  ISETP.GT.U32.AND P2, PT, R25, R6, PT ;  /* 0x000000061900720c */ /* 0x000fe20003f44070 */
[----:B------:R-:W-:-:S04]  /*12360*/  IMAD.HI.U32 R7, R0, R11, RZ ;  /* 0x0000000b00077227 */ /* 0x000fc800078e00ff */
[----:B------:R-:W-:-:S06]  /*12370*/  IMAD.HI.U32 R8, R0, R5, RZ ;  /* 0x0000000500087227 */ /* 0x000fcc00078e00ff */
[--C-:B------:R-:W-:Y:S02]  /*12380*/  @!P6 IMAD.IADD R10, R10, 0x1, -R25.reuse ;  /* 0x000000010a0ae824 */ /* 0x100fe400078e0a19 */
[----:B------:R-:W-:-:S03]  /*12390*/  @!P2 IMAD.IADD R6, R6, 0x1, -R25 ;  /* 0x000000010606a824 */ /* 0x000fc600078e0a19 */
[C---:B------:R-:W-:Y:S01]  /*123a0*/  ISETP.GT.U32.AND P2, PT, R25.reuse, R10, PT ;  /* 0x0000000a1900720c */ /* 0x040fe20003f44070 */
[----:B------:R-:W-:Y:S02]  /*123b0*/  IMAD.MOV R7, RZ, RZ, -R7 ;  /* 0x000000ffff077224 */ /* 0x000fe400078e0a07 */
[----:B------:R-:W-:Y:S02]  /*123c0*/  IMAD.MOV R8, RZ, RZ, -R8 ;  /* 0x000000ffff087224 */ /* 0x000fe400078e0a08 */
[C---:B------:R-:W-:Y:S02]  /*123d0*/  IMAD R11, R25.reuse, R7, R11 ;  /* 0x00000007190b7224 */ /* 0x040fe400078e020b */
[C---:B------:R-:W-:Y:S01]  /*123e0*/  IMAD R7, R25.reuse, R8, R5 ;  /* 0x0000000819077224 */ /* 0x040fe200078e0205 */
[----:B------:R-:W-:-:S05]  /*123f0*/  ISETP.GT.U32.AND P1, PT, R25, R6, PT ;  /* 0x000000061900720c */ /* 0x000fca0003f24070 */
[----:B------:R-:W-:Y:S01]  /*12400*/  @!P2 IMAD.IADD R10, R10, 0x1, -R25 ;  /* 0x000000010a0aa824 */ /* 0x000fe200078e0a19 */
[----:B------:R-:W-:Y:S02]  /*12410*/  ISETP.GT.U32.AND P2, PT, R25, R7, PT ;  /* 0x000000071900720c */ /* 0x000fe40003f44070 */
[----:B-----5:R-:W-:Y:S01]  /*12420*/  IABS R8, R9 ;  /* 0x0000000900087213 */ /* 0x020fe20000000000 */
[----:B------:R-:W-:-:S04]  /*12430*/  IMAD.HI.U32 R9, R0, R12, RZ ;  /* 0x0000000c00097227 */ /* 0x000fc800078e00ff */
[----:B------:R-:W-:-:S06]  /*12440*/  @!P1 IMAD.IADD R6, R6, 0x1, -R25 ;  /* 0x0000000106069824 */ /* 0x000fcc00078e0a19 */
[----:B------:R-:W-:Y:S02]  /*12450*/  @!P2 IMAD.IADD R7, R7, 0x1, -R25 ;  /* 0x000000010707a824 */ /* 0x000fe400078e0a19 */
[----:B------:R-:W-:-:S04]  /*12460*/  IMAD.MOV R9, RZ, RZ, -R9 ;  /* 0x000000ffff097224 */ /* 0x000fc800078e0a09 */
[----:B------:R-:W-:Y:S01]  /*12470*/  IMAD R9, R25, R9, R12 ;  /* 0x0000000919097224 */ /* 0x000fe200078e020c */
[----:B--2---:R-:W-:Y:S01]  /*12480*/  ISETP.GE.AND P1, PT, R15, RZ, PT ;  /* 0x000000ff0f00720c */ /* 0x004fe20003f26270 */
[----:B------:R-:W-:-:S04]  /*12490*/  IMAD.HI.U32 R15, R0, R8, RZ ;  /* 0x00000008000f7227 */ /* 0x000fc800078e00ff */
[----:B------:R-:W-:-:S04]  /*124a0*/  IMAD.MOV R15, RZ, RZ, -R15 ;  /* 0x000000ffff0f7224 */ /* 0x000fc800078e0a0f */
[----:B------:R-:W-:Y:S01]  /*124b0*/  IMAD R8, R25, R15, R8 ;  /* 0x0000000f19087224 */ /* 0x000fe200078e0208 */
[----:B----4-:R-:W-:Y:S02]  /*124c0*/  ISETP.GE.AND P2, PT, R2, RZ, PT ;  /* 0x000000ff0200720c */ /* 0x010fe40003f46270 */
[----:B------:R-:W2:Y:S04]  /*124d0*/  LDL.LU R2, [R1+0x42ec] ;  /* 0x0042ec0001027983 */ /* 0x000ea80000300800 */
[----:B------:R-:W4:Y:S04]  /*124e0*/  LDL R12, [R1+0x328] ;  /* 0x00032800010c7983 */ /* 0x000f280000100800 */
[----:B------:R-:W5:Y:S04]  /*124f0*/  LDL.LU R15, [R1+0x570] ;  /* 0x00057000010f7983 */ /* 0x000f680000300800 */
[----:B------:R0:W-:Y:S04]  /*12500*/  STL [R1+0x42e8], R8 ;  /* 0x0042e80801007387 */ /* 0x0001e80000100800 */
[----:B0-----:R-:W5:Y:S01]  /*12510*/  LDL R8, [R1+0x338] ;  /* 0x0003380001087983 */ /* 0x001f620000100800 */
[----:B------:R-:W-:-:S02]  /*12520*/  IABS R13, R13 ;  /* 0x0000000d000d7213 */ /* 0x000fc40000000000 */
[----:B------:R-:W-:Y:S02]  /*12530*/  ISETP.GT.U32.AND P6, PT, R25, R4, PT ;  /* 0x000000041900720c */ /* 0x000fe40003fc4070 */
[----:B---3--:R-:W-:Y:S01]  /*12540*/  IABS R5, R14 ;  /* 0x0000000e00057213 */ /* 0x008fe20000000000 */
[----:B------:R-:W-:-:S04]  /*12550*/  IMAD.HI.U32 R14, R0, R13, RZ ;  /* 0x0000000d000e7227 */ /* 0x000fc800078e00ff */
[----:B------:R-:W-:-:S04]  /*12560*/  IMAD.MOV R14, RZ, RZ, -R14 ;  /* 0x000000ffff0e7224 */ /* 0x000fc800078e0a0e */
[----:B------:R-:W-:Y:S02]  /*12570*/  IMAD R13, R25, R14, R13 ;  /* 0x0000000e190d7224 */ /* 0x000fe400078e020d */
[----:B------:R-:W-:-:S04]  /*12580*/  IMAD.HI.U32 R14, R0, R5, RZ ;  /* 0x00000005000e7227 */ /* 0x000fc800078e00ff */
[----:B------:R-:W-:Y:S02]  /*12590*/  @!P6 IMAD.IADD R4, R4, 0x1, -R25 ;  /* 0x000000010404e824 */ /* 0x000fe400078e0a19 */
[----:B------:R-:W-:Y:S02]  /*125a0*/  IMAD.MOV R14, RZ, RZ, -R14 ;  /* 0x000000ffff0e7224 */ /* 0x000fe400078e0a0e */
[----:B------:R-:W-:Y:S02]  /*125b0*/  @!P0 IMAD.MOV R4, RZ, RZ, -R4 ;  /* 0x000000ffff048224 */ /* 0x000fe400078e0a04 */
[----:B------:R-:W-:Y:S02]  /*125c0*/  IMAD R5, R25, R14, R5 ;  /* 0x0000000e19057224 */ /* 0x000fe400078e0205 */
[----:B--2---:R-:W-:-:S05]  /*125d0*/  @!P3 IMAD.MOV R2, RZ, RZ, -R2 ;  /* 0x000000ffff02b224 */ /* 0x004fca00078e0a02 */
[----:B------:R0:W-:Y:S01]  /*125e0*/  STL [R1+0x4e4], R2 ;  /* 0x0004e40201007387 */ /* 0x0001e20000100800 */
[----:B----4-:R-:W-:-:S03]  /*125f0*/  IABS R12, R12 ;  /* 0x0000000c000c7213 */ /* 0x010fc60000000000 */
[----:B------:R1:W-:Y:S01]  /*12600*/  STL [R1+0x4e0], R4 ;  /* 0x0004e00401007387 */ /* 0x0003e20000100800 */
[----:B0-----:R-:W-:-:S04]  /*12610*/  IMAD.MOV.U32 R2, RZ, RZ, R10 ;  /* 0x000000ffff027224 */ /* 0x001fc800078e000a */
[----:B------:R-:W-:Y:S01]  /*12620*/  @!P5 IMAD.MOV R2, RZ, RZ, -R2 ;  /* 0x000000ffff02d224 */ /* 0x000fe200078e0a02 */
[----:B-----5:R-:W-:Y:S01]  /*12630*/  IABS R14, R8 ;  /* 0x00000008000e7213 */ /* 0x020fe20000000000 */
[----:B------:R-:W-:Y:S02]  /*12640*/  IMAD.MOV.U32 R8, RZ, RZ, R6 ;  /* 0x000000ffff087224 */ /* 0x000fe400078e0006 */
[----:B------:R-:W2:Y:S02]  /*12650*/  LDL.LU R6, [R1+0x31c] ;  /* 0x00031c0001067983 */ /* 0x000ea40000300800 */
[C---:B-1----:R-:W-:Y:S02]  /*12660*/  IMAD.HI.U32 R4, R0.reuse, R14, RZ ;  /* 0x0000000e00047227 */ /* 0x042fe400078e00ff */
[----:B------:R-:W3:Y:S04]  /*12670*/  LDL.LU R10, [R1+0x320] ;  /* 0x00032000010a7983 */ /* 0x000ee80000300800 */
[----:B------:R0:W-:Y:S04]  /*12680*/  STL [R1+0x4dc], R2 ;  /* 0x0004dc0201007387 */ /* 0x0001e80000100800 */
[----:B------:R1:W-:Y:S01]  /*12690*/  STL [R1+0x42e0], R0 ;  /* 0x0042e00001007387 */ /* 0x0003e20000100800 */
[----:B0-----:R-:W-:-:S03]  /*126a0*/  IMAD.HI.U32 R2, R0, R12, RZ ;  /* 0x0000000c00027227 */ /* 0x001fc600078e00ff */
[----:B-1----:R-:W4:Y:S01]  /*126b0*/  LDL.LU R0, [R1+0x318] ;  /* 0x0003180001007983 */ /* 0x002f220000300800 */
[----:B------:R-:W-:Y:S01]  /*126c0*/  ISETP.GT.U32.AND P6, PT, R25, R11, PT ;  /* 0x0000000b1900720c */ /* 0x000fe20003fc4070 */
[----:B------:R-:W-:-:S12]  /*126d0*/  @!P4 IMAD.MOV R8, RZ, RZ, -R8 ;  /* 0x000000ffff08c224 */ /* 0x000fd800078e0a08 */
[--C-:B------:R-:W-:Y:S01]  /*126e0*/  @!P6 IMAD.IADD R11, R11, 0x1, -R25.reuse ;  /* 0x000000010b0be824 */ /* 0x100fe200078e0a19 */
[C---:B------:R-:W-:Y:S01]  /*126f0*/  ISETP.GT.U32.AND P6, PT, R25.reuse, R13, PT ;  /* 0x0000000d1900720c */ /* 0x040fe20003fc4070 */
[----:B------:R0:W-:Y:S03]  /*12700*/  STL [R1+0x4d8], R8 ;  /* 0x0004d80801007387 */ /* 0x0001e60000100800 */
[----:B------:R-:W-:Y:S01]  /*12710*/  ISETP.GT.U32.AND P3, PT, R25, R11, PT ;  /* 0x0000000b1900720c */ /* 0x000fe20003f64070 */
[----:B0-----:R-:W5:Y:S08]  /*12720*/  LDL.LU R8, [R1+0x42e8] ;  /* 0x0042e80001087983 */ /* 0x001f700000300800 */
[----:B------:R-:W-:Y:S01]  /*12730*/  @!P6 IMAD.IADD R13, R13, 0x1, -R25 ;  /* 0x000000010d0de824 */ /* 0x000fe200078e0a19 */
[----:B------:R-:W-:-:S02]  /*12740*/  ISETP.GT.U32.AND P6, PT, R25, R7, PT ;  /* 0x000000071900720c */ /* 0x000fc40003fc4070 */
[C---:B------:R-:W-:Y:S02]  /*12750*/  ISETP.GT.U32.AND P5, PT, R25.reuse, R9, PT ;  /* 0x000000091900720c */ /* 0x040fe40003fa4070 */
[----:B------:R-:W-:Y:S01]  /*12760*/  ISETP.GT.U32.AND P0, PT, R25, R13, PT ;  /* 0x0000000d1900720c */ /* 0x000fe20003f04070 */
[----:B------:R-:W-:Y:S02]  /*12770*/  @!P3 IMAD.IADD R11, R11, 0x1, -R25 ;  /* 0x000000010b0bb824 */ /* 0x000fe400078e0a19 */
[----:B------:R-:W-:Y:S02]  /*12780*/  IMAD.MOV R2, RZ, RZ, -R2 ;  /* 0x000000ffff027224 */ /* 0x000fe400078e0a02 */
[----:B------:R-:W-:-:S04]  /*12790*/  IMAD.MOV R4, RZ, RZ, -R4 ;  /* 0x000000ffff047224 */ /* 0x000fc800078e0a04 */
[--C-:B------:R-:W-:Y:S01]  /*127a0*/  @!P6 IMAD.IADD R7, R7, 0x1, -R25.reuse ;  /* 0x000000010707e824 */ /* 0x100fe200078e0a19 */
[----:B------:R0:W-:Y:S01]  /*127b0*/  STL [R1+0x42e4], R22 ;  /* 0x0042e41601007387 */ /* 0x0001e20000100800 */
[----:B------:R-:W-:Y:S02]  /*127c0*/  IMAD R2, R25, R2, R12 ;  /* 0x0000000219027224 */ /* 0x000fe400078e020c */
[--C-:B------:R-:W-:Y:S01]  /*127d0*/  @!P0 IMAD.IADD R13, R13, 0x1, -R25.reuse ;  /* 0x000000010d0d8824 */ /* 0x100fe200078e0a19 */
[----:B------:R-:W2:Y:S01]  /*127e0*/  LDL.LU R12, [R1+0x33c] ;  /* 0x00033c00010c7983 */ /* 0x000ea20000300800 */
[----:B------:R-:W-:Y:S02]  /*127f0*/  @!P5 IMAD.IADD R9, R9, 0x1, -R25 ;  /* 0x000000010909d824 */ /* 0x000fe400078e0a19 */
[----:B------:R-:W-:Y:S02]  /*12800*/  IMAD R4, R25, R4, R14 ;  /* 0x0000000419047224 */ /* 0x000fe400078e020e */
[----:B------:R-:W2:Y:S01]  /*12810*/  LDL.LU R14, [R1+0x340] ;  /* 0x00034000010e7983 */ /* 0x000ea20000300800 */
[----:B0-----:R-:W-:Y:S01]  /*12820*/  IMAD.MOV.U32 R22, RZ, RZ, R7 ;  /* 0x000000ffff167224 */ /* 0x001fe200078e0007 */
[----:B---3--:R-:W-:-:S02]  /*12830*/  ISETP.GE.AND P5, PT, R10, RZ, PT ;  /* 0x000000ff0a00720c */ /* 0x008fc40003fa6270 */
[----:B------:R-:W3:Y:S01]  /*12840*/  LDL.LU R10, [R1+0x338] ;  /* 0x00033800010a7983 */ /* 0x000ee20000300800 */
[----:B----4-:R-:W-:Y:S01]  /*12850*/  ISETP.GE.AND P6, PT, R0, RZ, PT ;  /* 0x000000ff0000720c */ /* 0x010fe20003fc6270 */
[----:B------:R-:W-:Y:S02]  /*12860*/  IMAD.MOV.U32 R0, RZ, RZ, R11 ;  /* 0x000000ffff007224 */ /* 0x000fe400078e000b */
[----:B------:R-:W4:Y:S02]  /*12870*/  LDL.LU R11, [R1+0x344] ;  /* 0x00034400010b7983 */ /* 0x000f240000300800 */
[----:B------:R-:W-:-:S05]  /*12880*/  @!P1 IMAD.MOV R0, RZ, RZ, -R0 ;  /* 0x000000ffff009224 */ /* 0x000fca00078e0a00 */
[----:B------:R0:W-:Y:S04]  /*12890*/  STL [R1+0x4d4], R0 ;  /* 0x0004d40001007387 */ /* 0x0001e80000100800 */
[----:B------:R-:W3:Y:S01]  /*128a0*/  LDL.LU R7, [R1+0x324] ;  /* 0x0003240001077983 */ /* 0x000ee20000300800 */
[----:B0-----:R-:W-:-:S03]  /*128b0*/  IMAD.MOV.U32 R0, RZ, RZ, R13 ;  /* 0x000000ffff007224 */ /* 0x001fc600078e000d */
[----:B------:R-:W3:Y:S01]  /*128c0*/  LDL.LU R13, [R1+0x328] ;  /* 0x00032800010d7983 */ /* 0x000ee20000300800 */
[----:B------:R-:W-:Y:S02]  /*128d0*/  @!P2 IMAD.MOV R22, RZ, RZ, -R22 ;  /* 0x000000ffff16a224 */ /* 0x000fe400078e0a16 */
[----:B------:R-:W-:Y:S01]  /*128e0*/  @!P6 IMAD.MOV R0, RZ, RZ, -R0 ;  /* 0x000000ffff00e224 */ /* 0x000fe200078e0a00 */
[C---:B-----5:R-:W-:Y:S02]  /*128f0*/  ISETP.GT.U32.AND P4, PT, R25.reuse, R8, PT ;  /* 0x000000081900720c */ /* 0x060fe40003f84070 */
[----:B------:R0:W-:Y:S04]  /*12900*/  STL [R1+0x4d0], R22 ;  /* 0x0004d01601007387 */ /* 0x0001e80000100800 */
[----:B0-----:R-:W5:Y:S04]  /*12910*/  LDL.LU R22, [R1+0x42e4] ;  /* 0x0042e40001167983 */ /* 0x001f680000300800 */
[----:B------:R0:W-:Y:S03]  /*12920*/  STL [R1+0x4cc], R0 ;  /* 0x0004cc0001007387 */ /* 0x0001e60000100800 */
[----:B------:R-:W-:Y:S01]  /*12930*/  @!P4 IMAD.IADD R8, R8, 0x1, -R25 ;  /* 0x000000010808c824 */ /* 0x000fe200078e0a19 */
[----:B0-----:R-:W4:Y:S04]  /*12940*/  LDL.LU R0, [R1+0x42e0] ;  /* 0x0042e00001007983 */ /* 0x001f280000300800 */
[----:B------:R-:W-:-:S02]  /*12950*/  ISETP.GT.U32.AND P1, PT, R25, R8, PT ;  /* 0x000000081900720c */ /* 0x000fc40003f24070 */
[----:B------:R-:W-:Y:S02]  /*12960*/  ISETP.GT.U32.AND P2, PT, R25, R2, PT ;  /* 0x000000021900720c */ /* 0x000fe40003f44070 */
[----:B--2---:R-:W-:Y:S02]  /*12970*/  ISETP.GE.AND P0, PT, R6, RZ, PT ;  /* 0x000000ff0600720c */ /* 0x004fe40003f06270 */
[----:B------:R-:W-:-:S07]  /*12980*/  IABS R6, R12 ;  /* 0x0000000c00067213 */ /* 0x000fce0000000000 */
[--C-:B------:R-:W-:Y:S02]  /*12990*/  @!P1 IMAD.IADD R8, R8, 0x1, -R25.reuse ;  /* 0x0000000108089824 */ /* 0x100fe400078e0a19 */
[----:B------:R-:W-:Y:S01]  /*129a0*/  @!P2 IMAD.IADD R2, R2, 0x1, -R25 ;  /* 0x000000010202a824 */ /* 0x000fe200078e0a19 */
[----:B------:R-:W-:Y:S02]  /*129b0*/  ISETP.GE.AND P2, PT, R12, RZ, PT ;  /* 0x000000ff0c00720c */ /* 0x000fe40003f46270 */
[----:B------:R-:W-:Y:S02]  /*129c0*/  ISETP.GT.U32.AND P3, PT, R25, R5, PT ;  /* 0x000000051900720c */ /* 0x000fe40003f64070 */
[----:B---3--:R-:W-:Y:S02]  /*129d0*/  ISETP.GE.AND P1, PT, R13, RZ, PT ;  /* 0x000000ff0d00720c */ /* 0x008fe40003f26270 */
[----:B------:R-:W2:Y:S04]  /*129e0*/  LDL.LU R13, [R1+0x348] ;  /* 0x00034800010d7983 */ /* 0x000ea80000300800 */
[----:B------:R-:W3:Y:S01]  /*129f0*/  LDL.LU R12, [R1+0x37c] ;  /* 0x00037c00010c7983 */ /* 0x000ee20000300800 */
[----:B------:R-:W-:-:S04]  /*12a00*/  ISETP.GT.U32.AND P4, PT, R25, R9, PT ;  /* 0x000000091900720c */ /* 0x000fc80003f84070 */
[----:B------:R-:W-:-:S05]  /*12a10*/  @!P3 IMAD.IADD R5, R5, 0x1, -R25 ;  /* 0x000000010505b824 */ /* 0x000fca00078e0a19 */
[----:B------:R-:W-:Y:S02]  /*12a20*/  ISETP.GT.U32.AND P3, PT, R25, R5, PT ;  /* 0x000000051900720c */ /* 0x000fe40003f64070 */
[----:B------:R-:W-:Y:S02]  /*12a30*/  ISETP.GE.AND P6, PT, R7, RZ, PT ;  /* 0x000000ff0700720c */ /* 0x000fe40003fc6270 */
[----:B------:R-:W-:-:S04]  /*12a40*/  @!P4 IMAD.IADD R9, R9, 0x1, -R25 ;  /* 0x000000010909c824 */ /* 0x000fc800078e0a19 */
[----:B------:R-:W-:Y:S01]  /*12a50*/  @!P0 IMAD.MOV R9, RZ, RZ, -R9 ;  /* 0x000000ffff098224 */ /* 0x000fe200078e0a09 */
[----:B------:R-:W-:-:S04]  /*12a60*/  ISETP.GT.U32.AND P0, PT, R25, R2, PT ;  /* 0x000000021900720c */ /* 0x000fc80003f04070 */
[----:B------:R-:W-:Y:S01]  /*12a70*/  @!P3 IMAD.IADD R5, R5, 0x1, -R25 ;  /* 0x000000010505b824 */ /* 0x000fe200078e0a19 */
[----:B------:R-:W-:Y:S01]  /*12a80*/  ISETP.GE.AND P3, PT, R10, RZ, PT ;  /* 0x000000ff0a00720c */ /* 0x000fe20003f66270 */
[----:B----4-:R-:W-:Y:S01]  /*12a90*/  IMAD.HI.U32 R7, R0, R6, RZ ;  /* 0x0000000600077227 */ /* 0x010fe200078e00ff */
[----:B------:R-:W-:-:S03]  /*12aa0*/  IABS R10, R14 ;  /* 0x0000000e000a7213 */ /* 0x000fc60000000000 */
[----:B------:R-:W-:Y:S01]  /*12ab0*/  IMAD.MOV R7, RZ, RZ, -R7 ;  /* 0x000000ffff077224 */ /* 0x000fe200078e0a07 */
[----:B------:R0:W-:Y:S03]  /*12ac0*/  STL [R1+0x4c8], R9 ;  /* 0x0004c80901007387 */ /* 0x0001e60000100800 */
[----:B------:R-:W-:Y:S02]  /*12ad0*/  IMAD R6, R25, R7, R6 ;  /* 0x0000000719067224 */ /* 0x000fe400078e0206 */
[----:B------:R-:W-:-:S04]  /*12ae0*/  IMAD.HI.U32 R7, R0, R10, RZ ;  /* 0x0000000a00077227 */ /* 0x000fc800078e00ff */
[----:B0-----:R-:W-:Y:S02]  /*12af0*/  IMAD.MOV.U32 R9, RZ, RZ, R8 ;  /* 0x000000ffff097224 */ /* 0x001fe400078e0008 */
[----:B------:R-:W-:Y:S02]  /*12b00*/  IMAD.MOV R7, RZ, RZ, -R7 ;  /* 0x000000ffff077224 */ /* 0x000fe400078e0a07 */
[----:B------:R-:W-:Y:S01]  /*12b10*/  @!P5 IMAD.MOV R9, RZ, RZ, -R9 ;  /* 0x000000ffff09d224 */ /* 0x000fe200078e0a09 */
[C---:B------:R-:W-:Y:S01]  /*12b20*/  ISETP.GT.U32.AND P5, PT, R25.reuse, R6, PT ;  /* 0x000000061900720c */ /* 0x040fe20003fa4070 */
[----:B------:R-:W-:Y:S02]  /*12b30*/  @!P0 IMAD.IADD R2, R2, 0x1, -R25 ;  /* 0x0000000102028824 */ /* 0x000fe400078e0a19 */
[----:B------:R-:W-:Y:S02]  /*12b40*/  IMAD R10, R25, R7, R10 ;  /* 0x00000007190a7224 */ /* 0x000fe400078e020a */
[----:B------:R-:W-:Y:S01]  /*12b50*/  IMAD.MOV.U32 R7, RZ, RZ, R2 ;  /* 0x000000ffff077224 */ /* 0x000fe200078e0002 */
[----:B------:R-:W-:Y:S01]  /*12b60*/  IABS R8, R11 ;  /* 0x0000000b00087213 */ /* 0x000fe20000000000 */
[----:B------:R-:W-:-:S02]  /*12b70*/  @!P6 IMAD.MOV R5, RZ, RZ, -R5 ;  /* 0x000000ffff05e224 */ /* 0x000fc400078e0a05 */
[----:B------:R-:W-:Y:S01]  /*12b80*/  @!P1 IMAD.MOV R7, RZ, RZ, -R7 ;  /* 0x000000ffff079224 */ /* 0x000fe200078e0a07 */
[----:B------:R0:W-:Y:S01]  /*12b90*/  STL [R1+0x4c4], R9 ;  /* 0x0004c40901007387 */ /* 0x0001e20000100800 */
[----:B------:R-:W-:Y:S02]  /*12ba0*/  ISETP.GE.AND P6, PT, R14, RZ, PT ;  /* 0x000000ff0e00720c */ /* 0x000fe40003fc6270 */
[----:B------:R-:W-:Y:S01]  /*12bb0*/  @!P5 IMAD.IADD R6, R6, 0x1, -R25 ;  /* 0x000000010606d824 */ /* 0x000fe200078e0a19 */
[----:B------:R-:W-:Y:S04]  /*12bc0*/  STL [R1+0x4c0], R5 ;  /* 0x0004c00501007387 */ /* 0x000fe80000100800 */
[----:B------:R-:W4:Y:S01]  /*12bd0*/  LDL.LU R14, [R1+0x350] ;  /* 0x00035000010e7983 */ /* 0x000f220000300800 */
[----:B0-----:R-:W-:-:S03]  /*12be0*/  IMAD.MOV.U32 R9, RZ, RZ, R8 ;  /* 0x000000ffff097224 */ /* 0x001fc600078e0008 */
[----:B------:R-:W-:Y:S01]  /*12bf0*/  STL [R1+0x4bc], R7 ;  /* 0x0004bc0701007387 */ /* 0x000fe20000100800 */
[----:B---3--:R-:W-:Y:S02]  /*12c00*/  IABS R8, R12 ;  /* 0x0000000c00087213 */ /* 0x008fe40000000000 */
[----:B------:R-:W-:Y:S02]  /*12c10*/  ISETP.GE.AND P5, PT, R12, RZ, PT ;  /* 0x000000ff0c00720c */ /* 0x000fe40003fa6270 */
[----:B------:R-:W3:Y:S01]  /*12c20*/  LDL.LU R12, [R1+0x354] ;  /* 0x00035400010c7983 */ /* 0x000ee20000300800 */
[----:B------:R-:W-:-:S13]  /*12c30*/  ISETP.GT.U32.AND P4, PT, R25, R4, PT ;  /* 0x000000041900720c */ /* 0x000fda0003f84070 */
[----:B------:R-:W-:-:S05]  /*12c40*/  @!P4 IMAD.IADD R4, R4, 0x1, -R25 ;  /* 0x000000010404c824 */ /* 0x000fca00078e0a19 */
[C---:B------:R-:W-:Y:S02]  /*12c50*/  ISETP.GT.U32.AND P4, PT, R25.reuse, R4, PT ;  /* 0x000000041900720c */ /* 0x040fe40003f84070 */
[----:B------:R-:W-:-:S11]  /*12c60*/  ISETP.GT.U32.AND P1, PT, R25, R6, PT ;  /* 0x000000061900720c */ /* 0x000fd60003f24070 */
[--C-:B------:R-:W-:Y:S01]  /*12c70*/  @!P4 IMAD.IADD R4, R4, 0x1, -R25.reuse ;  /* 0x000000010404c824 */ /* 0x100fe200078e0a19 */
[----:B------:R-:W-:Y:S01]  /*12c80*/  ISETP.GT.U32.AND P4, PT, R25, R10, PT ;  /* 0x0000000a1900720c */ /* 0x000fe20003f84070 */
[----:B---3--:R0:W-:Y:S04]  /*12c90*/  STL [R1+0x42d8], R12 ;  /* 0x0042d80c01007387 */ /* 0x0081e80000100800 */
[----:B0-----:R-:W3:Y:S08]  /*12ca0*/  LDL.LU R12, [R1+0x34c] ;  /* 0x00034c00010c7983 */ /* 0x001ef00000300800 */
[----:B------:R-:W-:-:S02]  /*12cb0*/  @!P4 IMAD.IADD R10, R10, 0x1, -R25 ;  /* 0x000000010a0ac824 */ /* 0x000fc400078e0a19 */
[----:B------:R-:W-:-:S03]  /*12cc0*/  IMAD.MOV.U32 R7, RZ, RZ, R4 ;  /* 0x000000ffff077224 */ /* 0x000fc600078e0004 */
[----:B------:R-:W-:Y:S01]  /*12cd0*/  ISETP.GT.U32.AND P4, PT, R25, R10, PT ;  /* 0x0000000a1900720c */ /* 0x000fe20003f84070 */
[----:B------:R-:W-:Y:S01]  /*12ce0*/  @!P3 IMAD.MOV R7, RZ, RZ, -R7 ;  /* 0x000000ffff07b224 */ /* 0x000fe200078e0a07 */
[----:B------:R-:W-:Y:S01]  /*12cf0*/  ISETP.GE.AND P0, PT, R11, RZ, PT ;  /* 0x000000ff0b00720c */ /* 0x000fe20003f06270 */
[----:B------:R-:W-:Y:S02]  /*12d00*/  @!P1 IMAD.IADD R6, R6, 0x1, -R25 ;  /* 0x0000000106069824 */ /* 0x000fe400078e0a19 */
[----:B------:R-:W-:Y:S01]  /*12d10*/  IMAD.HI.U32 R11, R0, R8, RZ ;  /* 0x00000008000b7227 */ /* 0x000fe200078e00ff */
[----:B------:R-:W-:Y:S04]  /*12d20*/  STL [R1+0x4b8], R7 ;  /* 0x0004b80701007387 */ /* 0x000fe80000100800 */
[----:B------:R0:W-:Y:S01]  /*12d30*/  STL [R1+0x42dc], R20 ;  /* 0x0042dc1401007387 */ /* 0x0001e20000100800 */
[----:B------:R-:W-:Y:S01]  /*12d40*/  IMAD.MOV R11, RZ, RZ, -R11 ;  /* 0x000000ffff0b7224 */ /* 0x000fe200078e0a0b */
[----:B--2---:R-:W-:Y:S01]  /*12d50*/  IABS R2, R13 ;  /* 0x0000000d00027213 */ /* 0x004fe20000000000 */
[----:B------:R-:W-:Y:S01]  /*12d60*/  @!P4 IMAD.IADD R10, R10, 0x1, -R25 ;  /* 0x000000010a0ac824 */ /* 0x000fe200078e0a19 */
[----:B------:R-:W-:Y:S01]  /*12d70*/  ISETP.GE.AND P1, PT, R13, RZ, PT ;  /* 0x000000ff0d00720c */ /* 0x000fe20003f26270 */
[----:B0-----:R-:W-:Y:S01]  /*12d80*/  IMAD.MOV.U32 R20, RZ, RZ, R6 ;  /* 0x000000ffff147224 */ /* 0x001fe200078e0006 */
[----:B------:R-:W2:Y:S03]  /*12d90*/  LDL.LU R13, [R1+0x358] ;  /* 0x00035800010d7983 */ /* 0x000ea60000300800 */
[----:B------:R-:W-:-:S02]  /*12da0*/  @!P2 IMAD.MOV R20, RZ, RZ, -R20 ;  /* 0x000000ffff14a224 */ /* 0x000fc400078e0a14 */
[----:B------:R-:W-:Y:S02]  /*12db0*/  IMAD R8, R25, R11, R8 ;  /* 0x0000000b19087224 */ /* 0x000fe400078e0208 */
[----:B------:R-:W2:Y:S01]  /*12dc0*/  LDL.LU R11, [R1+0x35c] ;  /* 0x00035c00010b7983 */ /* 0x000ea20000300800 */
[----:B------:R-:W-:-:S03]  /*12dd0*/  @!P6 IMAD.MOV R10, RZ, RZ, -R10 ;  /* 0x000000ffff0ae224 */ /* 0x000fc600078e0a0a */
[----:B------:R0:W-:Y:S04]  /*12de0*/  STL [R1+0x288], R20 ;  /* 0x0002881401007387 */ /* 0x0001e80000100800 */
[----:B0-----:R-:W2:Y:S01]  /*12df0*/  LDL.LU R20, [R1+0x42dc] ;  /* 0x0042dc0001147983 */ /* 0x001ea20000300800 */
[----:B---3--:R-:W-:Y:S02]  /*12e00*/  IABS R7, R12 ;  /* 0x0000000c00077213 */ /* 0x008fe40000000000 */
[----:B------:R-:W-:Y:S02]  /*12e10*/  ISETP.GE.AND P6, PT, R12, RZ, PT ;  /* 0x000000ff0c00720c */ /* 0x000fe40003fc6270 */
[----:B------:R-:W3:Y:S01]  /*12e20*/  LDL.LU R12, [R1+0x42d8] ;  /* 0x0042d800010c7983 */ /* 0x000ee20000300800 */
[----:B------:R-:W-:-:S04]  /*12e30*/  IMAD.HI.U32 R5, R0, R9, RZ ;  /* 0x0000000900057227 */ /* 0x000fc800078e00ff */
[----:B------:R-:W-:-:S04]  /*12e40*/  IMAD.MOV R5, RZ, RZ, -R5 ;  /* 0x000000ffff057224 */ /* 0x000fc800078e0a05 */
[----:B------:R-:W-:-:S05]  /*12e50*/  IMAD R9, R25, R5, R9 ;  /* 0x0000000519097224 */ /* 0x000fca00078e0209 */
[C---:B------:R-:W-:Y:S02]  /*12e60*/  ISETP.GT.U32.AND P3, PT, R25.reuse, R9, PT ;  /* 0x000000091900720c */ /* 0x040fe40003f64070 */
[----:B------:R-:W-:Y:S01]  /*12e70*/  ISETP.GT.U32.AND P4, PT, R25, R8, PT ;  /* 0x000000081900720c */ /* 0x000fe20003f84070 */
[----:B------:R-:W-:-:S10]  /*12e80*/  IMAD.HI.U32 R4, R0, R2, RZ ;  /* 0x0000000200047227 */ /* 0x000fd400078e00ff */
[----:B------:R-:W-:Y:S02]  /*12e90*/  @!P3 IMAD.IADD R9, R9, 0x1, -R25 ;  /* 0x000000010909b824 */ /* 0x000fe400078e0a19 */
[----:B------:R-:W-:-:S03]  /*12ea0*/  IMAD.MOV R4, RZ, RZ, -R4 ;  /* 0x000000ffff047224 */ /* 0x000fc600078e0a04 */
[C---:B------:R-:W-:Y:S01]  /*12eb0*/  ISETP.GT.U32.AND P3, PT, R25.reuse, R9, PT ;  /* 0x000000091900720c */ /* 0x040fe20003f64070 */
[----:B------:R-:W-:Y:S02]  /*12ec0*/  @!P4 IMAD.IADD R8, R8, 0x1, -R25 ;  /* 0x000000010808c824 */ /* 0x000fe400078e0a19 */
[C---:B------:R-:W-:Y:S02]  /*12ed0*/  IMAD R2, R25.reuse, R4, R2 ;  /* 0x0000000419027224 */ /* 0x040fe400078e0202 */
[----:B------:R-:W-:Y:S01]  /*12ee0*/  IMAD.HI.U32 R4, R0, R7, RZ ;  /* 0x0000000700047227 */ /* 0x000fe200078e00ff */
[----:B------:R-:W-:-:S03]  /*12ef0*/  ISETP.GT.U32.AND P4, PT, R25, R8, PT ;  /* 0x000000081900720c */ /* 0x000fc60003f84070 */
[----:B------:R-:W-:Y:S01]  /*12f00*/  IMAD.MOV R4, RZ, RZ, -R4 ;  /* 0x000000ffff047224 */ /* 0x000fe200078e0a04 */
[----:B------:R-:W-:Y:S03]  /*12f10*/  STL [R1+0x1cc], R10 ;  /* 0x0001cc0a01007387 */ /* 0x000fe60000100800 */
[----:B------:R-:W-:Y:S02]  /*12f20*/  @!P3 IMAD.IADD R9, R9, 0x1, -R25 ;  /* 0x000000010909b824 */ /* 0x000fe400078e0a19 */
[----:B------:R-:W-:-:S04]  /*12f30*/  IMAD R7, R25, R4, R7 ;  /* 0x0000000419077224 */ /* 0x000fc800078e0207 */
[----:B------:R-:W-:Y:S01]  /*12f40*/  @!P4 IMAD.IADD R8, R8, 0x1, -R25 ;  /* 0x000000010808c824 */ /* 0x000fe200078e0a19 */
[----:B----4-:R-:W-:Y:S02]  /*12f50*/  IABS R5, R14 ;  /* 0x0000000e00057213 */ /* 0x010fe40000000000 */
[----:B------:R-:W-:Y:S02]  /*12f60*/  ISETP.GE.AND P4, PT, R14, RZ, PT ;  /* 0x000000ff0e00720c */ /* 0x000fe40003f86270 */
[----:B---3--:R-:W-:Y:S01]  /*12f70*/  IABS R4, R12 ;  /* 0x0000000c00047213 */ /* 0x008fe20000000000 */
[----:B------:R0:W-:Y:S02]  /*12f80*/  STL [R1+0x42d4], R12 ;  /* 0x0042d40c01007387 */ /* 0x0001e40000100800 */
[----:B0-----:R-:W-:-:S04]  /*12f90*/  IMAD.MOV.U32 R12, RZ, RZ, R9 ;  /* 0x000000ffff0c7224 */ /* 0x001fc800078e0009 */
[----:B------:R-:W-:-:S05]  /*12fa0*/  @!P0 IMAD.MOV R12, RZ, RZ, -R12 ;  /* 0x000000ffff0c8224 */ /* 0x000fca00078e0a0c */
[----:B------:R0:W-:Y:S04]  /*12fb0*/  STL [R1+0x1c4], R12 ;  /* 0x0001c40c01007387 */ /* 0x0001e80000100800 */
[----:B------:R-:W3:Y:S01]  /*12fc0*/  LDL.LU R14, [R1+0x364] ;  /* 0x00036400010e7983 */ /* 0x000ee20000300800 */
[----:B0-----:R-:W-:-:S04]  /*12fd0*/  IMAD.MOV.U32 R12, RZ, RZ, R8 ;  /* 0x000000ffff0c7224 */ /* 0x001fc800078e0008 */
[----:B------:R-:W-:-:S05]  /*12fe0*/  @!P5 IMAD.MOV R12, RZ, RZ, -R12 ;  /* 0x000000ffff0cd224 */ /* 0x000fca00078e0a0c */
[----:B------:R0:W-:Y:S04]  /*12ff0*/  STL [R1+0x1ac], R12 ;  /* 0x0001ac0c01007387 */ /* 0x0001e80000100800 */
[----:B0-----:R-:W4:Y:S01]  /*13000*/  LDL.LU R12, [R1+0x42d4] ;  /* 0x0042d400010c7983 */ /* 0x001f220000300800 */
[----:B------:R-:W-:Y:S01]  /*13010*/  ISETP.GT.U32.AND P2, PT, R25, R2, PT ;  /* 0x000000021900720c */ /* 0x000fe20003f44070 */
[----:B------:R-:W-:-:S04]  /*13020*/  IMAD.HI.U32 R6, R0, R5, RZ ;  /* 0x0000000500067227 */ /* 0x000fc800078e00ff */
[----:B------:R-:W-:-:S08]  /*13030*/  IMAD.MOV R6, RZ, RZ, -R6 ;  /* 0x000000ffff067224 */ /* 0x000fd000078e0a06 */
[----:B------:R-:W-:-:S05]  /*13040*/  @!P2 IMAD.IADD R2, R2, 0x1, -R25 ;  /* 0x000000010202a824 */ /* 0x000fca00078e0a19 */
[----:B------:R-:W-:Y:S01]  /*13050*/  ISETP.GT.U32.AND P2, PT, R25, R2, PT ;  /* 0x000000021900720c */ /* 0x000fe20003f44070 */
[----:B------:R-:W-:-:S04]  /*13060*/  IMAD.HI.U32 R10, R0, R4, RZ ;  /* 0x00000004000a7227 */ /* 0x000fc800078e00ff */
[----:B------:R-:W-:Y:S01]  /*13070*/  IMAD R5, R25, R6, R5 ;  /* 0x0000000619057224 */ /* 0x000fe200078e0205 */
[----:B--2---:R-:W-:Y:S01]  /*13080*/  IABS R6, R13 ;  /* 0x0000000d00067213 */ /* 0x004fe20000000000 */
[----:B------:R-:W-:-:S04]  /*13090*/  IMAD.MOV R10, RZ, RZ, -R10 ;  /* 0x000000ffff0a7224 */ /* 0x000fc800078e0a0a */
[----:B------:R-:W-:Y:S02]  /*130a0*/  IMAD R4, R25, R10, R4 ;  /* 0x0000000a19047224 */ /* 0x000fe400078e0204 */
[----:B------:R-:W-:-:S04]  /*130b0*/  IMAD.HI.U32 R10, R0, R6, RZ ;  /* 0x00000006000a7227 */ /* 0x000fc800078e00ff */
[----:B------:R-:W-:Y:S02]  /*130c0*/  @!P2 IMAD.IADD R2, R2, 0x1, -R25 ;  /* 0x000000010202a824 */ /* 0x000fe400078e0a19 */
[----:B------:R-:W-:Y:S02]  /*130d0*/  IMAD.MOV R10, RZ, RZ, -R10 ;  /* 0x000000ffff0a7224 */ /* 0x000fe400078e0a0a */
[----:B------:R-:W-:Y:S01]  /*130e0*/  @!P1 IMAD.MOV R2, RZ, RZ, -R2 ;  /* 0x000000ffff029224 */ /* 0x000fe200078e0a02 */
[----:B------:R-:W-:Y:S01]  /*130f0*/  ISETP.GE.AND P1, PT, R13, RZ, PT ;  /* 0x000000ff0d00720c */ /* 0x000fe20003f26270 */
[C---:B------:R-:W-:Y:S01]  /*13100*/  IMAD R6, R25.reuse, R10, R6 ;  /* 0x0000000a19067224 */ /* 0x040fe200078e0206 */
[----:B----4-:R-:W-:Y:S02]  /*13110*/  ISETP.GE.AND P5, PT, R12, RZ, PT ;  /* 0x000000ff0c00720c */ /* 0x010fe40003fa6270 */
[----:B------:R-:W2:Y:S04]  /*13120*/  LDL.LU R12, [R1+0x368] ;  /* 0x00036800010c7983 */ /* 0x000ea80000300800 */
[----:B------:R-:W4:Y:S04]  /*13130*/  LDL.LU R13, [R1+0x380] ;  /* 0x00038000010d7983 */ /* 0x000f280000300800 */
[----:B------:R0:W-:Y:S04]  /*13140*/  STL [R1+0x4b4], R2 ;  /* 0x0004b40201007387 */ /* 0x0001e80000100800 */
[----:B------:R-:W2:Y:S01]  /*13150*/  LDL.LU R10, [R1+0x360] ;  /* 0x00036000010a7983 */ /* 0x000ea20000300800 */
[----:B------:R-:W-:-:S02]  /*13160*/  ISETP.GT.U32.AND P0, PT, R25, R5, PT ;  /* 0x000000051900720c */ /* 0x000fc40003f04070 */
[----:B------:R-:W-:Y:S02]  /*13170*/  ISETP.GT.U32.AND P3, PT, R25, R7, PT ;  /* 0x000000071900720c */ /* 0x000fe40003f64070 */
[----:B------:R-:W-:-:S09]  /*13180*/  IABS R9, R11 ;  /* 0x0000000b00097213 */ /* 0x000fd20000000000 */
[--C-:B------:R-:W-:Y:S02]  /*13190*/  @!P0 IMAD.IADD R5, R5, 0x1, -R25.reuse ;  /* 0x0000000105058824 */ /* 0x100fe400078e0a19 */
[----:B------:R-:W-:-:S03]  /*131a0*/  @!P3 IMAD.IADD R7, R7, 0x1, -R25 ;  /* 0x000000010707b824 */ /* 0x000fc600078e0a19 */
[C---:B------:R-:W-:Y:S02]  /*131b0*/  ISETP.GT.U32.AND P0, PT, R25.reuse, R5, PT ;  /* 0x000000051900720c */ /* 0x040fe40003f04070 */
[C---:B------:R-:W-:Y:S01]  /*131c0*/  ISETP.GT.U32.AND P3, PT, R25.reuse, R7, PT ;  /* 0x000000071900720c */ /* 0x040fe20003f64070 */
[----:B------:R-:W-:Y:S01]  /*131d0*/  IMAD.HI.U32 R8, R0, R9, RZ ;  /* 0x0000000900087227 */ /* 0x000fe200078e00ff */
[----:B------:R-:W-:-:S03]  /*131e0*/  ISETP.GT.U32.AND P2, PT, R25, R4, PT ;  /* 0x000000041900720c */ /* 0x000fc60003f44070 */
[----:B------:R-:W-:-:S06]  /*131f0*/  IMAD.MOV R8, RZ, RZ, -R8 ;  /* 0x000000ffff087224 */ /* 0x000fcc00078e0a08 */
[--C-:B------:R-:W-:Y:S02]  /*13200*/  @!P0 IMAD.IADD R5, R5, 0x1, -R25.reuse ;  /* 0x0000000105058824 */ /* 0x100fe400078e0a19 */
[----:B------:R-:W-:Y:S01]  /*13210*/  @!P3 IMAD.IADD R7, R7, 0x1, -R25 ;  /* 0x000000010707b824 */ /* 0x000fe200078e0a19 */
[----:B------:R-:W-:Y:S01]  /*13220*/  ISETP.GE.AND P3, PT, R11, RZ, PT ;  /* 0x000000ff0b00720c */ /* 0x000fe20003f66270 */
[C---:B0-----:R-:W-:Y:S02]  /*13230*/  IMAD R2, R25.reuse, R8, R9 ;  /* 0x0000000819027224 */ /* 0x041fe400078e0209 */
[----:B------:R-:W-:Y:S01]  /*13240*/  IMAD.MOV.U32 R11, RZ, RZ, R5 ;  /* 0x000000ffff0b7224 */ /* 0x000fe200078e0005 */
[C---:B------:R-:W-:Y:S01]  /*13250*/  ISETP.GT.U32.AND P0, PT, R25.reuse, R6, PT ;  /* 0x000000061900720c */ /* 0x040fe20003f04070 */
[----:B------:R-:W-:Y:S02]  /*13260*/  @!P2 IMAD.IADD R4, R4, 0x1, -R25 ;  /* 0x000000010404a824 */ /* 0x000fe400078e0a19 */
[----:B------:R-:W-:Y:S01]  /*13270*/  @!P4 IMAD.MOV R11, RZ, RZ, -R11 ;  /* 0x000000ffff0bc224 */ /* 0x000fe200078e0a0b */
[----:B------:R-:W-:-:S02]  /*13280*/  ISETP.GT.U32.AND P4, PT, R25, R2, PT ;  /* 0x000000021900720c */ /* 0x000fc40003f84070 */
[----:B------:R-:W-:Y:S01]  /*13290*/  ISETP.GT.U32.AND P2, PT, R25, R4, PT ;  /* 0x000000041900720c */ /* 0x000fe20003f44070 */
[----:B------:R-:W-:Y:S01]  /*132a0*/  @!P6 IMAD.MOV R7, RZ, RZ, -R7 ;  /* 0x000000ffff07e224 */ /* 0x000fe200078e0a07 */
[----:B---3--:R-:W-:-:S04]  /*132b0*/  IABS R8, R14 ;  /* 0x0000000e00087213 */ /* 0x008fc80000000000 */
[----:B------:R4:W-:Y:S01]  /*132c0*/  STL [R1+0x1a8], R7 ;  /* 0x0001a80701007387 */ /* 0x0009e20000100800 */
[----:B------:R-:W-:-:S04]  /*132d0*/  @!P0 IMAD.IADD R6, R6, 0x1, -R25 ;  /* 0x0000000106068824 */ /* 0x000fc800078e0a19 */
[--C-:B------:R-:W-:Y:S01]  /*132e0*/  @!P4 IMAD.IADD R2, R2, 0x1, -R25.reuse ;  /* 0x000000010202c824 */ /* 0x100fe200078e0a19 */
[----:B------:R0:W-:Y:S01]  /*132f0*/  STL [R1+0x170], R11 ;  /* 0x0001700b01007387 */ /* 0x0001e20000100800 */
[C---:B------:R-:W-:Y:S01]  /*13300*/  ISETP.GT.U32.AND P0, PT, R25.reuse, R6, PT ;  /* 0x000000061900720c */ /* 0x040fe20003f04070 */
[----:B------:R-:W-:Y:S02]  /*13310*/  @!P2 IMAD.IADD R4, R4, 0x1, -R25 ;  /* 0x000000010404a824 */ /* 0x000fe400078e0a19 */
[----:B------:R-:W-:Y:S02]  /*13320*/  ISETP.GT.U32.AND P4, PT, R25, R2, PT ;  /* 0x000000021900720c */ /* 0x000fe40003f84070 */
[----:B------:R-:W-:-:S08]  /*13330*/  @!P5 IMAD.MOV R4, RZ, RZ, -R4 ;  /* 0x000000ffff04d224 */ /* 0x000fd000078e0a04 */
[----:B------:R-:W-:-:S03]  /*13340*/  @!P0 IMAD.IADD R6, R6, 0x1, -R25 ;  /* 0x0000000106068824 */ /* 0x000fc600078e0a19 */
[----:B------:R-:W-:Y:S02]  /*13350*/  @!P4 IMAD.IADD R2, R2, 0x1, -R25 ;  /* 0x000000010202c824 */ /* 0x000fe400078e0a19 */
[----:B------:R-:W-:Y:S02]  /*13360*/  @!P1 IMAD.MOV R6, RZ, RZ, -R6 ;  /* 0x000000ffff069224 */ /* 0x000fe400078e0a06 */
[----:B------:R-:W-:Y:S01]  /*13370*/  @!P3 IMAD.MOV R2, RZ, RZ, -R2 ;  /* 0x000000ffff02b224 */ /* 0x000fe200078e0a02 */
[----:B------:R-:W-:Y:S02]  /*13380*/  ISETP.GE.AND P1, PT, R14, RZ, PT ;  /* 0x000000ff0e00720c */ /* 0x000fe40003f26270 */
[----:B----4-:R-:W-:Y:S02]  /*13390*/  IABS R7, R13 ;  /* 0x0000000d00077213 */ /* 0x010fe40000000000 */
[----:B--2---:R-:W-:-:S05]  /*133a0*/  IABS R9, R10 ;  /* 0x0000000a00097213 */ /* 0x004fca0000000000 */
[----:B------:R-:W-:-:S04]  /*133b0*/  IMAD.HI.U32 R5, R0, R9, RZ ;  /* 0x0000000900057227 */ /* 0x000fc800078e00ff */
[----:B------:R-:W-:Y:S02]  /*133c0*/  IMAD.MOV R5, RZ, RZ, -R5 ;  /* 0x000000ffff057224 */ /* 0x000fe400078e0a05 */
[----:B0-----:R-:W-:-:S04]  /*133d0*/  IMAD.HI.U32 R11, R0, R7, RZ ;  /* 0x00000007000b7227 */ /* 0x001fc800078e00ff */
[----:B------:R-:W-:Y:S02]  /*133e0*/  IMAD R5, R25, R5, R9 ;  /* 0x0000000519057224 */ /* 0x000fe400078e0209 */
[----:B------:R-:W-:Y:S01]  /*133f0*/  IMAD.HI.U32 R9, R0, R8, RZ ;  /* 0x0000000800097227 */ /* 0x000fe200078e00ff */
[----:B------:R-:W-:Y:S02]  /*13400*/  ISETP.GE.AND P2, PT, R13, RZ, PT ;  /* 0x000000ff0d00720c */ /* 0x000fe40003f46270 */
[----:B------:R-:W2:Y:S01]  /*13410*/  LDL.LU R13, [R1+0x374] ;  /* 0x00037400010d7983 */ /* 0x000ea20000300800 */
[----:B------:R-:W-:Y:S02]  /*13420*/  IMAD.MOV R11, RZ, RZ, -R11 ;  /* 0x000000ffff0b7224 */ /* 0x000fe400078e0a0b */
[----:B------:R-:W-:Y:S01]  /*13430*/  IMAD.MOV R9, RZ, RZ, -R9 ;  /* 0x000000ffff097224 */ /* 0x000fe200078e0a09 */
[----:B------:R0:W-:Y:S01]  /*13440*/  STL [R1+0x16c], R4 ;  /* 0x00016c0401007387 */ /* 0x0001e20000100800 */
[----:B------:R-:W-:-:S03]  /*13450*/  IMAD R7, R25, R11, R7 ;  /* 0x0000000b19077224 */ /* 0x000fc600078e0207 */
[----:B------:R-:W3:Y:S01]  /*13460*/  LDL R11, [R1+0x370] ;  /* 0x00037000010b7983 */ /* 0x000ee20000100800 */
[----:B0-----:R-:W-:-:S03]  /*13470*/  IMAD R4, R25, R9, R8 ;  /* 0x0000000919047224 */ /* 0x001fc600078e0208 */
[----:B------:R-:W4:Y:S04]  /*13480*/  LDL R8, [R1+0x36c] ;  /* 0x00036c0001087983 */ /* 0x000f280000100800 */
[----:B------:R0:W-:Y:S04]  /*13490*/  STL [R1+0x4b0], R6 ;  /* 0x0004b00601007387 */ /* 0x0001e80000100800 */
[----:B------:R1:W-:Y:S04]  /*134a0*/  STL [R1+0x42d0], R0 ;  /* 0x0042d00001007387 */ /* 0x0003e80000100800 */
[----:B------:R0:W-:Y:S04]  /*134b0*/  STL [R1+0x168], R2 ;  /* 0x0001680201007387 */ /* 0x0001e80000100800 */
[----:B------:R-:W2:Y:S01]  /*134c0*/  LDL.LU R14, [R1+0x388] ;  /* 0x00038800010e7983 */ /* 0x000ea20000300800 */
[----:B------:R-:W-:-:S02]  /*134d0*/  ISETP.GT.U32.AND P5, PT, R25, R5, PT ;  /* 0x000000051900720c */ /* 0x000fc40003fa4070 */
[----:B------:R-:W-:Y:S02]  /*134e0*/  ISETP.GT.U32.AND P0, PT, R25, R7, PT ;  /* 0x000000071900720c */ /* 0x000fe40003f04070 */
[----:B------:R-:W-:Y:S02]  /*134f0*/  ISETP.GE.AND P6, PT, R10, RZ, PT ;  /* 0x000000ff0a00720c */ /* 0x000fe40003fc6270 */
[----:B------:R-:W-:-:S07]  /*13500*/  IABS R10, R12 ;  /* 0x0000000c000a7213 */ /* 0x000fce0000000000 */
[----:B------:R-:W-:-:S05]  /*13510*/  @!P5 IMAD.IADD R5, R5, 0x1, -R25 ;  /* 0x000000010505d824 */ /* 0x000fca00078e0a19 */
[----:B------:R-:W-:Y:S01]  /*13520*/  ISETP.GT.U32.AND P5, PT, R25, R5, PT ;  /* 0x000000051900720c */ /* 0x000fe20003fa4070 */
[----:B------:R-:W-:Y:S01]  /*13530*/  @!P0 IMAD.IADD R7, R7, 0x1, -R25 ;  /* 0x0000000107078824 */ /* 0x000fe200078e0a19 */
[----:B------:R-:W-:-:S11]  /*13540*/  ISETP.GE.AND P0, PT, R12, RZ, PT ;  /* 0x000000ff0c00720c */ /* 0x000fd60003f06270 */
[----:B------:R-:W-:Y:S01]  /*13550*/  @!P5 IMAD.IADD R5, R5, 0x1, -R25 ;  /* 0x000000010505d824 */ /* 0x000fe200078e0a19 */
[----:B---3--:R-:W-:Y:S01]  /*13560*/  IABS R9, R11 ;  /* 0x0000000b00097213 */ /* 0x008fe20000000000 */
[----:B------:R-:W-:Y:S01]  /*13570*/  IMAD.HI.U32 R11, R0, R10, RZ ;  /* 0x0000000a000b7227 */ /* 0x000fe200078e00ff */
[----:B----4-:R-:W-:-:S03]  /*13580*/  IABS R8, R8 ;  /* 0x0000000800087213 */ /* 0x010fc60000000000 */
[----:B0-----:R-:W-:Y:S02]  /*13590*/  IMAD.MOV R6, RZ, RZ, -R11 ;  /* 0x000000ffff067224 */ /* 0x001fe400078e0a0b */
[----:B------:R-:W-:-:S04]  /*135a0*/  IMAD.HI.U32 R12, R0, R9, RZ ;  /* 0x00000009000c7227 */ /* 0x000fc800078e00ff */
[----:B------:R-:W-:-:S04]  /*135b0*/  IMAD.HI.U32 R11, R0, R8, RZ ;  /* 0x00000008000b7227 */ /* 0x000fc800078e00ff */
[----:B------:R-:W-:Y:S02]  /*135c0*/  IMAD.MOV R11, RZ, RZ, -R11 ;  /* 0x000000ffff0b7224 */ /* 0x000fe400078e0a0b */
[----:B------:R-:W-:Y:S02]  /*135d0*/  IMAD.MOV R12, RZ, RZ, -R12 ;  /* 0x000000ffff0c7224 */ /* 0x000fe400078e0a0c */
[C---:B------:R-:W-:Y:S01]  /*135e0*/  IMAD R8, R25.reuse, R11, R8 ;  /* 0x0000000b19087224 */ /* 0x040fe200078e0208 */
[----:B--2---:R0:W-:Y:S01]  /*135f0*/  STL [R1+0x42cc], R14 ;  /* 0x0042cc0e01007387 */ /* 0x0041e20000100800 */
[----:B-1----:R-:W-:Y:S02]  /*13600*/  IMAD.MOV.U32 R0, RZ, RZ, R5 ;  /* 0x000000ffff007224 */ /* 0x002fe400078e0005 */
[C---:B------:R-:W-:Y:S01]  /*13610*/  IMAD R2, R25.reuse, R12, R9 ;  /* 0x0000000c19027224 */ /* 0x040fe200078e0209 */
[----:B0-----:R-:W2:Y:S04]  /*13620*/  LDL R14, [R1+0x384] ;  /* 0x00038400010e7983 */ /* 0x001ea80000100800 */
[----:B------:R-:W3:Y:S04]  /*13630*/  LDL.LU R11, [R1+0x36c] ;  /* 0x00036c00010b7983 */ /* 0x000ee80000300800 */
[----:B------:R-:W4:Y:S04]  /*13640*/  LDL R5, [R1+0x378] ;  /* 0x0003780001057983 */ /* 0x000f280000100800 */
[----:B------:R-:W2:Y:S01]  /*13650*/  LDL.LU R12, [R1+0x370] ;  /* 0x00037000010c7983 */ /* 0x000ea20000300800 */
[C---:B------:R-:W-:Y:S01]  /*13660*/  ISETP.GT.U32.AND P4, PT, R25.reuse, R4, PT ;  /* 0x000000041900720c */ /* 0x040fe20003f84070 */
[C---:B------:R-:W-:Y:S01]  /*13670*/  IMAD R6, R25.reuse, R6, R10 ;  /* 0x0000000619067224 */ /* 0x040fe200078e020a */
[----:B------:R-:W-:-:S04]  /*13680*/  ISETP.GT.U32.AND P3, PT, R25, R7, PT ;  /* 0x000000071900720c */ /* 0x000fc80003f64070 */
[----:B------:R-:W-:-:S07]  /*13690*/  ISETP.GT.U32.AND P5, PT, R25, R6, PT ;  /* 0x000000061900720c */ /* 0x000fce0003fa4070 */
[----:B------:R-:W-:-:S05]  /*136a0*/  @!P4 IMAD.IADD R4, R4, 0x1, -R25 ;  /* 0x000000010404c824 */ /* 0x000fca00078e0a19 */
[----:B------:R-:W-:Y:S01]  /*136b0*/  ISETP.GT.U32.AND P4, PT, R25, R4, PT ;  /* 0x000000041900720c */ /* 0x000fe20003f84070 */
[----:B------:R-:W-:Y:S02]  /*136c0*/  @!P6 IMAD.MOV R0, RZ, RZ, -R0 ;  /* 0x000000ffff00e224 */ /* 0x000fe400078e0a00 */
[--C-:B------:R-:W-:Y:S02]  /*136d0*/  @!P3 IMAD.IADD R7, R7, 0x1, -R25.reuse ;  /* 0x000000010707b824 */ /* 0x100fe400078e0a19 */
[--C-:B------:R-:W-:Y:S01]  /*136e0*/  @!P5 IMAD.IADD R6, R6, 0x1, -R25.reuse ;  /* 0x000000010606d824 */ /* 0x100fe200078e0a19 */
[----:B------:R0:W-:Y:S07]  /*136f0*/  STL [R1+0x164], R0 ;  /* 0x0001640001007387 */ /* 0x0001ee0000100800 */
[----:B------:R-:W-:Y:S01]  /*13700*/  @!P4 IMAD.IADD R4, R4, 0x1, -R25 ;  /* 0x000000010404c824 */ /* 0x000fe200078e0a19 */
[----:B0-----:R-:W4:Y:S01]  /*13710*/  LDL.LU R0, [R1+0x42d0] ;  /* 0x0042d00001007983 */ /* 0x001f220000300800 */
[----:B--2---:R-:W-:-:S02]  /*13720*/  ISETP.GE.AND P5, PT, R12, RZ, PT ;  /* 0x000000ff0c00720c */ /* 0x004fc40003fa6270 */
[----:B------:R-:W-:Y:S01]  /*13730*/  IABS R12, R14 ;  /* 0x0000000e000c7213 */ /* 0x000fe20000000000 */
[----:B------:R-:W-:-:S04]  /*13740*/  IMAD.MOV.U32 R14, RZ, RZ, R7 ;  /* 0x000000ffff0e7224 */ /* 0x000fc800078e0007 */
[----:B------:R-:W-:Y:S02]  /*13750*/  @!P2 IMAD.MOV R14, RZ, RZ, -R14 ;  /* 0x000000ffff0ea224 */ /* 0x000fe400078e0a0e */
[----:B------:R-:W-:Y:S02]  /*13760*/  IMAD.MOV.U32 R7, RZ, RZ, R4 ;  /* 0x000000ffff077224 */ /* 0x000fe400078e0004 */
[----:B------:R-:W2:Y:S04]  /*13770*/  LDL R4, [R1+0x38c] ;  /* 0x00038c0001047983 */ /* 0x000ea80000100800 */
[----:B------:R0:W-:Y:S04]  /*13780*/  STL [R1+0x160], R14 ;  /* 0x0001600e01007387 */ /* 0x0001e80000100800 */
[----:B0-----:R-:W2:Y:S01]  /*13790*/  LDL.LU R14, [R1+0x42cc] ;  /* 0x0042cc00010e7983 */ /* 0x001ea20000300800 */
[----:B------:R-:W-:-:S02]  /*137a0*/  ISETP.GT.U32.AND P6, PT, R25, R8, PT ;  /* 0x000000081900720c */ /* 0x000fc40003fc4070 */
[----:B------:R-:W-:Y:S01]  /*137b0*/  IABS R10, R13 ;  /* 0x0000000d000a7213 */ /* 0x000fe20000000000 */
[----:B------:R-:W-:Y:S01]  /*137c0*/  @!P1 IMAD.MOV R7, RZ, RZ, -R7 ;  /* 0x000000ffff079224 */ /* 0x000fe200078e0a07 */
[----:B---3--:R-:W-:-:S03]  /*137d0*/  ISETP.GE.AND P4, PT, R11, RZ, PT ;  /* 0x000000ff0b00720c */ /* 0x008fc60003f86270 */
[----:B------:R-:W-:-:S06]  /*137e0*/  IMAD.MOV.U32 R9, RZ, RZ, R10 ;  /* 0x000000ffff097224 */ /* 0x000fcc00078e000a */
[----:B------:R-:W-:Y:S01]  /*137f0*/  @!P6 IMAD.IADD R8, R8, 0x1, -R25 ;  /* 0x000000010808e824 */ /* 0x000fe200078e0a19 */
[----:B------:R-:W-:Y:S01]  /*13800*/  ISETP.GT.U32.AND P6, PT, R25, R6, PT ;  /* 0x000000061900720c */ /* 0x000fe20003fc4070 */
[----:B----4-:R-:W-:Y:S01]  /*13810*/  IMAD.HI.U32 R11, R0, R9, RZ ;  /* 0x00000009000b7227 */ /* 0x010fe200078e00ff */
[----:B------:R-:W-:Y:S01]  /*13820*/  ISETP.GE.AND P1, PT, R13, RZ, PT ;  /* 0x000000ff0d00720c */ /* 0x000fe20003f26270 */
[----:B------:R0:W-:Y:S02]  /*13830*/  STL [R1+0x15c], R7 ;  /* 0x00015c0701007387 */ /* 0x0001e40000100800 */
[----:B------:R-:W-:Y:S02]  /*13840*/  IMAD.MOV R11, RZ, RZ, -R11 ;  /* 0x000000ffff0b7224 */ /* 0x000fe400078e0a0b */
[----:B------:R-:W3:Y:S02]  /*13850*/  LDL R13, [R1+0x390] ;  /* 0x00039000010d7983 */ /* 0x000ee40000100800 */
[----:B------:R-:W-:-:S02]  /*13860*/  IMAD R9, R25, R11, R9 ;  /* 0x0000000b19097224 */ /* 0x000fc400078e0209 */
[----:B------:R-:W4:Y:S02]  /*13870*/  LDL.LU R11, [R1+0x378] ;  /* 0x00037800010b7983 */ /* 0x000f240000300800 */
[----:B------:R-:W-:Y:S02]  /*13880*/  @!P6 IMAD.IADD R6, R6, 0x1, -R25 ;  /* 0x000000010606e824 */ /* 0x000fe400078e0a19 */
[----:B0-----:R-:W-:Y:S01]  /*13890*/  IMAD.MOV.U32 R7, RZ, RZ, R12 ;  /* 0x000000ffff077224 */ /* 0x001fe200078e000c */
[----:B--2---:R-:W-:Y:S01]  /*138a0*/  IABS R12, R14 ;  /* 0x0000000e000c7213 */ /* 0x004fe20000000000 */
[----:B------:R0:W-:Y:S02]  /*138b0*/  STL [R1+0x42c8], R14 ;  /* 0x0042c80e01007387 */ /* 0x0001e40000100800 */
[----:B0-----:R-:W-:Y:S02]  /*138c0*/  IMAD.MOV.U32 R14, RZ, RZ, R6 ;  /* 0x000000ffff0e7224 */ /* 0x001fe400078e0006 */
[----:B------:R-:W2:Y:S01]  /*138d0*/  LDL.LU R6, [R1+0x384] ;  /* 0x0003840001067983 */ /* 0x000ea20000300800 */
[----:B------:R-:W-:-:S05]  /*138e0*/  IABS R5, R5 ;  /* 0x0000000500057213 */ /* 0x000fca0000000000 */
[----:B------:R-:W-:-:S04]  /*138f0*/  IMAD.HI.U32 R10, R0, R5, RZ ;  /* 0x00000005000a7227 */ /* 0x000fc800078e00ff */
[----:B------:R-:W-:-:S04]  /*13900*/  IMAD.MOV R10, RZ, RZ, -R10 ;  /* 0x000000ffff0a7224 */ /* 0x000fc800078e0a0a */
[----:B------:R-:W-:Y:S02]  /*13910*/  IMAD R5, R25, R10, R5 ;  /* 0x0000000a19057224 */ /* 0x000fe400078e0205 */
[----:B------:R-:W-:-:S04]  /*13920*/  IMAD.HI.U32 R10, R0, R7, RZ ;  /* 0x00000007000a7227 */ /* 0x000fc800078e00ff */
[----:B------:R-:W-:-:S04]  /*13930*/  IMAD.MOV R10, RZ, RZ, -R10 ;  /* 0x000000ffff0a7224 */ /* 0x000fc800078e0a0a */
[----:B------:R-:W-:Y:S01]  /*13940*/  IMAD R7, R25, R10, R7 ;  /* 0x0000000a19077224 */ /* 0x000fe200078e0207 */
[----:B---3--:R-:W-:Y:S01]  /*13950*/  IABS R10, R13 ;  /* 0x0000000d000a7213 */ /* 0x008fe20000000000 */
[----:B------:R-:W-:-:S04]  /*13960*/  IMAD.HI.U32 R13, R0, R12, RZ ;  /* 0x0000000c000d7227 */ /* 0x000fc800078e00ff */
[----:B------:R-:W-:Y:S02]  /*13970*/  @!P0 IMAD.MOV R14, RZ, RZ, -R14 ;  /* 0x000000ffff0e8224 */ /* 0x000fe400078e0a0e */
[----:B------:R-:W-:-:S03]  /*13980*/  IMAD.MOV R13, RZ, RZ, -R13 ;  /* 0x000000ffff0d7224 */ /* 0x000fc600078e0a0d */
[----:B------:R0:W-:Y:S04]  /*13990*/  STL [R1+0x158], R14 ;  /* 0x0001580e01007387 */ /* 0x0001e80000100800 */
[----:B0-----:R-:W3:Y:S01]  /*139a0*/  LDL.LU R14, [R1+0x42c8] ;  /* 0x0042c800010e7983 */ /* 0x001ee20000300800 */
[C---:B------:R-:W-:Y:S02]  /*139b0*/  ISETP.GT.U32.AND P3, PT, R25.reuse, R2, PT ;  /* 0x000000021900720c */ /* 0x040fe40003f64070 */
[----:B--2---:R-:W-:Y:S01]  /*139c0*/  ISETP.GE.AND P0, PT, R6, RZ, PT ;  /* 0x000000ff0600720c */ /* 0x004fe20003f06270 */
[C---:B------:R-:W-:Y:S02]  /*139d0*/  IMAD R6, R25.reuse, R13, R12 ;  /* 0x0000000d19067224 */ /* 0x040fe400078e020c */
[----:B------:R-:W2:Y:S08]  /*139e0*/  LDL.LU R13, [R1+0x394] ;  /* 0x00039400010d7983 */ /* 0x000eb00000300800 */
[----:B------:R-:W-:Y:S01]  /*139f0*/  @!P3 IMAD.IADD R2, R2, 0x1, -R25 ;  /* 0x000000010202b824 */ /* 0x000fe200078e0a19 */
[----:B------:R-:W-:-:S02]  /*13a00*/  ISETP.GT.U32.AND P3, PT, R25, R8, PT ;  /* 0x000000081900720c */ /* 0x000fc40003f64070 */
[C---:B------:R-:W-:Y:S02]  /*13a10*/  ISETP.GT.U32.AND P6, PT, R25.reuse, R9, PT ;  /* 0x000000091900720c */ /* 0x040fe40003fc4070 */
[----:B------:R-:W-:-:S09]  /*13a20*/  ISETP.GT.U32.AND P2, PT, R25, R2, PT ;  /* 0x000000021900720c */ /* 0x000fd20003f44070 */
[--C-:B------:R-:W-:Y:S01]  /*13a30*/  @!P3 IMAD.IADD R8, R8, 0x1, -R25.reuse ;  /* 0x000000010808b824 */ /* 0x100fe200078e0a19 */
[----:B------:R-:W-:Y:S01]  /*13a40*/  ISETP.GT.U32.AND P3, PT, R25, R5, PT ;  /* 0x000000051900720c */ /* 0x000fe20003f64070 */
[--C-:B------:R-:W-:Y:S01]  /*13a50*/  @!P6 IMAD.IADD R9, R9, 0x1, -R25.reuse ;  /* 0x000000010909e824 */ /* 0x100fe200078e0a19 */
[----:B------:R-:W-:Y:S01]  /*13a60*/  IABS R4, R4 ;  /* 0x0000000400047213 */ /* 0x000fe20000000000 */
[----:B------:R-:W-:Y:S01]  /*13a70*/  @!P2 IMAD.IADD R2, R2, 0x1, -R25 ;  /* 0x000000010202a824 */ /* 0x000fe200078e0a19 */
[----:B----4-:R-:W-:-:S03]  /*13a80*/  ISETP.GE.AND P2, PT, R11, RZ, PT ;  /* 0x000000ff0b00720c */ /* 0x010fc60003f46270 */
[----:B------:R-:W-:-:S06]  /*13a90*/  IMAD.HI.U32 R11, R0, R4, RZ ;  /* 0x00000004000b7227 */ /* 0x000fcc00078e00ff */
[----:B------:R-:W-:Y:S01]  /*13aa0*/  @!P3 IMAD.IADD R5, R5, 0x1, -R25 ;  /* 0x000000010505b824 */ /* 0x000fe200078e0a19 */
[----:B------:R-:W-:Y:S01]  /*13ab0*/  ISETP.GT.U32.AND P3, PT, R25, R9, PT ;  /* 0x000000091900720c */ /* 0x000fe20003f64070 */
[----:B------:R-:W-:-:S04]  /*13ac0*/  IMAD.MOV R11, RZ, RZ, -R11 ;  /* 0x000000ffff0b7224 */ /* 0x000fc800078e0a0b */
[----:B------:R-:W-:Y:S02]  /*13ad0*/  IMAD R4, R25, R11, R4 ;  /* 0x0000000b19047224 */ /* 0x000fe400078e0204 */
[----:B------:R-:W-:-:S06]  /*13ae0*/  @!P5 IMAD.MOV R2, RZ, RZ, -R2 ;  /* 0x000000ffff02d224 */ /* 0x000fcc00078e0a02 */
[----:B------:R-:W-:Y:S01]  /*13af0*/  @!P3 IMAD.IADD R9, R9, 0x1, -R25 ;  /* 0x000000010909b824 */ /* 0x000fe200078e0a19 */
[----:B---3--:R-:W-:Y:S02]  /*13b00*/  ISETP.GE.AND P5, PT, R14, RZ, PT ;  /* 0x000000ff0e00720c */ /* 0x008fe40003fa6270 */
[----:B--2---:R-:W-:Y:S01]  /*13b10*/  IABS R12, R13 ;  /* 0x0000000d000c7213 */ /* 0x004fe20000000000 */
[----:B------:R0:W-:Y:S02]  /*13b20*/  STL [R1+0x42bc], R13 ;  /* 0x0042bc0d01007387 */ /* 0x0001e40000100800 */
[----:B0-----:R-:W-:Y:S02]  /*13b30*/  IMAD.MOV.U32 R13, RZ, RZ, R8 ;  /* 0x000000ffff0d7224 */ /* 0x001fe400078e0008 */
[----:B------:R0:W-:Y:S02]  /*13b40*/  STL [R1+0x42c4], R4 ;  /* 0x0042c40401007387 */ /* 0x0001e40000100800 */
[----:B------:R-:W-:-:S02]  /*13b50*/  @!P4 IMAD.MOV R13, RZ, RZ, -R13 ;  /* 0x000000ffff0dc224 */ /* 0x000fc400078e0a0d */
[----:B------:R1:W-:Y:S04]  /*13b60*/  STL [R1+0x42c0], R28 ;  /* 0x0042c01c01007387 */ /* 0x0003e80000100800 */
[----:B------:R2:W-:Y:S01]  /*13b70*/  STL [R1+0x470], R13 ;  /* 0x0004700d01007387 */ /* 0x0005e20000100800 */
[----:B0-----:R-:W-:-:S03]  /*13b80*/  IMAD.MOV.U32 R4, RZ, RZ, R9 ;  /* 0x000000ffff047224 */ /* 0x001fc600078e0009 */
[----:B-1----:R-:W3:Y:S04]  /*13b90*/  LDL.LU R28, [R1+0x38c] ;  /* 0x00038c00011c7983 */ /* 0x002ee80000300800 */
[----:B--2---:R-:W2:Y:S04]  /*13ba0*/  LDL.LU R13, [R1+0x390] ;  /* 0x00039000010d7983 */ /* 0x004ea80000300800 */
[----:B------:R-:W4:Y:S04]  /*13bb0*/  LDL R9, [R1+0x39c] ;  /* 0x00039c0001097983 */ /* 0x000f280000100800 */
[----:B------:R0:W-:Y:S04]  /*13bc0*/  STL [R1+0x49c], R2 ;  /* 0x00049c0201007387 */ /* 0x0001e80000100800 */
[----:B------:R-:W4:Y:S01]  /*13bd0*/  LDL R14, [R1+0x3a4] ;  /* 0x0003a400010e7983 */ /* 0x000f220000100800 */
[----:B------:R-:W-:Y:S01]  /*13be0*/  IMAD.HI.U32 R8, R0, R10, RZ ;  /* 0x0000000a00087227 */ /* 0x000fe200078e00ff */
[----:B------:R-:W-:-:S02]  /*13bf0*/  ISETP.GT.U32.AND P4, PT, R25, R5, PT ;  /* 0x000000051900720c */ /* 0x000fc40003f84070 */
[C---:B------:R-:W-:Y:S01]  /*13c00*/  ISETP.GT.U32.AND P3, PT, R25.reuse, R6, PT ;  /* 0x000000061900720c */ /* 0x040fe20003f64070 */
[----:B------:R-:W-:Y:S01]  /*13c10*/  IMAD.MOV R8, RZ, RZ, -R8 ;  /* 0x000000ffff087224 */ /* 0x000fe200078e0a08 */
[----:B------:R-:W5:Y:S03]  /*13c20*/  LDL R11, [R1+0x3a0] ;  /* 0x0003a000010b7983 */ /* 0x000f660000100800 */
[----:B0-----:R-:W-:Y:S02]  /*13c30*/  IMAD R2, R25, R8, R10 ;  /* 0x0000000819027224 */ /* 0x001fe400078e020a */
[----:B------:R-:W-:Y:S01]  /*13c40*/  IMAD.HI.U32 R8, R0, R12, RZ ;  /* 0x0000000c00087227 */ /* 0x000fe200078e00ff */
[----:B------:R-:W5:Y:S03]  /*13c50*/  LDL R10, [R1+0x398] ;  /* 0x00039800010a7983 */ /* 0x000f660000100800 */
[----:B------:R-:W-:-:S02]  /*13c60*/  IMAD.MOV R8, RZ, RZ, -R8 ;  /* 0x000000ffff087224 */ /* 0x000fc400078e0a08 */
[--C-:B------:R-:W-:Y:S02]  /*13c70*/  @!P4 IMAD.IADD R5, R5, 0x1, -R25.reuse ;  /* 0x000000010505c824 */ /* 0x100fe400078e0a19 */
[----:B------:R-:W-:Y:S02]  /*13c80*/  IMAD R12, R25, R8, R12 ;  /* 0x00000008190c7224 */ /* 0x000fe400078e020c */
[----:B------:R-:W-:Y:S02]  /*13c90*/  @!P1 IMAD.MOV R4, RZ, RZ, -R4 ;  /* 0x000000ffff049224 */ /* 0x000fe400078e0a04 */
[----:B------:R-:W-:-:S03]  /*13ca0*/  @!P3 IMAD.IADD R6, R6, 0x1, -R25 ;  /* 0x000000010606b824 */ /* 0x000fc600078e0a19 */
[----:B------:R0:W-:Y:S04]  /*13cb0*/  STL [R1+0x4ac], R4 ;  /* 0x0004ac0401007387 */ /* 0x0001e80000100800 */
[----:B0-----:R-:W5:Y:S01]  /*13cc0*/  LDL.LU R4, [R1+0x42c4] ;  /* 0x0042c40001047983 */ /* 0x001f620000300800 */
[----:B---3--:R-:W-:-:S03]  /*13cd0*/  ISETP.GE.AND P4, PT, R28, RZ, PT ;  /* 0x000000ff1c00720c */ /* 0x008fc60003f86270 */
[----:B------:R-:W3:Y:S01]  /*13ce0*/  LDL.LU R28, [R1+0x42c0] ;  /* 0x0042c000011c7983 */ /* 0x000ee20000300800 */
[----:B--2---:R-:W-:-:S03]  /*13cf0*/  ISETP.GE.AND P3, PT, R13, RZ, PT ;  /* 0x000000ff0d00720c */ /* 0x004fc60003f66270 */
[----:B------:R-:W2:Y:S01]  /*13d00*/  LDL.LU R13, [R1+0x42bc] ;  /* 0x0042bc00010d7983 */ /* 0x000ea20000300800 */
[----:B----4-:R-:W-:Y:S01]  /*13d10*/  IABS R8, R14 ;  /* 0x0000000e00087213 */ /* 0x010fe20000000000 */
[----:B------:R-:W-:-:S04]  /*13d20*/  IMAD.MOV.U32 R14, RZ, RZ, R5 ;  /* 0x000000ffff0e7224 */ /* 0x000fc800078e0005 */
[----:B------:R-:W-:-:S05]  /*13d30*/  @!P2 IMAD.MOV R14, RZ, RZ, -R14 ;  /* 0x000000ffff0ea224 */ /* 0x000fca00078e0a0e */
[----:B------:R0:W-:Y:S04]  /*13d40*/  STL [R1+0x4a8], R14 ;  /* 0x0004a80e01007387 */ /* 0x0001e80000100800 */
[----:B0-----:R-:W4:Y:S01]  /*13d50*/  LDL.LU R14, [R1+0x3a8] ;  /* 0x0003a800010e7983 */ /* 0x001f220000300800 */
[----:B------:R-:W-:-:S13]  /*13d60*/  ISETP.GT.U32.AND P6, PT, R25, R7, PT ;  /* 0x000000071900720c */ /* 0x000fda0003fc4070 */
[----:B------:R-:W-:-:S05]  /*13d70*/  @!P6 IMAD.IADD R7, R7, 0x1, -R25 ;  /* 0x000000010707e824 */ /* 0x000fca00078e0a19 */
[C---:B------:R-:W-:Y:S02]  /*13d80*/  ISETP.GT.U32.AND P6, PT, R25.reuse, R7, PT ;  /* 0x000000071900720c */ /* 0x040fe40003fc4070 */
[----:B-----5:R-:W-:Y:S02]  /*13d90*/  ISETP.GT.U32.AND P1, PT, R25, R4, PT ;  /* 0x000000041900720c */ /* 0x020fe40003f24070 */
[----:B------:R-:W-:Y:S01]  /*13da0*/  IABS R10, R10 ;  /* 0x0000000a000a7213 */ /* 0x000fe20000000000 */
[----:B----4-:R0:W-:Y:S04]  /*13db0*/  STL [R1+0x42b8], R14 ;  /* 0x0042b80e01007387 */ /* 0x0101e80000100800 */
[----:B0-----:R-:W4:Y:S04]  /*13dc0*/  LDL.LU R14, [R1+0x39c] ;  /* 0x00039c00010e7983 */ /* 0x001f280000300800 */
[--C-:B------:R-:W-:Y:S01]  /*13dd0*/  @!P6 IMAD.IADD R7, R7, 0x1, -R25.reuse ;  /* 0x000000010707e824 */ /* 0x100fe200078e0a19 */
[C---:B------:R-:W-:Y:S01]  /*13de0*/  ISETP.GT.U32.AND P6, PT, R25.reuse, R2, PT ;  /* 0x000000021900720c */ /* 0x040fe20003fc4070 */
[----:B------:R-:W-:Y:S01]  /*13df0*/  @!P1 IMAD.IADD R4, R4, 0x1, -R25 ;  /* 0x0000000104049824 */ /* 0x000fe200078e0a19 */
[C---:B------:R-:W-:Y:S01]  /*13e00*/  ISETP.GT.U32.AND P1, PT, R25.reuse, R6, PT ;  /* 0x000000061900720c */ /* 0x040fe20003f24070 */
[----:B------:R-:W-:Y:S01]  /*13e10*/  @!P0 IMAD.MOV R7, RZ, RZ, -R7 ;  /* 0x000000ffff078224 */ /* 0x000fe200078e0a07 */
[----:B------:R-:W-:Y:S01]  /*13e20*/  IABS R11, R11 ;  /* 0x0000000b000b7213 */ /* 0x000fe20000000000 */
[----:B------:R-:W-:Y:S01]  /*13e30*/  IMAD.HI.U32 R5, R0, R10, RZ ;  /* 0x0000000a00057227 */ /* 0x000fe200078e00ff */
[----:B------:R-:W-:-:S02]  /*13e40*/  ISETP.GT.U32.AND P0, PT, R25, R12, PT ;  /* 0x0000000c1900720c */ /* 0x000fc40003f04070 */
[----:B------:R0:W-:Y:S01]  /*13e50*/  STL [R1+0x4a0], R7 ;  /* 0x0004a00701007387 */ /* 0x0001e20000100800 */
[----:B------:R-:W-:-:S04]  /*13e60*/  IMAD.MOV R5, RZ, RZ, -R5 ;  /* 0x000000ffff057224 */ /* 0x000fc800078e0a05 */
[----:B------:R-:W-:Y:S01]  /*13e70*/  @!P6 IMAD.IADD R2, R2, 0x1, -R25 ;  /* 0x000000010202e824 */ /* 0x000fe200078e0a19 */
[----:B------:R-:W-:Y:S02]  /*13e80*/  ISETP.GT.U32.AND P6, PT, R25, R4, PT ;  /* 0x000000041900720c */ /* 0x000fe40003fc4070 */
[----:B------:R-:W-:Y:S01]  /*13e90*/  IABS R9, R9 ;  /* 0x0000000900097213 */ /* 0x000fe20000000000 */
[----:B0-----:R-:W-:-:S04]  /*13ea0*/  IMAD.HI.U32 R7, R0, R11, RZ ;  /* 0x0000000b00077227 */ /* 0x001fc800078e00ff */
[----:B------:R-:W-:Y:S01]  /*13eb0*/  @!P1 IMAD.IADD R6, R6, 0x1, -R25 ;  /* 0x0000000106069824 */ /* 0x000fe200078e0a19 */
[----:B--2---:R-:W-:Y:S01]  /*13ec0*/  ISETP.GE.AND P1, PT, R13, RZ, PT ;  /* 0x000000ff0d00720c */ /* 0x004fe20003f26270 */
[----:B------:R-:W-:Y:S02]  /*13ed0*/  IMAD R10, R25, R5, R10 ;  /* 0x00000005190a7224 */ /* 0x000fe400078e020a */
[----:B------:R-:W-:Y:S01]  /*13ee0*/  IMAD.MOV R7, RZ, RZ, -R7 ;  /* 0x000000ffff077224 */ /* 0x000fe200078e0a07 */
[----:B------:R-:W2:Y:S01]  /*13ef0*/  LDL.LU R5, [R1+0x398] ;  /* 0x0003980001057983 */ /* 0x000ea20000300800 */
[----:B------:R-:W-:-:S04]  /*13f00*/  IMAD.HI.U32 R13, R0, R9, RZ ;  /* 0x00000009000d7227 */ /* 0x000fc800078e00ff */
[----:B------:R-:W-:Y:S02]  /*13f10*/  IMAD R11, R25, R7, R11 ;  /* 0x00000007190b7224 */ /* 0x000fe400078e020b */
[----:B------:R-:W-:Y:S02]  /*13f20*/  IMAD.MOV.U32 R7, RZ, RZ, R6 ;  /* 0x000000ffff077224 */ /* 0x000fe400078e0006 */
[----:B------:R-:W-:Y:S02]  /*13f30*/  @!P6 IMAD.IADD R4, R4, 0x1, -R25 ;  /* 0x000000010404e824 */ /* 0x000fe400078e0a19 */
[----:B------:R-:W-:Y:S02]  /*13f40*/  IMAD.MOV R13, RZ, RZ, -R13 ;  /* 0x000000ffff0d7224 */ /* 0x000fe400078e0a0d */
[----:B------:R-:W-:Y:S02]  /*13f50*/  @!P0 IMAD.IADD R12, R12, 0x1, -R25 ;  /* 0x000000010c0c8824 */ /* 0x000fe400078e0a19 */
[----:B------:R-:W-:-:S02]  /*13f60*/  @!P5 IMAD.MOV R7, RZ, RZ, -R7 ;  /* 0x000000ffff07d224 */ /* 0x000fc400078e0a07 */
[----:B------:R-:W-:Y:S02]  /*13f70*/  @!P4 IMAD.MOV R4, RZ, RZ, -R4 ;  /* 0x000000ffff04c224 */ /* 0x000fe400078e0a04 */
[C---:B------:R-:W-:Y:S01]  /*13f80*/  IMAD R9, R25.reuse, R13, R9 ;  /* 0x0000000d19097224 */ /* 0x040fe200078e0209 */
[----:B----4-:R-:W-:Y:S02]  /*13f90*/  ISETP.GE.AND P0, PT, R14, RZ, PT ;  /* 0x000000ff0e00720c */ /* 0x010fe40003f06270 */
[----:B------:R-:W4:Y:S04]  /*13fa0*/  LDL.LU R14, [R1+0x42b8] ;  /* 0x0042b800010e7983 */ /* 0x000f280000300800 */
[----:B------:R-:W5:Y:S04]  /*13fb0*/  LDL.LU R13, [R1+0x414] ;  /* 0x00041400010d7983 */ /* 0x000f680000300800 */
[----:B------:R-:W3:Y:S04]  /*13fc0*/  LDL R6, [R1+0x3ac] ;  /* 0x0003ac0001067983 */ /* 0x000ee80000100800 */
[----:B------:R-:W-:Y:S04]  /*13fd0*/  STL [R1+0x484], R7 ;  /* 0x0004840701007387 */ /* 0x000fe80000100800 */
[----:B------:R0:W-:Y:S04]  /*13fe0*/  STL [R1+0x494], R4 ;  /* 0x0004940401007387 */ /* 0x0001e80000100800 */
[----:B0-----:R-:W3:Y:S01]  /*13ff0*/  LDL.LU R4, [R1+0x3a0] ;  /* 0x0003a00001047983 */ /* 0x001ee20000300800 */
[----:B------:R-:W-:-:S02]  /*14000*/  ISETP.GT.U32.AND P6, PT, R25, R10, PT ;  /* 0x0000000a1900720c */ /* 0x000fc40003fc4070 */
[C---:B------:R-:W-:Y:S02]  /*14010*/  ISETP.GT.U32.AND P2, PT, R25.reuse, R2, PT ;  /* 0x000000021900720c */ /* 0x040fe40003f44070 */
[----:B------:R-:W-:-:S09]  /*14020*/  ISETP.GT.U32.AND P5, PT, R25, R12, PT ;  /* 0x0000000c1900720c */ /* 0x000fd20003fa4070 */
[--C-:B------:R-:W-:Y:S02]  /*14030*/  @!P6 IMAD.IADD R10, R10, 0x1, -R25.reuse ;  /* 0x000000010a0ae824 */ /* 0x100fe400078e0a19 */
[----:B------:R-:W-:Y:S01]  /*14040*/  @!P2 IMAD.IADD R2, R2, 0x1, -R25 ;  /* 0x000000010202a824 */ /* 0x000fe200078e0a19 */
[----:B--2---:R-:W-:Y:S01]  /*14050*/  ISETP.GE.AND P2, PT, R5, RZ, PT ;  /* 0x000000ff0500720c */ /* 0x004fe20003f46270 */
[----:B------:R-:W-:Y:S01]  /*14060*/  IMAD.HI.U32 R5, R0, R8, RZ ;  /* 0x0000000800057227 */ /* 0x000fe200078e00ff */
[----:B------:R-:W-:-:S03]  /*14070*/  ISETP.GT.U32.AND P6, PT, R25, R10, PT ;  /* 0x0000000a1900720c */ /* 0x000fc60003fc4070 */
[----:B------:R-:W-:Y:S02]  /*14080*/  IMAD.MOV R5, RZ, RZ, -R5 ;  /* 0x000000ffff057224 */ /* 0x000fe400078e0a05 */
[----:B------:R-:W-:Y:S02]  /*14090*/  IMAD.MOV.U32 R7, RZ, RZ, R2 ;  /* 0x000000ffff077224 */ /* 0x000fe400078e0002 */
[----:B------:R-:W2:Y:S01]  /*140a0*/  LDL R2, [R1+0x3b0] ;  /* 0x0003b00001027983 */ /* 0x000ea20000100800 */
[----:B------:R-:W-:Y:S02]  /*140b0*/  IMAD R8, R25, R5, R8 ;  /* 0x0000000519087224 */ /* 0x000fe400078e0208 */
[----:B------:R-:W-:Y:S01]  /*140c0*/  IMAD.MOV.U32 R5, RZ, RZ, R7 ;  /* 0x000000ffff057224 */ /* 0x000fe200078e0007 */
[----:B------:R4:W-:Y:S01]  /*140d0*/  STL [R1+0x498], R7 ;  /* 0x0004980701007387 */ /* 0x0009e20000100800 */
[--C-:B------:R-:W-:Y:S02]  /*140e0*/  @!P5 IMAD.IADD R12, R12, 0x1, -R25.reuse ;  /* 0x000000010c0cd824 */ /* 0x100fe400078e0a19 */
[----:B------:R-:W-:-:S02]  /*140f0*/  @!P6 IMAD.IADD R10, R10, 0x1, -R25 ;  /* 0x000000010a0ae824 */ /* 0x000fc400078e0a19 */
[----:B------:R-:W-:Y:S01]  /*14100*/  @!P3 IMAD.MOV R5, RZ, RZ, -R5 ;  /* 0x000000ffff05b224 */ /* 0x000fe200078e0a05 */
[----:B----4-:R-:W-:Y:S01]  /*14110*/  IABS R7, R14 ;  /* 0x0000000e00077213 */ /* 0x010fe20000000000 */
[----:B------:R0:W-:Y:S04]  /*14120*/  STL [R1+0x42b4], R14 ;  /* 0x0042b40e01007387 */ /* 0x0001e80000100800 */
[----:B------:R-:W-:Y:S01]  /*14130*/  @!P3 STL [R1+0x498], R5 ;  /* 0x000498050100b387 */ /* 0x000fe20000100800 */
[----:B0-----:R-:W-:-:S03]  /*14140*/  IMAD.MOV.U32 R14, RZ, RZ, R12 ;  /* 0x000000ffff0e7224 */ /* 0x001fc600078e000c */
[----:B------:R0:W-:Y:S01]  /*14150*/  STL [R1+0x42b0], R10 ;  /* 0x0042b00a01007387 */ /* 0x0001e20000100800 */
[----:B------:R-:W-:-:S03]  /*14160*/  @!P1 IMAD.MOV R14, RZ, RZ, -R14 ;  /* 0x000000ffff0e9224 */ /* 0x000fc600078e0a0e */
[----:B0-----:R-:W4:Y:S01]  /*14170*/  LDL R10, [R1+0x3b8] ;  /* 0x0003b800010a7983 */ /* 0x001f220000100800 */
[----:B---3--:R-:W-:Y:S01]  /*14180*/  ISETP.GE.AND P6, PT, R4, RZ, PT ;  /* 0x000000ff0400720c */ /* 0x008fe20003fc6270 */
[----:B------:R-:W-:Y:S02]  /*14190*/  IMAD.HI.U32 R4, R0, R7, RZ ;  /* 0x0000000700047227 */ /* 0x000fe400078e00ff */
[----:B------:R-:W3:Y:S02]  /*141a0*/  LDL.LU R12, [R1+0x3a4] ;  /* 0x0003a400010c7983 */ /* 0x000ee40000300800 */
[----:B------:R-:W-:Y:S02]  /*141b0*/  IMAD.MOV R4, RZ, RZ, -R4 ;  /* 0x000000ffff047224 */ /* 0x000fe400078e0a04 */
[----:B------:R0:W-:Y:S02]  /*141c0*/  STL [R1+0x48c], R14 ;  /* 0x00048c0e01007387 */ /* 0x0001e40000100800 */
[----:B------:R-:W-:-:S02]  /*141d0*/  IMAD R7, R25, R4, R7 ;  /* 0x0000000419077224 */ /* 0x000fc400078e0207 */
[----:B0-----:R-:W3:Y:S04]  /*141e0*/  LDL.LU R14, [R1+0x42b4] ;  /* 0x0042b400010e7983 */ /* 0x001ee80000300800 */
[----:B------:R-:W3:Y:S01]  /*141f0*/  LDL R4, [R1+0x3b4] ;  /* 0x0003b40001047983 */ /* 0x000ee20000100800 */
[----:B------:R-:W-:Y:S02]  /*14200*/  IABS R6, R6 ;  /* 0x0000000600067213 */ /* 0x000fe40000000000 */
[----:B--2---:R-:W-:-:S03]  /*14210*/  IABS R5, R2 ;  /* 0x0000000200057213 */ /* 0x004fc60000000000 */
[----:B------:R-:W-:-:S04]  /*14220*/  IMAD.HI.U32 R2, R0, R6, RZ ;  /* 0x0000000600027227 */ /* 0x000fc800078e00ff */
[----:B------:R-:W-:-:S04]  /*14230*/  IMAD.MOV R2, RZ, RZ, -R2 ;  /* 0x000000ffff027224 */ /* 0x000fc800078e0a02 */
[C---:B------:R-:W-:Y:S01]  /*14240*/  IMAD R6, R25.reuse, R2, R6 ;  /* 0x0000000219067224 */ /* 0x040fe200078e0206 */
[C---:B------:R-:W-:Y:S02]  /*14250*/  ISETP.GT.U32.AND P3, PT, R25.reuse, R11, PT ;  /* 0x0000000b1900720c */ /* 0x040fe40003f64070 */
[----:B------:R-:W-:-:S11]  /*14260*/  ISETP.GT.U32.AND P5, PT, R25, R8, PT ;  /* 0x000000081900720c */ /* 0x000fd60003fa4070 */
[--C-:B------:R-:W-:Y:S01]  /*14270*/  @!P3 IMAD.IADD R11, R11, 0x1, -R25.reuse ;  /* 0x000000010b0bb824 */ /* 0x100fe200078e0a19 */
[----:B---3--:R-:W-:Y:S02]  /*14280*/  IABS R2, R4 ;  /* 0x0000000400027213 */ /* 0x008fe40000000000 */
[----:B----4-:R-:W-:Y:S02]  /*14290*/  IABS R4, R10 ;  /* 0x0000000a00047213 */ /* 0x010fe40000000000 */
[----:B------:R-:W2:Y:S01]  /*142a0*/  LDL.LU R10, [R1+0x3ac] ;  /* 0x0003ac00010a7983 */ /* 0x000ea20000300800 */
[----:B------:R-:W-:Y:S01]  /*142b0*/  ISETP.GT.U32.AND P3, PT, R25, R11, PT ;  /* 0x0000000b1900720c */ /* 0x000fe20003f64070 */
[----:B------:R-:W-:-:S05]  /*142c0*/  @!P5 IMAD.IADD R8, R8, 0x1, -R25 ;  /* 0x000000010808d824 */ /* 0x000fca00078e0a19 */
[----:B------:R-:W-:Y:S02]  /*142d0*/  ISETP.GT.U32.AND P5, PT, R25, R8, PT ;  /* 0x000000081900720c */ /* 0x000fe40003fa4070 */
[----:B------:R-:W-:-:S05]  /*142e0*/  ISETP.GE.AND P1, PT, R12, RZ, PT ;  /* 0x000000ff0c00720c */ /* 0x000fca0003f26270 */
[----:B------:R-:W-:Y:S01]  /*142f0*/  @!P3 IMAD.IADD R11, R11, 0x1, -R25 ;  /* 0x000000010b0bb824 */ /* 0x000fe200078e0a19 */
[----:B------:R-:W-:Y:S01]  /*14300*/  ISETP.GT.U32.AND P3, PT, R25, R6, PT ;  /* 0x000000061900720c */ /* 0x000fe20003f64070 */
[----:B------:R-:W-:-:S04]  /*14310*/  IMAD.HI.U32 R12, R0, R5, RZ ;  /* 0x00000005000c7227 */ /* 0x000fc800078e00ff */
[----:B------:R-:W-:Y:S01]  /*14320*/  @!P5 IMAD.IADD R8, R8, 0x1, -R25 ;  /* 0x000000010808d824 */ /* 0x000fe200078e0a19 */
[----:B------:R-:W-:Y:S01]  /*14330*/  ISETP.GE.AND P5, PT, R14, RZ, PT ;  /* 0x000000ff0e00720c */ /* 0x000fe20003fa6270 */
[----:B------:R-:W-:-:S04]  /*14340*/  IMAD.HI.U32 R14, R0, R2, RZ ;  /* 0x00000002000e7227 */ /* 0x000fc800078e00ff */
[----:B------:R-:W-:Y:S02]  /*14350*/  IMAD.MOV R12, RZ, RZ, -R12 ;  /* 0x000000ffff0c7224 */ /* 0x000fe400078e0a0c */
[----:B------:R-:W-:Y:S01]  /*14360*/  IMAD.MOV R14, RZ, RZ, -R14 ;  /* 0x000000ffff0e7224 */ /* 0x000fe200078e0a0e */
[----:B------:R5:W-:Y:S01]  /*14370*/  STL [R1+0x42ac], R11 ;  /* 0x0042ac0b01007387 */ /* 0x000be20000100800 */
[C---:B------:R-:W-:Y:S02]  /*14380*/  IMAD R5, R25.reuse, R12, R5 ;  /* 0x0000000c19057224 */ /* 0x040fe400078e0205 */
[----:B------:R-:W-:Y:S01]  /*14390*/  @!P3 IMAD.IADD R6, R6, 0x1, -R25 ;  /* 0x000000010606b824 */ /* 0x000fe200078e0a19 */
[----:B------:R-:W3:Y:S01]  /*143a0*/  LDL R12, [R1+0x3bc] ;  /* 0x0003bc00010c7983 */ /* 0x000ee20000100800 */
[C---:B------:R-:W-:Y:S01]  /*143b0*/  IMAD R2, R25.reuse, R14, R2 ;  /* 0x0000000e19027224 */ /* 0x040fe200078e0202 */
[----:B--2---:R-:W-:Y:S02]  /*143c0*/  ISETP.GE.AND P3, PT, R10, RZ, PT ;  /* 0x000000ff0a00720c */ /* 0x004fe40003f66270 */
[----:B------:R-:W2:Y:S04]  /*143d0*/  LDL.LU R10, [R1+0x42b0] ;  /* 0x0042b000010a7983 */ /* 0x000ea80000300800 */
[----:B------:R-:W4:Y:S01]  /*143e0*/  LDL R14, [R1+0x3c0] ;  /* 0x0003c000010e7983 */ /* 0x000f220000100800 */
[----:B------:R-:W-:Y:S01]  /*143f0*/  ISETP.GT.U32.AND P4, PT, R25, R9, PT ;  /* 0x000000091900720c */ /* 0x000fe20003f84070 */
[----:B-----5:R-:W-:-:S02]  /*14400*/  IMAD.MOV.U32 R11, RZ, RZ, R13 ;  /* 0x000000ffff0b7224 */ /* 0x020fc400078e000d */
[----:B------:R-:W-:-:S10]  /*14410*/  IMAD.HI.U32 R13, R0, R4, RZ ;  /* 0x00000004000d7227 */ /* 0x000fd400078e00ff */
[----:B------:R-:W-:-:S05]  /*14420*/  @!P4 IMAD.IADD R9, R9, 0x1, -R25 ;  /* 0x000000010909c824 */ /* 0x000fca00078e0a19 */
[----:B------:R-:W-:Y:S01]  /*14430*/  ISETP.GT.U32.AND P4, PT, R25, R9, PT ;  /* 0x000000091900720c */ /* 0x000fe20003f84070 */
[----:B------:R-:W-:-:S04]  /*14440*/  IMAD.MOV R13, RZ, RZ, -R13 ;  /* 0x000000ffff0d7224 */ /* 0x000fc800078e0a0d */
[----:B------:R-:W-:Y:S01]  /*14450*/  IMAD R4, R25, R13, R4 ;  /* 0x0000000d19047224 */ /* 0x000fe200078e0204 */
[----:B------:R0:W-:Y:S07]  /*14460*/  STL [R1+0x42a8], R2 ;  /* 0x0042a80201007387 */ /* 0x0001ee0000100800 */
[----:B------:R-:W-:-:S04]  /*14470*/  @!P4 IMAD.IADD R9, R9, 0x1, -R25 ;  /* 0x000000010909c824 */ /* 0x000fc800078e0a19 */
[----:B0-----:R-:W-:Y:S02]  /*14480*/  IMAD.MOV.U32 R2, RZ, RZ, R9 ;  /* 0x000000ffff027224 */ /* 0x001fe400078e0009 */
[----:B------:R-:W5:Y:S01]  /*14490*/  LDL.LU R9, [R1+0x3c4] ;  /* 0x0003c40001097983 */ /* 0x000f620000300800 */
[----:B----4-:R-:W-:Y:S01]  /*144a0*/  IABS R13, R14 ;  /* 0x0000000e000d7213 */ /* 0x010fe20000000000 */
[----:B------:R-:W-:Y:S02]  /*144b0*/  IMAD.MOV.U32 R14, RZ, RZ, R11 ;  /* 0x000000ffff0e7224 */ /* 0x000fe400078e000b */
[----:B--2---:R-:W-:-:S04]  /*144c0*/  IMAD.MOV.U32 R11, RZ, RZ, R10 ;  /* 0x000000ffff0b7224 */ /* 0x004fc800078e000a */
[----:B------:R-:W-:-:S05]  /*144d0*/  @!P2 IMAD.MOV R11, RZ, RZ, -R11 ;  /* 0x000000ffff0ba224 */ /* 0x000fca00078e0a0b */
[----:B------:R0:W-:Y:S04]  /*144e0*/  STL [R1+0x480], R11 ;  /* 0x0004800b01007387 */ /* 0x0001e80000100800 */
[----:B0-----:R-:W2:Y:S01]  /*144f0*/  LDL.LU R11, [R1+0x42ac] ;  /* 0x0042ac00010b7983 */ /* 0x001ea20000300800 */
[----:B------:R-:W-:-:S05]  /*14500*/  @!P0 IMAD.MOV R2, RZ, RZ, -R2 ;  /* 0x000000ffff028224 */ /* 0x000fca00078e0a02 */
[----:B------:R2:W-:Y:S01]  /*14510*/  STL [R1+0x47c], R2 ;  /* 0x00047c0201007387 */ /* 0x0005e20000100800 */
[----:B------:R-:W-:Y:S01]  /*14520*/  ISETP.GT.U32.AND P4, PT, R25, R7, PT ;  /* 0x000000071900720c */ /* 0x000fe20003f84070 */
[----:B--2---:R-:W-:Y:S02]  /*14530*/  IMAD.MOV.U32 R2, RZ, RZ, R11 ;  /* 0x000000ffff027224 */ /* 0x004fe400078e000b */
[----:B------:R-:W2:Y:S02]  /*14540*/  LDL.LU R11, [R1+0x3b0] ;  /* 0x0003b000010b7983 */ /* 0x000ea40000300800 */
[----:B------:R-:W-:-:S05]  /*14550*/  @!P6 IMAD.MOV R2, RZ, RZ, -R2 ;  /* 0x000000ffff02e224 */ /* 0x000fca00078e0a02 */
[----:B------:R0:W-:Y:S04]  /*14560*/  STL [R1+0x478], R2 ;  /* 0x0004780201007387 */ /* 0x0001e80000100800 */
[----:B0-----:R-:W4:Y:S04]  /*14570*/  LDL.LU R2, [R1+0x42a8] ;  /* 0x0042a80001027983 */ /* 0x001f280000300800 */
[----:B-----5:R0:W-:Y:S04]  /*14580*/  STL [R1+0x42a4], R9 ;  /* 0x0042a40901007387 */ /* 0x0201e80000100800 */
[----:B0-----:R-:W5:Y:S01]  /*14590*/  LDL.LU R9, [R1+0x3b4] ;  /* 0x0003b40001097983 */ /* 0x001f620000300800 */
[----:B------:R-:W-:Y:S01]  /*145a0*/  @!P4 IMAD.IADD R7, R7, 0x1, -R25 ;  /* 0x000000010707c824 */ /* 0x000fe200078e0a19 */
[----:B------:R-:W-:-:S02]  /*145b0*/  ISETP.GT.U32.AND P4, PT, R25, R5, PT ;  /* 0x000000051900720c */ /* 0x000fc40003f84070 */
[----:B------:R-:W-:-:S11]  /*145c0*/  ISETP.GT.U32.AND P2, PT, R25, R6, PT ;  /* 0x000000061900720c */ /* 0x000fd60003f44070 */
[--C-:B------:R-:W-:Y:S01]  /*145d0*/  @!P4 IMAD.IADD R5, R5, 0x1, -R25.reuse ;  /* 0x000000010505c824 */ /* 0x100fe200078e0a19 */
[----:B------:R-:W-:Y:S02]  /*145e0*/  ISETP.GT.U32.AND P4, PT, R25, R7, PT ;  /* 0x000000071900720c */ /* 0x000fe40003f84070 */
[----:B---3--:R-:W-:Y:S01]  /*145f0*/  IABS R12, R12 ;  /* 0x0000000c000c7213 */ /* 0x008fe20000000000 */
[----:B------:R-:W-:-:S04]  /*14600*/  @!P2 IMAD.IADD R6, R6, 0x1, -R25 ;  /* 0x000000010606a824 */ /* 0x000fc800078e0a19 */
[----:B------:R-:W-:-:S06]  /*14610*/  IMAD.HI.U32 R10, R0, R12, RZ ;  /* 0x0000000c000a7227 */ /* 0x000fcc00078e00ff */
[----:B------:R-:W-:Y:S02]  /*14620*/  @!P4 IMAD.IADD R7, R7, 0x1, -R25 ;  /* 0x000000010707c824 */ /* 0x000fe400078e0a19 */
[----:B------:R-:W-:Y:S02]  /*14630*/  @!P1 IMAD.MOV R8, RZ, RZ, -R8 ;  /* 0x000000ffff089224 */ /* 0x000fe400078e0a08 */
[----:B------:R-:W-:-:S03]  /*14640*/  IMAD.MOV R10, RZ, RZ, -R10 ;  /* 0x000000ffff0a7224 */ /* 0x000fc600078e0a0a */
[----:B------:R0:W-:Y:S02]  /*14650*/  STL [R1+0x474], R8 ;  /* 0x0004740801007387 */ /* 0x0001e40000100800 */
[----:B0-----:R-:W-:Y:S02]  /*14660*/  IMAD R8, R25, R10, R12 ;  /* 0x0000000a19087224 */ /* 0x001fe400078e020c */
[----:B------:R-:W-:-:S04]  /*14670*/  IMAD.HI.U32 R12, R0, R13, RZ ;  /* 0x0000000d000c7227 */ /* 0x000fc800078e00ff */
[----:B------:R-:W-:-:S04]  /*14680*/  IMAD.MOV R12, RZ, RZ, -R12 ;  /* 0x000000ffff0c7224 */ /* 0x000fc800078e0a0c */
[----:B------:R-:W-:Y:S01]  /*14690*/  IMAD R12, R25, R12, R13 ;  /* 0x0000000c190c7224 */ /* 0x000fe200078e020d */
[----:B--2---:R-:W-:Y:S02]  /*146a0*/  ISETP.GE.AND P1, PT, R11, RZ, PT ;  /* 0x000000ff0b00720c */ /* 0x004fe40003f26270 */
[----:B------:R-:W2:Y:S04]  /*146b0*/  LDL R11, [R1+0x3c8] ;  /* 0x0003c800010b7983 */ /* 0x000ea80000100800 */
[----:B------:R-:W3:Y:S01]  /*146c0*/  LDL.LU R10, [R1+0x3bc] ;  /* 0x0003bc00010a7983 */ /* 0x000ee20000300800 */
[----:B-----5:R-:W-:Y:S01]  /*146d0*/  ISETP.GE.AND P2, PT, R9, RZ, PT ;  /* 0x000000ff0900720c */ /* 0x020fe20003f46270 */
[----:B------:R-:W-:Y:S02]  /*146e0*/  IMAD.MOV.U32 R9, RZ, RZ, R7 ;  /* 0x000000ffff097224 */ /* 0x000fe400078e0007 */
[----:B------:R-:W5:Y:S02]  /*146f0*/  LDL.LU R7, [R1+0x3b8] ;  /* 0x0003b80001077983 */ /* 0x000f640000300800 */
[----:B------:R-:W-:-:S05]  /*14700*/  @!P5 IMAD.MOV R9, RZ, RZ, -R9 ;  /* 0x000000ffff09d224 */ /* 0x000fca00078e0a09 */
[----:B------:R0:W-:Y:S04]  /*14710*/  STL [R1+0x3b4], R9 ;  /* 0x0003b40901007387 */ /* 0x0001e80000100800 */
[----:B0-----:R-:W2:Y:S04]  /*14720*/  LDL.LU R9, [R1+0x42a4] ;  /* 0x0042a40001097983 */ /* 0x001ea80000300800 */
[----:B------:R-:W2:Y:S01]  /*14730*/  LDL.LU R13, [R1+0x3c0] ;  /* 0x0003c000010d7983 */ /* 0x000ea20000300800 */
[C---:B----4-:R-:W-:Y:S02]  /*14740*/  ISETP.GT.U32.AND P6, PT, R25.reuse, R2, PT ;  /* 0x000000021900720c */ /* 0x050fe40003fc4070 */
[----:B------:R-:W-:-:S02]  /*14750*/  ISETP.GT.U32.AND P4, PT, R25, R4, PT ;  /* 0x000000041900720c */ /* 0x000fc40003f84070 */
[----:B------:R-:W-:-:S09]  /*14760*/  ISETP.GT.U32.AND P0, PT, R25, R5, PT ;  /* 0x000000051900720c */ /* 0x000fd20003f04070 */
[----:B------:R-:W-:-:S05]  /*14770*/  @!P6 IMAD.IADD R2, R2, 0x1, -R25 ;  /* 0x000000010202e824 */ /* 0x000fca00078e0a19 */
[----:B------:R-:W-:Y:S01]  /*14780*/  ISETP.GT.U32.AND P5, PT, R25, R2, PT ;  /* 0x000000021900720c */ /* 0x000fe20003fa4070 */
[--C-:B------:R-:W-:Y:S02]  /*14790*/  @!P4 IMAD.IADD R4, R4, 0x1, -R25.reuse ;  /* 0x000000010404c824 */ /* 0x100fe400078e0a19 */
[----:B------:R-:W-:-:S10]  /*147a0*/  @!P0 IMAD.IADD R5, R5, 0x1, -R25 ;  /* 0x0000000105058824 */ /* 0x000fd400078e0a19 */
[----:B------:R-:W-:Y:S01]  /*147b0*/  @!P5 IMAD.IADD R2, R2, 0x1, -R25 ;  /* 0x000000010202d824 */ /* 0x000fe200078e0a19 */
[----:B---3--:R-:W-:Y:S01]  /*147c0*/  ISETP.GE.AND P4, PT, R10, RZ, PT ;  /* 0x000000ff0a00720c */ /* 0x008fe20003f86270 */
[----:B------:R-:W-:-:S04]  /*147d0*/  IMAD.MOV.U32 R10, RZ, RZ, R6 ;  /* 0x000000ffff0a7224 */ /* 0x000fc800078e0006 */
[----:B------:R-:W-:Y:S01]  /*147e0*/  @!P3 IMAD.MOV R10, RZ, RZ, -R10 ;  /* 0x000000ffff0ab224 */ /* 0x000fe200078e0a0a */
[----:B-----5:R-:W-:Y:S02]  /*147f0*/  ISETP.GE.AND P6, PT, R7, RZ, PT ;  /* 0x000000ff0700720c */ /* 0x020fe40003fc6270 */
[----:B--2---:R-:W-:-:S05]  /*14800*/  IABS R7, R9 ;  /* 0x0000000900077213 */ /* 0x004fca0000000000 */
[----:B------:R-:W-:Y:S01]  /*14810*/  IMAD.HI.U32 R6, R0, R7, RZ ;  /* 0x0000000700067227 */ /* 0x000fe200078e00ff */
[----:B------:R0:W-:Y:S04]  /*14820*/  STL [R1+0x42a0], R7 ;  /* 0x0042a00701007387 */ /* 0x0001e80000100800 */
[----:B------:R1:W-:Y:S01]  /*14830*/  STL [R1+0x430], R10 ;  /* 0x0004300a01007387 */ /* 0x0003e20000100800 */
[----:B0-----:R-:W-:Y:S02]  /*14840*/  IMAD.MOV.U32 R7, RZ, RZ, R9 ;  /* 0x000000ffff077224 */ /* 0x001fe400078e0009 */
[----:B------:R-:W-:Y:S02]  /*14850*/  IMAD.MOV.U32 R9, RZ, RZ, R5 ;  /* 0x000000ffff097224 */ /* 0x000fe400078e0005 */
[----:B-1----:R-:W-:-:S02]  /*14860*/  IMAD.MOV.U32 R10, RZ, RZ, R2 ;  /* 0x000000ffff0a7224 */ /* 0x002fc400078e0002 */
[----:B------:R-:W-:Y:S02]  /*14870*/  @!P1 IMAD.MOV R9, RZ, RZ, -R9 ;  /* 0x000000ffff099224 */ /* 0x000fe400078e0a09 */
[----:B------:R-:W-:Y:S01]  /*14880*/  @!P2 IMAD.MOV R10, RZ, RZ, -R10 ;  /* 0x000000ffff0aa224 */ /* 0x000fe200078e0a0a */
[----:B------:R-:W-:Y:S01]  /*14890*/  ISETP.GE.AND P1, PT, R13, RZ, PT ;  /* 0x000000ff0d00720c */ /* 0x000fe20003f26270 */
[----:B------:R-:W-:Y:S01]  /*148a0*/  IMAD.MOV R5, RZ, RZ, -R6 ;  /* 0x000000ffff057224 */ /* 0x000fe200078e0a06 */
[----:B------:R0:W-:Y:S01]  /*148b0*/  STL [R1+0x460], R9 ;  /* 0x0004600901007387 */ /* 0x0001e20000100800 */
[----:B------:R-:W-:-:S03]  /*148c0*/  ISETP.GE.AND P2, PT, R7, RZ, PT ;  /* 0x000000ff0700720c */ /* 0x000fc60003f46270 */
[----:B0-----:R-:W2:Y:S04]  /*148d0*/  LDL.LU R9, [R1+0x3d8] ;  /* 0x0003d80001097983 */ /* 0x001ea80000300800 */
[----:B------:R-:W3:Y:S04]  /*148e0*/  LDL R6, [R1+0x3cc] ;  /* 0x0003cc0001067983 */ /* 0x000ee80000100800 */
[----:B------:R-:W4:Y:S04]  /*148f0*/  LDL R13, [R1+0x3d0] ;  /* 0x0003d000010d7983 */ /* 0x000f280000100800 */
[----:B------:R0:W-:Y:S04]  /*14900*/  STL [R1+0x46c], R10 ;  /* 0x00046c0a01007387 */ /* 0x0001e80000100800 */
[----:B0-----:R-:W5:Y:S04]  /*14910*/  LDL R10, [R1+0x3d4] ;  /* 0x0003d400010a7983 */ /* 0x001f680000100800 */
[----:B------:R-:W2:Y:S01]  /*14920*/  LDL.LU R7, [R1+0x42a0] ;  /* 0x0042a00001077983 */ /* 0x000ea20000300800 */
[----:B------:R-:W-:-:S02]  /*14930*/  ISETP.GT.U32.AND P0, PT, R25, R8, PT ;  /* 0x000000081900720c */ /* 0x000fc40003f04070 */
[C---:B------:R-:W-:Y:S02]  /*14940*/  ISETP.GT.U32.AND P3, PT, R25.reuse, R4, PT ;  /* 0x000000041900720c */ /* 0x040fe40003f64070 */
[----:B------:R-:W-:Y:S02]  /*14950*/  IABS R11, R11 ;  /* 0x0000000b000b7213 */ /* 0x000fe40000000000 */
[----:B------:R-:W-:-:S03]  /*14960*/  ISETP.GT.U32.AND P5, PT, R25, R12, PT ;  /* 0x0000000c1900720c */ /* 0x000fc60003fa4070 */
[----:B------:R-:W-:-:S04]  /*14970*/  IMAD.HI.U32 R2, R0, R11, RZ ;  /* 0x0000000b00027227 */ /* 0x000fc800078e00ff */
[----:B------:R-:W-:Y:S02]  /*14980*/  @!P0 IMAD.IADD R8, R8, 0x1, -R25 ;  /* 0x0000000108088824 */ /* 0x000fe400078e0a19 */
[C---:B--2---:R-:W-:Y:S02]  /*14990*/  IMAD R5, R25.reuse, R5, R7 ;  /* 0x0000000519057224 */ /* 0x044fe400078e0207 */
[----:B------:R-:W2:Y:S01]  /*149a0*/  LDL.LU R7, [R1+0x3c8] ;  /* 0x0003c80001077983 */ /* 0x000ea20000300800 */
[C---:B------:R-:W-:Y:S01]  /*149b0*/  ISETP.GT.U32.AND P0, PT, R25.reuse, R8, PT ;  /* 0x000000081900720c */ /* 0x040fe20003f04070 */
[----:B------:R-:W-:Y:S02]  /*149c0*/  IMAD.MOV R2, RZ, RZ, -R2 ;  /* 0x000000ffff027224 */ /* 0x000fe400078e0a02 */
[----:B------:R-:W-:Y:S02]  /*149d0*/  @!P3 IMAD.IADD R4, R4, 0x1, -R25 ;  /* 0x000000010404b824 */ /* 0x000fe400078e0a19 */
[----:B------:R-:W-:Y:S01]  /*149e0*/  IMAD R11, R25, R2, R11 ;  /* 0x00000002190b7224 */ /* 0x000fe200078e020b */
[----:B----4-:R-:W-:Y:S01]  /*149f0*/  IABS R2, R13 ;  /* 0x0000000d00027213 */ /* 0x010fe20000000000 */
[----:B------:R-:W-:Y:S01]  /*14a00*/  @!P5 IMAD.IADD R12, R12, 0x1, -R25 ;  /* 0x000000010c0cd824 */ /* 0x000fe200078e0a19 */
[----:B------:R-:W-:Y:S01]  /*14a10*/  ISETP.GE.AND P5, PT, R9, RZ, PT ;  /* 0x000000ff0900720c */ /* 0x000fe20003fa6270 */
[----:B------:R-:W-:Y:S01]  /*14a20*/  IMAD.MOV.U32 R13, RZ, RZ, R4 ;  /* 0x000000ffff0d7224 */ /* 0x000fe200078e0004 */
[----:B------:R-:W-:-:S03]  /*14a30*/  IABS R9, R9 ;  /* 0x0000000900097213 */ /* 0x000fc60000000000 */
[----:B------:R-:W-:Y:S02]  /*14a40*/  @!P6 IMAD.MOV R13, RZ, RZ, -R13 ;  /* 0x000000ffff0de224 */ /* 0x000fe400078e0a0d */
[----:B------:R-:W-:-:S03]  /*14a50*/  @!P0 IMAD.IADD R8, R8, 0x1, -R25 ;  /* 0x0000000108088824 */ /* 0x000fc600078e0a19 */
[----:B------:R0:W-:Y:S02]  /*14a60*/  STL [R1+0x468], R13 ;  /* 0x0004680d01007387 */ /* 0x0001e40000100800 */
[----:B0-----:R-:W-:-:S04]  /*14a70*/  IMAD.MOV.U32 R13, RZ, RZ, R8 ;  /* 0x000000ffff0d7224 */ /* 0x001fc800078e0008 */
[----:B------:R-:W-:Y:S01]  /*14a80*/  @!P4 IMAD.MOV R13, RZ, RZ, -R13 ;  /* 0x000000ffff0dc224 */ /* 0x000fe200078e0a0d */
[----:B--2---:R-:W-:Y:S02]  /*14a90*/  ISETP.GE.AND P3, PT, R7, RZ, PT ;  /* 0x000000ff0700720c */ /* 0x004fe40003f66270 */
[----:B-----5:R-:W-:Y:S01]  /*14aa0*/  IABS R7, R10 ;  /* 0x0000000a00077213 */ /* 0x020fe20000000000 */
[----:B------:R-:W-:-:S04]  /*14ab0*/  IMAD.HI.U32 R10, R0, R9, RZ ;  /* 0x00000009000a7227 */ /* 0x000fc800078e00ff */
[----:B------:R-:W-:Y:S02]  /*14ac0*/  IMAD.MOV R8, RZ, RZ, -R10 ;  /* 0x000000ffff087224 */ /* 0x000fe400078e0a0a */
[----:B------:R-:W2:Y:S04]  /*14ad0*/  LDL R10, [R1+0x3dc] ;  /* 0x0003dc00010a7983 */ /* 0x000ea80000100800 */
[----:B------:R0:W-:Y:S04]  /*14ae0*/  STL [R1+0x429c], R28 ;  /* 0x00429c1c01007387 */ /* 0x0001e80000100800 */
[----:B0-----:R-:W4:Y:S04]  /*14af0*/  LDL.LU R28, [R1+0x3cc] ;  /* 0x0003cc00011c7983 */ /* 0x001f280000300800 */
[----:B------:R0:W-:Y:S04]  /*14b00*/  STL [R1+0x464], R13 ;  /* 0x0004640d01007387 */ /* 0x0001e80000100800 */
[----:B0-----:R-:W5:Y:S01]  /*14b10*/  LDL R13, [R1+0x3e0] ;  /* 0x0003e000010d7983 */ /* 0x001f620000100800 */
[----:B------:R-:W-:-:S02]  /*14b20*/  ISETP.GT.U32.AND P0, PT, R25, R5, PT ;  /* 0x000000051900720c */ /* 0x000fc40003f04070 */
[C---:B------:R-:W-:Y:S01]  /*14b30*/  ISETP.GT.U32.AND P6, PT, R25.reuse, R12, PT ;  /* 0x0000000c1900720c */ /* 0x040fe20003fc4070 */
[C---:B------:R-:W-:Y:S01]  /*14b40*/  IMAD R9, R25.reuse, R8, R9 ;  /* 0x0000000819097224 */ /* 0x040fe200078e0209 */
[----:B------:R-:W-:-:S09]  /*14b50*/  ISETP.GT.U32.AND P4, PT, R25, R11, PT ;  /* 0x0000000b1900720c */ /* 0x000fd20003f84070 */
[----:B------:R-:W-:-:S05]  /*14b60*/  @!P0 IMAD.IADD R5, R5, 0x1, -R25 ;  /* 0x0000000105058824 */ /* 0x000fca00078e0a19 */
[----:B------:R-:W-:Y:S01]  /*14b70*/  ISETP.GT.U32.AND P0, PT, R25, R5, PT ;  /* 0x000000051900720c */ /* 0x000fe20003f04070 */
[--C-:B------:R-:W-:Y:S02]  /*14b80*/  @!P6 IMAD.IADD R12, R12, 0x1, -R25.reuse ;  /* 0x000000010c0ce824 */ /* 0x100fe400078e0a19 */
[----:B------:R-:W-:-:S10]  /*14b90*/  @!P4 IMAD.IADD R11, R11, 0x1, -R25 ;  /* 0x000000010b0bc824 */ /* 0x000fd400078e0a19 */
[----:B------:R-:W-:-:S04]  /*14ba0*/  @!P0 IMAD.IADD R5, R5, 0x1, -R25 ;  /* 0x0000000105058824 */ /* 0x000fc800078e0a19 */
[----:B------:R-:W-:Y:S01]  /*14bb0*/  @!P2 IMAD.MOV R5, RZ, RZ, -R5 ;  /* 0x000000ffff05a224 */ /* 0x000fe200078e0a05 */
[----:B--2---:R-:W-:Y:S01]  /*14bc0*/  IABS R8, R10 ;  /* 0x0000000a00087213 */ /* 0x004fe20000000000 */
[----:B------:R-:W-:-:S04]  /*14bd0*/  IMAD.HI.U32 R10, R0, R2, RZ ;  /* 0x00000002000a7227 */ /* 0x000fc800078e00ff */
[----:B------:R-:W-:-:S04]  /*14be0*/  IMAD.MOV R10, RZ, RZ, -R10 ;  /* 0x000000ffff0a7224 */ /* 0x000fc800078e0a0a */
[----:B------:R-:W-:Y:S01]  /*14bf0*/  IMAD R2, R25, R10, R2 ;  /* 0x0000000a19027224 */ /* 0x000fe200078e0202 */
[----:B----4-:R-:W-:Y:S02]  /*14c00*/  ISETP.GE.AND P4, PT, R28, RZ, PT ;  /* 0x000000ff1c00720c */ /* 0x010fe40003f86270 */
[----:B------:R-:W2:Y:S01]  /*14c10*/  LDL.LU R28, [R1+0x429c] ;  /* 0x00429c00011c7983 */ /* 0x000ea20000300800 */
[----:B-----5:R-:W-:Y:S01]  /*14c20*/  IABS R10, R13 ;  /* 0x0000000d000a7213 */ /* 0x020fe20000000000 */
[----:B------:R-:W-:Y:S02]  /*14c30*/  IMAD.MOV.U32 R13, RZ, RZ, R14 ;  /* 0x000000ffff0d7224 */ /* 0x000fe400078e000e */
[----:B------:R-:W-:Y:S02]  /*14c40*/  IMAD.MOV.U32 R14, RZ, RZ, R12 ;  /* 0x000000ffff0e7224 */ /* 0x000fe400078e000c */
[----:B------:R-:W4:Y:S02]  /*14c50*/  LDL R12, [R1+0x3e4] ;  /* 0x0003e400010c7983 */ /* 0x000f240000100800 */
[----:B------:R-:W-:-:S05]  /*14c60*/  @!P1 IMAD.MOV R14, RZ, RZ, -R14 ;  /* 0x000000ffff0e9224 */ /* 0x000fca00078e0a0e */
[----:B------:R-:W-:Y:S04]  /*14c70*/  STL [R1+0x458], R14 ;  /* 0x0004580e01007387 */ /* 0x000fe80000100800 */
[----:B------:R0:W-:Y:S04]  /*14c80*/  STL [R1+0x45c], R5 ;  /* 0x00045c0501007387 */ /* 0x0001e80000100800 */
[----:B0-----:R-:W5:Y:S04]  /*14c90*/  LDL.LU R5, [R1+0x3d0] ;  /* 0x0003d00001057983 */ /* 0x001f680000300800 */
[----:B------:R-:W2:Y:S01]  /*14ca0*/  LDL.LU R14, [R1+0x3f0] ;  /* 0x0003f000010e7983 */ /* 0x000ea20000300800 */
[----:B---3--:R-:W-:-:S05]  /*14cb0*/  IABS R6, R6 ;  /* 0x0000000600067213 */ /* 0x008fca0000000000 */
[----:B------:R-:W-:-:S04]  /*14cc0*/  IMAD.HI.U32 R4, R0, R6, RZ ;  /* 0x0000000600047227 */ /* 0x000fc800078e00ff */
[----:B------:R-:W-:-:S04]  /*14cd0*/  IMAD.MOV R4, RZ, RZ, -R4 ;  /* 0x000000ffff047224 */ /* 0x000fc800078e0a04 */
[----:B------:R-:W-:-:S05]  /*14ce0*/  IMAD R6, R25, R4, R6 ;  /* 0x0000000419067224 */ /* 0x000fca00078e0206 */
[----:B------:R-:W-:-:S13]  /*14cf0*/  ISETP.GT.U32.AND P0, PT, R25, R6, PT ;  /* 0x000000061900720c */ /* 0x000fda0003f04070 */
[----:B------:R-:W-:-:S05]  /*14d00*/  @!P0 IMAD.IADD R6, R6, 0x1, -R25 ;  /* 0x0000000106068824 */ /* 0x000fca00078e0a19 */
[----:B------:R-:W-:-:S13]  /*14d10*/  ISETP.GT.U32.AND P1, PT, R25, R6, PT ;  /* 0x000000061900720c */ /* 0x000fda0003f24070 */
[----:B------:R-:W-:Y:S01]  /*14d20*/  @!P1 IMAD.IADD R6, R6, 0x1, -R25 ;  /* 0x0000000106069824 */ /* 0x000fe200078e0a19 */
[----:B----4-:R-:W-:Y:S01]  /*14d30*/  IABS R12, R12 ;  /* 0x0000000c000c7213 */ /* 0x010fe20000000000 */
[----:B--2---:R0:W-:Y:S01]  /*14d40*/  STL [R1+0x4294], R14 ;  /* 0x0042940e01007387 */ /* 0x0041e20000100800 */
[----:B-----5:R-:W-:-:S03]  /*14d50*/  ISETP.GE.AND P1, PT, R5, RZ, PT ;  /* 0x000000ff0500720c */ /* 0x020fc60003f26270 */
[C---:B------:R-:W-:Y:S01]  /*14d60*/  IMAD.HI.U32 R5, R0.reuse, R12, RZ ;  /* 0x0000000c00057227 */ /* 0x040fe200078e00ff */
[----:B0-----:R-:W2:Y:S04]  /*14d70*/  LDL R14, [R1+0x3e8] ;  /* 0x0003e800010e7983 */ /* 0x001ea80000100800 */
[----:B------:R0:W-:Y:S04]  /*14d80*/  STL [R1+0x4298], R12 ;  /* 0x0042980c01007387 */ /* 0x0001e80000100800 */
[----:B0-----:R-:W3:Y:S01]  /*14d90*/  LDL.LU R12, [R1+0x3d4] ;  /* 0x0003d400010c7983 */ /* 0x001ee20000300800 */
[----:B------:R-:W-:Y:S01]  /*14da0*/  ISETP.GT.U32.AND P6, PT, R25, R9, PT ;  /* 0x000000091900720c */ /* 0x000fe20003fc4070 */
[----:B------:R-:W-:-:S04]  /*14db0*/  IMAD.HI.U32 R4, R0, R7, RZ ;  /* 0x0000000700047227 */ /* 0x000fc800078e00ff */
[----:B------:R-:W-:-:S04]  /*14dc0*/  IMAD.MOV R4, RZ, RZ, -R4 ;  /* 0x000000ffff047224 */ /* 0x000fc800078e0a04 */
[----:B------:R-:W-:Y:S02]  /*14dd0*/  IMAD R7, R25, R4, R7 ;  /* 0x0000000419077224 */ /* 0x000fe400078e0207 */
[----:B------:R-:W-:-:S04]  /*14de0*/  IMAD.HI.U32 R4, R0, R8, RZ ;  /* 0x0000000800047227 */ /* 0x000fc800078e00ff */
[----:B------:R-:W-:Y:S01]  /*14df0*/  @!P6 IMAD.IADD R9, R9, 0x1, -R25 ;  /* 0x000000010909e824 */ /* 0x000fe200078e0a19 */
[----:B------:R-:W-:Y:S01]  /*14e00*/  ISETP.GT.U32.AND P6, PT, R25, R11, PT ;  /* 0x0000000b1900720c */ /* 0x000fe20003fc4070 */
[----:B------:R-:W-:-:S03]  /*14e10*/  IMAD.MOV R4, RZ, RZ, -R4 ;  /* 0x000000ffff047224 */ /* 0x000fc600078e0a04 */
[C---:B------:R-:W-:Y:S01]  /*14e20*/  ISETP.GT.U32.AND P0, PT, R25.reuse, R9, PT ;  /* 0x000000091900720c */ /* 0x040fe20003f04070 */
[C---:B------:R-:W-:Y:S02]  /*14e30*/  IMAD R8, R25.reuse, R4, R8 ;  /* 0x0000000419087224 */ /* 0x040fe400078e0208 */
[----:B------:R-:W-:Y:S01]  /*14e40*/  IMAD.HI.U32 R4, R0, R10, RZ ;  /* 0x0000000a00047227 */ /* 0x000fe200078e00ff */
[----:B------:R-:W-:-:S03]  /*14e50*/  ISETP.GT.U32.AND P2, PT, R25, R2, PT ;  /* 0x000000021900720c */ /* 0x000fc60003f44070 */
[----:B------:R-:W-:Y:S02]  /*14e60*/  IMAD.MOV R4, RZ, RZ, -R4 ;  /* 0x000000ffff047224 */ /* 0x000fe400078e0a04 */
[--C-:B------:R-:W-:Y:S02]  /*14e70*/  @!P6 IMAD.IADD R11, R11, 0x1, -R25.reuse ;  /* 0x000000010b0be824 */ /* 0x100fe400078e0a19 */
[----:B------:R-:W-:Y:S02]  /*14e80*/  IMAD R10, R25, R4, R10 ;  /* 0x00000004190a7224 */ /* 0x000fe400078e020a */
[----:B------:R-:W-:-:S04]  /*14e90*/  @!P0 IMAD.IADD R9, R9, 0x1, -R25 ;  /* 0x0000000109098824 */ /* 0x000fc800078e0a19 */
[----:B------:R-:W-:Y:S01]  /*14ea0*/  @!P2 IMAD.IADD R2, R2, 0x1, -R25 ;  /* 0x000000010202a824 */ /* 0x000fe200078e0a19 */
[----:B--2---:R-:W-:Y:S01]  /*14eb0*/  IABS R4, R14 ;  /* 0x0000000e00047213 */ /* 0x004fe20000000000 */
[----:B------:R-:W-:Y:S02]  /*14ec0*/  IMAD.MOV.U32 R14, RZ, RZ, R11 ;  /* 0x000000ffff0e7224 */ /* 0x000fe400078e000b */
[----:B------:R-:W2:Y:S02]  /*14ed0*/  LDL R11, [R1+0x3ec] ;  /* 0x0003ec00010b7983 */ /* 0x000ea40000100800 */
[----:B------:R-:W-:Y:S01]  /*14ee0*/  @!P3 IMAD.MOV R14, RZ, RZ, -R14 ;  /* 0x000000ffff0eb224 */ /* 0x000fe200078e0a0e */
[----:B---3--:R-:W-:Y:S01]  /*14ef0*/  ISETP.GE.AND P2, PT, R12, RZ, PT ;  /* 0x000000ff0c00720c */ /* 0x008fe20003f46270 */
[----:B------:R-:W-:Y:S02]  /*14f00*/  IMAD.MOV.U32 R12, RZ, RZ, R9 ;  /* 0x000000ffff0c7224 */ /* 0x000fe400078e0009 */
[----:B------:R-:W3:Y:S04]  /*14f10*/  LDL.LU R9, [R1+0x3e0] ;  /* 0x0003e00001097983 */ /* 0x000ee80000300800 */
[----:B------:R0:W-:Y:S02]  /*14f20*/  STL [R1+0x444], R14 ;  /* 0x0004440e01007387 */ /* 0x0001e40000100800 */
[----:B0-----:R-:W-:-:S02]  /*14f30*/  IMAD.MOV.U32 R14, RZ, RZ, R6 ;  /* 0x000000ffff0e7224 */ /* 0x001fc400078e0006 */
[----:B------:R-:W4:Y:S01]  /*14f40*/  LDL.LU R6, [R1+0x3dc] ;  /* 0x0003dc0001067983 */ /* 0x000f220000300800 */
[C---:B------:R-:W-:Y:S02]  /*14f50*/  ISETP.GT.U32.AND P0, PT, R25.reuse, R8, PT ;  /* 0x000000081900720c */ /* 0x040fe40003f04070 */
[----:B------:R-:W-:Y:S01]  /*14f60*/  ISETP.GT.U32.AND P6, PT, R25, R7, PT ;  /* 0x000000071900720c */ /* 0x000fe20003fc4070 */
[----:B------:R-:W-:-:S10]  /*14f70*/  @!P5 IMAD.MOV R12, RZ, RZ, -R12 ;  /* 0x000000ffff0cd224 */ /* 0x000fd400078e0a0c */
[--C-:B------:R-:W-:Y:S02]  /*14f80*/  @!P0 IMAD.IADD R8, R8, 0x1, -R25.reuse ;  /* 0x0000000108088824 */ /* 0x100fe400078e0a19 */
[----:B------:R-:W-:Y:S01]  /*14f90*/  @!P6 IMAD.IADD R7, R7, 0x1, -R25 ;  /* 0x000000010707e824 */ /* 0x000fe200078e0a19 */
[C---:B------:R-:W-:Y:S02]  /*14fa0*/  ISETP.GT.U32.AND P6, PT, R25.reuse, R2, PT ;  /* 0x000000021900720c */ /* 0x040fe40003fc4070 */
[----:B------:R-:W-:Y:S01]  /*14fb0*/  ISETP.GT.U32.AND P0, PT, R25, R8, PT ;  /* 0x000000081900720c */ /* 0x000fe20003f04070 */
[----:B------:R0:W-:Y:S01]  /*14fc0*/  STL [R1+0x450], R12 ;  /* 0x0004500c01007387 */ /* 0x0001e20000100800 */
[----:B------:R-:W-:-:S03]  /*14fd0*/  @!P4 IMAD.MOV R14, RZ, RZ, -R14 ;  /* 0x000000ffff0ec224 */ /* 0x000fc600078e0a0e */
[----:B0-----:R-:W5:Y:S08]  /*14fe0*/  LDL.LU R12, [R1+0x4298] ;  /* 0x00429800010c7983 */ /* 0x001f700000300800 */
[--C-:B------:R-:W-:Y:S02]  /*14ff0*/  @!P0 IMAD.IADD R8, R8, 0x1, -R25.reuse ;  /* 0x0000000108088824 */ /* 0x100fe400078e0a19 */
[----:B------:R-:W-:Y:S01]  /*15000*/  @!P6 IMAD.IADD R2, R2, 0x1, -R25 ;  /* 0x000000010202e824 */ /* 0x000fe200078e0a19 */
[----:B---3--:R-:W-:-:S02]  /*15010*/  ISETP.GE.AND P6, PT, R9, RZ, PT ;  /* 0x000000ff0900720c */ /* 0x008fc40003fc6270 */
[----:B----4-:R-:W-:Y:S02]  /*15020*/  ISETP.GE.AND P5, PT, R6, RZ, PT ;  /* 0x000000ff0600720c */ /* 0x010fe40003fa6270 */
[----:B------:R-:W3:Y:S04]  /*15030*/  LDL.LU R6, [R1+0x3e4] ;  /* 0x0003e40001067983 */ /* 0x000ee80000300800 */
[----:B------:R0:W-:Y:S04]  /*15040*/  STL [R1+0x454], R14 ;  /* 0x0004540e01007387 */ /* 0x0001e80000100800 */
[----:B0-----:R-:W4:Y:S04]  /*15050*/  LDL.LU R14, [R1+0x4294] ;  /* 0x00429400010e7983 */ /* 0x001f280000300800 */
[----:B------:R-:W4:Y:S04]  /*15060*/  LDL R9, [R1+0x3f4] ;  /* 0x0003f40001097983 */ /* 0x000f280000100800 */
[----:B------:R0:W-:Y:S04]  /*15070*/  STL [R1+0x428c], R8 ;  /* 0x00428c0801007387 */ /* 0x0001e80000100800 */
[----:B0-----:R-:W4:Y:S01]  /*15080*/  LDL.LU R8, [R1+0x3e8] ;  /* 0x0003e80001087983 */ /* 0x001f220000300800 */
[----:B------:R-:W-:-:S02]  /*15090*/  ISETP.GT.U32.AND P3, PT, R25, R7, PT ;  /* 0x000000071900720c */ /* 0x000fc40003f64070 */
[----:B------:R-:W-:Y:S01]  /*150a0*/  ISETP.GT.U32.AND P4, PT, R25, R10, PT ;  /* 0x0000000a1900720c */ /* 0x000fe20003f84070 */
[----:B------:R-:W-:-:S04]  /*150b0*/  IMAD.MOV R5, RZ, RZ, -R5 ;  /* 0x000000ffff057224 */ /* 0x000fc800078e0a05 */
[----:B-----5:R-:W-:Y:S02]  /*150c0*/  IMAD R12, R25, R5, R12 ;  /* 0x00000005190c7224 */ /* 0x020fe400078e020c */
[----:B------:R-:W-:Y:S01]  /*150d0*/  IMAD.HI.U32 R5, R0, R4, RZ ;  /* 0x0000000400057227 */ /* 0x000fe200078e00ff */
[----:B--2---:R-:W-:-:S03]  /*150e0*/  IABS R11, R11 ;  /* 0x0000000b000b7213 */ /* 0x004fc60000000000 */
[----:B------:R-:W-:Y:S02]  /*150f0*/  @!P3 IMAD.IADD R7, R7, 0x1, -R25 ;  /* 0x000000010707b824 */ /* 0x000fe400078e0a19 */
[----:B------:R-:W-:Y:S02]  /*15100*/  IMAD.MOV R5, RZ, RZ, -R5 ;  /* 0x000000ffff057224 */ /* 0x000fe400078e0a05 */
[----:B------:R-:W-:Y:S02]  /*15110*/  @!P4 IMAD.IADD R10, R10, 0x1, -R25 ;  /* 0x000000010a0ac824 */ /* 0x000fe400078e0a19 */
[----:B------:R-:W-:Y:S01]  /*15120*/  IMAD R4, R25, R5, R4 ;  /* 0x0000000519047224 */ /* 0x000fe200078e0204 */
[----:B---3--:R-:W-:Y:S02]  /*15130*/  ISETP.GE.AND P0, PT, R6, RZ, PT ;  /* 0x000000ff0600720c */ /* 0x008fe40003f06270 */
[----:B----4-:R-:W-:Y:S01]  /*15140*/  IABS R6, R14 ;  /* 0x0000000e00067213 */ /* 0x010fe20000000000 */
[----:B------:R0:W-:Y:S01]  /*15150*/  STL [R1+0x4290], R14 ;  /* 0x0042900e01007387 */ /* 0x0001e20000100800 */
[----:B------:R-:W-:Y:S01]  /*15160*/  IABS R5, R9 ;  /* 0x0000000900057213 */ /* 0x000fe20000000000 */
[----:B------:R-:W-:-:S04]  /*15170*/  IMAD.HI.U32 R9, R0, R11, RZ ;  /* 0x0000000b00097227 */ /* 0x000fc800078e00ff */
[----:B0-----:R-:W-:-:S04]  /*15180*/  IMAD.MOV.U32 R14, RZ, RZ, R2 ;  /* 0x000000ffff0e7224 */ /* 0x001fc800078e0002 */
[----:B------:R-:W-:Y:S01]  /*15190*/  @!P1 IMAD.MOV R14, RZ, RZ, -R14 ;  /* 0x000000ffff0e9224 */ /* 0x000fe200078e0a0e */
[----:B------:R-:W-:Y:S01]  /*151a0*/  ISETP.GE.AND P4, PT, R8, RZ, PT ;  /* 0x000000ff0800720c */ /* 0x000fe20003f86270 */
[----:B------:R-:W-:-:S03]  /*151b0*/  IMAD.MOV.U32 R8, RZ, RZ, R7 ;  /* 0x000000ffff087224 */ /* 0x000fc600078e0007 */
[----:B------:R0:W-:Y:S01]  /*151c0*/  STL [R1+0x44c], R14 ;  /* 0x00044c0e01007387 */ /* 0x0001e20000100800 */
[----:B------:R-:W-:Y:S02]  /*151d0*/  @!P2 IMAD.MOV R8, RZ, RZ, -R8 ;  /* 0x000000ffff08a224 */ /* 0x000fe400078e0a08 */
[----:B------:R-:W-:Y:S01]  /*151e0*/  IMAD.MOV R7, RZ, RZ, -R9 ;  /* 0x000000ffff077224 */ /* 0x000fe200078e0a09 */
[----:B0-----:R-:W2:Y:S04]  /*151f0*/  LDL.LU R14, [R1+0x4290] ;  /* 0x00429000010e7983 */ /* 0x001ea80000300800 */
[----:B------:R-:W3:Y:S04]  /*15200*/  LDL.LU R9, [R1+0x3ec] ;  /* 0x0003ec0001097983 */ /* 0x000ee80000300800 */
[----:B------:R0:W-:Y:S04]  /*15210*/  STL [R1+0x448], R8 ;  /* 0x0004480801007387 */ /* 0x0001e80000100800 */
[----:B0-----:R-:W4:Y:S01]  /*15220*/  LDL.LU R8, [R1+0x428c] ;  /* 0x00428c0001087983 */ /* 0x001f220000300800 */
[----:B------:R-:W-:Y:S01]  /*15230*/  ISETP.GT.U32.AND P3, PT, R25, R12, PT ;  /* 0x0000000c1900720c */ /* 0x000fe20003f64070 */
[----:B------:R-:W-:-:S12]  /*15240*/  IMAD.HI.U32 R2, R0, R6, RZ ;  /* 0x0000000600027227 */ /* 0x000fd800078e00ff */
[----:B------:R-:W-:-:S05]  /*15250*/  @!P3 IMAD.IADD R12, R12, 0x1, -R25 ;  /* 0x000000010c0cb824 */ /* 0x000fca00078e0a19 */
[----:B------:R-:W-:Y:S01]  /*15260*/  ISETP.GT.U32.AND P3, PT, R25, R12, PT ;  /* 0x0000000c1900720c */ /* 0x000fe20003f64070 */
[----:B------:R-:W-:-:S04]  /*15270*/  IMAD.MOV R2, RZ, RZ, -R2 ;  /* 0x000000ffff027224 */ /* 0x000fc800078e0a02 */
[----:B------:R-:W-:-:S08]  /*15280*/  IMAD R6, R25, R2, R6 ;  /* 0x0000000219067224 */ /* 0x000fd000078e0206 */
[----:B------:R-:W-:Y:S01]  /*15290*/  @!P3 IMAD.IADD R12, R12, 0x1, -R25 ;  /* 0x000000010c0cb824 */ /* 0x000fe200078e0a19 */
[----:B--2---:R-:W-:Y:S01]  /*152a0*/  ISETP.GE.AND P3, PT, R14, RZ, PT ;  /* 0x000000ff0e00720c */ /* 0x004fe20003f66270 */
[----:B----4-:R-:W-:Y:S01]  /*152b0*/  @!P5 IMAD.MOV R8, RZ, RZ, -R8 ;  /* 0x000000ffff08d224 */ /* 0x010fe200078e0a08 */
[----:B---3--:R-:W-:-:S04]  /*152c0*/  ISETP.GE.AND P5, PT, R9, RZ, PT ;  /* 0x000000ff0900720c */ /* 0x008fc80003fa6270 */
[----:B------:R0:W-:Y:S04]  /*152d0*/  STL [R1+0x440], R8 ;  /* 0x0004400801007387 */ /* 0x0001e80000100800 */
[----:B------:R-:W2:Y:S04]  /*152e0*/  LDL R9, [R1+0x404] ;  /* 0x0004040001097983 */ /* 0x000ea80000100800 */
[----:B------:R-:W3:Y:S04]  /*152f0*/  LDL R2, [R1+0x3fc] ;  /* 0x0003fc0001027983 */ /* 0x000ee80000100800 */
[----:B0-----:R-:W4:Y:S04]  /*15300*/  LDL R8, [R1+0x400] ;  /* 0x0004000001087983 */ /* 0x001f280000100800 */
[----:B------:R-:W5:Y:S01]  /*15310*/  LDL.LU R14, [R1+0x408] ;  /* 0x00040800010e7983 */ /* 0x000f620000300800 */
[C---:B------:R-:W-:Y:S01]  /*15320*/  ISETP.GT.U32.AND P1, PT, R25.reuse, R10, PT ;  /* 0x0000000a1900720c */ /* 0x040fe20003f24070 */
[----:B------:R-:W-:-:S02]  /*15330*/  IMAD R11, R25, R7, R11 ;  /* 0x00000007190b7224 */ /* 0x000fc400078e020b */
[----:B------:R-:W-:-:S04]  /*15340*/  IMAD.HI.U32 R7, R0, R5, RZ ;  /* 0x0000000500077227 */ /* 0x000fc800078e00ff */
[----:B------:R-:W-:-:S04]  /*15350*/  IMAD.MOV R7, RZ, RZ, -R7 ;  /* 0x000000ffff077224 */ /* 0x000fc800078e0a07 */
[----:B------:R-:W-:Y:S01]  /*15360*/  IMAD R5, R25, R7, R5 ;  /* 0x0000000719057224 */ /* 0x000fe200078e0205 */
[----:B-----5:R0:W-:Y:S04]  /*15370*/  STL [R1+0x4284], R14 ;  /* 0x0042840e01007387 */ /* 0x0201e80000100800 */
[----:B0-----:R-:W5:Y:S01]  /*15380*/  LDL R14, [R1+0x3f8] ;  /* 0x0003f800010e7983 */ /* 0x001f620000100800 */
[----:B------:R-:W-:-:S03]  /*15390*/  @!P1 IMAD.IADD R10, R10, 0x1, -R25 ;  /* 0x000000010a0a9824 */ /* 0x000fc600078e0a19 */
[----:B------:R0:W-:Y:S02]  /*153a0*/  STL [R1+0x4288], R5 ;  /* 0x0042880501007387 */ /* 0x0001e40000100800 */
[----:B0-----:R-:W-:-:S04]  /*153b0*/  IMAD.MOV.U32 R5, RZ, RZ, R10 ;  /* 0x000000ffff057224 */ /* 0x001fc800078e000a */
[----:B------:R-:W-:-:S05]  /*153c0*/  @!P6 IMAD.MOV R5, RZ, RZ, -R5 ;  /* 0x000000ffff05e224 */ /* 0x000fca00078e0a05 */
[----:B------:R0:W-:Y:S02]  /*153d0*/  STL [R1+0x43c], R5 ;  /* 0x00043c0501007387 */ /* 0x0001e40000100800 */
[----:B0-----:R-:W-:Y:S02]  /*153e0*/  IMAD.MOV.U32 R5, RZ, RZ, R12 ;  /* 0x000000ffff057224 */ /* 0x001fe400078e000c */
[----:B------:R-:W2:Y:S02]  /*153f0*/  LDL.LU R12, [R1+0x3f4] ;  /* 0x0003f400010c7983 */ /* 0x000ea40000300800 */
[----:B------:R-:W-:-:S05]  /*15400*/  @!P0 IMAD.MOV R5, RZ, RZ, -R5 ;  /* 0x000000ffff058224 */ /* 0x000fca00078e0a05 */
[----:B------:R0:W-:Y:S04]  /*15410*/  STL [R1+0x438], R5 ;  /* 0x0004380501007387 */ /* 0x0001e80000100800 */
[----:B0-----:R-:W2:Y:S04]  /*15420*/  LDL.LU R5, [R1+0x4288] ;  /* 0x0042880001057983 */ /* 0x001ea80000300800 */
[----:B------:R0:W-:Y:S01]  /*15430*/  STL [R1+0x4280], R24 ;  /* 0x0042801801007387 */ /* 0x0001e20000100800 */
[----:B-----5:R-:W-:Y:S01]  /*15440*/  IABS R7, R14 ;  /* 0x0000000e00077213 */ /* 0x020fe20000000000 */
[----:B------:R-:W-:-:S04]  /*15450*/  IMAD.MOV.U32 R14, RZ, RZ, R13 ;  /* 0x000000ffff0e7224 */ /* 0x000fc800078e000d */
[----:B------:R-:W-:-:S04]  /*15460*/  IMAD.HI.U32 R13, R0, R7, RZ ;  /* 0x00000007000d7227 */ /* 0x000fc800078e00ff */
[----:B------:R-:W-:-:S04]  /*15470*/  IMAD.MOV R13, RZ, RZ, -R13 ;  /* 0x000000ffff0d7224 */ /* 0x000fc800078e0a0d */
[C---:B------:R-:W-:Y:S02]  /*15480*/  IMAD R7, R25.reuse, R13, R7 ;  /* 0x0000000d19077224 */ /* 0x040fe400078e0207 */
[----:B------:R-:W5:Y:S01]  /*15490*/  LDL.LU R13, [R1+0x40c] ;  /* 0x00040c00010d7983 */ /* 0x000f620000300800 */
[C---:B------:R-:W-:Y:S02]  /*154a0*/  ISETP.GT.U32.AND P2, PT, R25.reuse, R4, PT ;  /* 0x000000041900720c */ /* 0x040fe40003f44070 */
[----:B------:R-:W-:-:S11]  /*154b0*/  ISETP.GT.U32.AND P1, PT, R25, R11, PT ;  /* 0x0000000b1900720c */ /* 0x000fd60003f24070 */
[--C-:B------:R-:W-:Y:S02]  /*154c0*/  @!P2 IMAD.IADD R4, R4, 0x1, -R25.reuse ;  /* 0x000000010404a824 */ /* 0x100fe400078e0a19 */
[----:B------:R-:W-:-:S03]  /*154d0*/  @!P1 IMAD.IADD R11, R11, 0x1, -R25 ;  /* 0x000000010b0b9824 */ /* 0x000fc600078e0a19 */
[----:B------:R-:W-:-:S13]  /*154e0*/  ISETP.GT.U32.AND P1, PT, R25, R4, PT ;  /* 0x000000041900720c */ /* 0x000fda0003f24070 */
[----:B------:R-:W-:Y:S01]  /*154f0*/  @!P1 IMAD.IADD R4, R4, 0x1, -R25 ;  /* 0x0000000104049824 */ /* 0x000fe200078e0a19 */
[----:B------:R-:W-:Y:S01]  /*15500*/  ISETP.GT.U32.AND P2, PT, R25, R6, PT ;  /* 0x000000061900720c */ /* 0x000fe20003f44070 */
[----:B-----5:R1:W-:Y:S04]  /*15510*/  STL [R1+0x427c], R13 ;  /* 0x00427c0d01007387 */ /* 0x0203e80000100800 */
[----:B0-----:R-:W5:Y:S01]  /*15520*/  LDL.LU R24, [R1+0x3fc] ;  /* 0x0003fc0001187983 */ /* 0x001f620000300800 */
[----:B-1----:R-:W-:Y:S02]  /*15530*/  IMAD.MOV.U32 R13, RZ, RZ, R14 ;  /* 0x000000ffff0d7224 */ /* 0x002fe400078e000e */
[----:B------:R-:W-:Y:S02]  /*15540*/  IMAD.MOV.U32 R14, RZ, RZ, R4 ;  /* 0x000000ffff0e7224 */ /* 0x000fe400078e0004 */
[----:B------:R-:W3:Y:S02]  /*15550*/  LDL.LU R4, [R1+0x3f8] ;  /* 0x0003f80001047983 */ /* 0x000ee40000300800 */
[----:B------:R-:W-:-:S05]  /*15560*/  @!P4 IMAD.MOV R14, RZ, RZ, -R14 ;  /* 0x000000ffff0ec224 */ /* 0x000fca00078e0a0e */
[----:B------:R0:W-:Y:S04]  /*15570*/  STL [R1+0x434], R14 ;  /* 0x0004340e01007387 */ /* 0x0001e80000100800 */
[----:B0-----:R-:W3:Y:S01]  /*15580*/  LDL.LU R14, [R1+0x4284] ;  /* 0x00428400010e7983 */ /* 0x001ee20000300800 */
[C---:B--2---:R-:W-:Y:S01]  /*15590*/  ISETP.GT.U32.AND P0, PT, R25.reuse, R5, PT ;  /* 0x000000051900720c */ /* 0x044fe20003f04070 */
[----:B------:R-:W-:Y:S01]  /*155a0*/  @!P2 IMAD.IADD R6, R6, 0x1, -R25 ;  /* 0x000000010606a824 */ /* 0x000fe200078e0a19 */
[C---:B------:R-:W-:Y:S02]  /*155b0*/  ISETP.GT.U32.AND P2, PT, R25.reuse, R11, PT ;  /* 0x0000000b1900720c */ /* 0x040fe40003f44070 */
[----:B----4-:R-:W-:Y:S02]  /*155c0*/  IABS R8, R8 ;  /* 0x0000000800087213 */ /* 0x010fe40000000000 */
[----:B------:R-:W-:-:S02]  /*155d0*/  ISETP.GT.U32.AND P6, PT, R25, R6, PT ;  /* 0x000000061900720c */ /* 0x000fc40003fc4070 */
[----:B------:R-:W-:-:S05]  /*155e0*/  ISETP.GE.AND P1, PT, R12, RZ, PT ;  /* 0x000000ff0c00720c */ /* 0x000fca0003f26270 */
[----:B------:R-:W-:Y:S02]  /*155f0*/  @!P0 IMAD.IADD R5, R5, 0x1, -R25 ;  /* 0x0000000105058824 */ /* 0x000fe400078e0a19 */
[----:B------:R-:W-:-:S03]  /*15600*/  IMAD.HI.U32 R12, R0, R8, RZ ;  /* 0x00000008000c7227 */ /* 0x000fc600078e00ff */
[----:B------:R-:W-:Y:S01]  /*15610*/  ISETP.GT.U32.AND P4, PT, R25, R5, PT ;  /* 0x000000051900720c */ /* 0x000fe20003f84070 */
[----:B------:R-:W-:Y:S02]  /*15620*/  IMAD.MOV R12, RZ, RZ, -R12 ;  /* 0x000000ffff0c7224 */ /* 0x000fe400078e0a0c */
[--C-:B------:R-:W-:Y:S01]  /*15630*/  @!P2 IMAD.IADD R11, R11, 0x1, -R25.reuse ;  /* 0x000000010b0ba824 */ /* 0x100fe200078e0a19 */
[C---:B------:R-:W-:Y:S01]  /*15640*/  ISETP.GT.U32.AND P2, PT, R25.reuse, R7, PT ;  /* 0x000000071900720c */ /* 0x040fe20003f44070 */
[----:B------:R-:W-:Y:S02]  /*15650*/  IMAD R8, R25, R12, R8 ;  /* 0x0000000c19087224 */ /* 0x000fe400078e0208 */
[----:B------:R-:W-:Y:S02]  /*15660*/  @!P6 IMAD.IADD R6, R6, 0x1, -R25 ;  /* 0x000000010606e824 */ /* 0x000fe400078e0a19 */
[----:B------:R-:W-:-:S04]  /*15670*/  IMAD.MOV.U32 R12, RZ, RZ, R13 ;  /* 0x000000ffff0c7224 */ /* 0x000fc800078e000d */
[----:B------:R-:W-:Y:S01]  /*15680*/  @!P4 IMAD.IADD R5, R5, 0x1, -R25 ;  /* 0x000000010505c824 */ /* 0x000fe200078e0a19 */
[----:B------:R-:W-:Y:S01]  /*15690*/  ISETP.GT.U32.AND P4, PT, R25, R8, PT ;  /* 0x000000081900720c */ /* 0x000fe20003f84070 */
[----:B------:R-:W-:Y:S02]  /*156a0*/  IMAD.MOV.U32 R13, RZ, RZ, R6 ;  /* 0x000000ffff0d7224 */ /* 0x000fe400078e0006 */
[----:B------:R-:W-:Y:S02]  /*156b0*/  @!P5 IMAD.MOV R11, RZ, RZ, -R11 ;  /* 0x000000ffff0bd224 */ /* 0x000fe400078e0a0b */
[----:B------:R-:W-:Y:S02]  /*156c0*/  @!P2 IMAD.IADD R7, R7, 0x1, -R25 ;  /* 0x000000010707a824 */ /* 0x000fe400078e0a19 */
[----:B------:R-:W-:Y:S02]  /*156d0*/  @!P3 IMAD.MOV R13, RZ, RZ, -R13 ;  /* 0x000000ffff0db224 */ /* 0x000fe400078e0a0d */
[----:B------:R-:W-:-:S04]  /*156e0*/  @!P1 IMAD.MOV R5, RZ, RZ, -R5 ;  /* 0x000000ffff059224 */ /* 0x000fc800078e0a05 */
[----:B------:R-:W-:Y:S01]  /*156f0*/  @!P4 IMAD.IADD R8, R8, 0x1, -R25 ;  /* 0x000000010808c824 */ /* 0x000fe200078e0a19 */
[----:B-----5:R-:W-:Y:S02]  /*15700*/  ISETP.GE.AND P2, PT, R24, RZ, PT ;  /* 0x000000ff1800720c */ /* 0x020fe40003f46270 */
[----:B------:R-:W2:Y:S04]  /*15710*/  LDL.LU R24, [R1+0x4280] ;  /* 0x0042800001187983 */ /* 0x000ea80000300800 */
[----:B------:R0:W-:Y:S01]  /*15720*/  STL [R1+0x410], R11 ;  /* 0x0004100b01007387 */ /* 0x0001e20000100800 */
[----:B---3--:R-:W-:-:S03]  /*15730*/  ISETP.GE.AND P0, PT, R4, RZ, PT ;  /* 0x000000ff0400720c */ /* 0x008fc60003f06270 */
[----:B0-----:R-:W3:Y:S04]  /*15740*/  LDL.LU R11, [R1+0x404] ;  /* 0x00040400010b7983 */ /* 0x001ee80000300800 */
[----:B------:R-:W4:Y:S04]  /*15750*/  LDL.LU R6, [R1+0x400] ;  /* 0x0004000001067983 */ /* 0x000f280000300800 */
[----:B------:R0:W-:Y:S01]  /*15760*/  STL [R1+0x420], R13 ;  /* 0x0004200d01007387 */ /* 0x0001e20000100800 */
[----:B------:R-:W-:Y:S02]  /*15770*/  IABS R4, R14 ;  /* 0x0000000e00047213 */ /* 0x000fe40000000000 */
[----:B------:R-:W-:Y:S01]  /*15780*/  ISETP.GE.AND P4, PT, R14, RZ, PT ;  /* 0x000000ff0e00720c */ /* 0x000fe20003f86270 */
[----:B0-----:R-:W5:Y:S04]  /*15790*/  LDL.LU R13, [R1+0x427c] ;  /* 0x00427c00010d7983 */ /* 0x001f680000300800 */
[----:B------:R-:W-:Y:S04]  /*157a0*/  STL [R1+0x42c], R5 ;  /* 0x00042c0501007387 */ /* 0x000fe80000100800 */
[----:B------:R-:W2:Y:S01]  /*157b0*/  LDL.LU R14, [R1+0x4a4] ;  /* 0x0004a400010e7983 */ /* 0x000ea20000300800 */
[----:B------:R-:W-:-:S05]  /*157c0*/  IABS R2, R2 ;  /* 0x0000000200027213 */ /* 0x000fca0000000000 */
[----:B------:R-:W-:-:S04]  /*157d0*/  IMAD.HI.U32 R10, R0, R2, RZ ;  /* 0x00000002000a7227 */ /* 0x000fc800078e00ff */
[----:B------:R-:W-:Y:S01]  /*157e0*/  IMAD.MOV R10, RZ, RZ, -R10 ;  /* 0x000000ffff0a7224 */ /* 0x000fe200078e0a0a */
[----:B------:R-:W-:-:S03]  /*157f0*/  IABS R9, R9 ;  /* 0x0000000900097213 */ /* 0x000fc60000000000 */
[----:B------:R-:W-:Y:S02]  /*15800*/  IMAD R2, R25, R10, R2 ;  /* 0x0000000a19027224 */ /* 0x000fe400078e0202 */
[----:B------:R-:W-:-:S03]  /*15810*/  IMAD.HI.U32 R10, R0, R9, RZ ;  /* 0x00000009000a7227 */ /* 0x000fc600078e00ff */
[----:B------:R-:W-:Y:S01]  /*15820*/  ISETP.GT.U32.AND P6, PT, R25, R2, PT ;  /* 0x000000021900720c */ /* 0x000fe20003fc4070 */
[----:B------:R-:W-:-:S04]  /*15830*/  IMAD.MOV R10, RZ, RZ, -R10 ;  /* 0x000000ffff0a7224 */ /* 0x000fc800078e0a0a */
[C---:B------:R-:W-:Y:S01]  /*15840*/  IMAD R9, R25.reuse, R10, R9 ;  /* 0x0000000a19097224 */ /* 0x040fe200078e0209 */
[----:B--2---:R0:W-:Y:S04]  /*15850*/  STL [R1+0x4274], R14 ;  /* 0x0042740e01007387 */ /* 0x0041e80000100800 */
[----:B0-----:R-:W2:Y:S03]  /*15860*/  LDL.LU R14, [R1+0x418] ;  /* 0x00041800010e7983 */ /* 0x001ea60000300800 */
[----:B------:R-:W-:Y:S01]  /*15870*/  @!P6 IMAD.IADD R2, R2, 0x1, -R25 ;  /* 0x000000010202e824 */ /* 0x000fe200078e0a19 */
[C---:B------:R-:W-:Y:S02]  /*15880*/  ISETP.GT.U32.AND P1, PT, R25.reuse, R9, PT ;  /* 0x000000091900720c */ /* 0x040fe40003f24070 */
[----:B------:R-:W-:-:S02]  /*15890*/  ISETP.GT.U32.AND P5, PT, R25, R7, PT ;  /* 0x000000071900720c */ /* 0x000fc40003fa4070 */
[----:B------:R-:W-:Y:S01]  /*158a0*/  ISETP.GT.U32.AND P6, PT, R25, R2, PT ;  /* 0x000000021900720c */ /* 0x000fe20003fc4070 */
[----:B------:R-:W-:Y:S01]  /*158b0*/  IMAD.HI.U32 R10, R0, R4, RZ ;  /* 0x00000004000a7227 */ /* 0x000fe200078e00ff */
[----:B----4-:R-:W-:Y:S02]  /*158c0*/  ISETP.GE.AND P3, PT, R6, RZ, PT ;  /* 0x000000ff0600720c */ /* 0x010fe40003f66270 */
[----:B-----5:R-:W-:Y:S01]  /*158d0*/  IABS R6, R13 ;  /* 0x0000000d00067213 */ /* 0x020fe20000000000 */
[----:B------:R-:W-:-:S04]  /*158e0*/  IMAD.MOV R10, RZ, RZ, -R10 ;  /* 0x000000ffff0a7224 */ /* 0x000fc800078e0a0a */
[--C-:B------:R-:W-:Y:S01]  /*158f0*/  @!P1 IMAD.IADD R9, R9, 0x1, -R25.reuse ;  /* 0x0000000109099824 */ /* 0x100fe200078e0a19 */
[----:B------:R-:W-:Y:S01]  /*15900*/  ISETP.GT.U32.AND P1, PT, R25, R8, PT ;  /* 0x000000081900720c */ /* 0x000fe20003f24070 */
[--C-:B------:R-:W-:Y:S02]  /*15910*/  @!P5 IMAD.IADD R7, R7, 0x1, -R25.reuse ;  /* 0x000000010707d824 */ /* 0x100fe400078e0a19 */
[----:B------:R-:W-:Y:S02]  /*15920*/  IMAD R4, R25, R10, R4 ;  /* 0x0000000a19047224 */ /* 0x000fe400078e0204 */
[----:B------:R-:W-:Y:S02]  /*15930*/  @!P6 IMAD.IADD R2, R2, 0x1, -R25 ;  /* 0x000000010202e824 */ /* 0x000fe400078e0a19 */
[----:B------:R-:W-:Y:S01]  /*15940*/  IMAD.HI.U32 R10, R0, R6, RZ ;  /* 0x00000006000a7227 */ /* 0x000fe200078e00ff */
[----:B---3--:R-:W-:-:S03]  /*15950*/  ISETP.GE.AND P6, PT, R11, RZ, PT ;  /* 0x000000ff0b00720c */ /* 0x008fc60003fc6270 */
[----:B------:R-:W-:Y:S02]  /*15960*/  @!P0 IMAD.MOV R7, RZ, RZ, -R7 ;  /* 0x000000ffff078224 */ /* 0x000fe400078e0a07 */
[----:B------:R-:W-:Y:S02]  /*15970*/  IMAD.MOV R10, RZ, RZ, -R10 ;  /* 0x000000ffff0a7224 */ /* 0x000fe400078e0a0a */
[----:B------:R-:W-:Y:S01]  /*15980*/  @!P2 IMAD.MOV R2, RZ, RZ, -R2 ;  /* 0x000000ffff02a224 */ /* 0x000fe200078e0a02 */
[----:B------:R-:W-:Y:S01]  /*15990*/  IABS R5, R12 ;  /* 0x0000000c00057213 */ /* 0x000fe20000000000 */
[----:B------:R-:W-:Y:S01]  /*159a0*/  IMAD R6, R25, R10, R6 ;  /* 0x0000000a19067224 */ /* 0x000fe200078e0206 */
[----:B------:R-:W-:Y:S01]  /*159b0*/  ISETP.GE.AND P2, PT, R13, RZ, PT ;  /* 0x000000ff0d00720c */ /* 0x000fe20003f46270 */
[----:B------:R-:W-:Y:S01]  /*159c0*/  @!P1 IMAD.IADD R8, R8, 0x1, -R25 ;  /* 0x0000000108089824 */ /* 0x000fe200078e0a19 */
[----:B--2---:R-:W-:Y:S01]  /*159d0*/  IABS R11, R14 ;  /* 0x0000000e000b7213 */ /* 0x004fe20000000000 */
[----:B------:R0:W-:Y:S04]  /*159e0*/  STL [R1+0x4278], R14 ;  /* 0x0042780e01007387 */ /* 0x0001e80000100800 */
[----:B------:R1:W-:Y:S01]  /*159f0*/  STL [R1+0x424], R7 ;  /* 0x0004240701007387 */ /* 0x0003e20000100800 */
[----:B0-----:R-:W-:-:S03]  /*15a00*/  IMAD.MOV.U32 R14, RZ, RZ, R12 ;  /* 0x000000ffff0e7224 */ /* 0x001fc600078e000c */
[----:B------:R-:W2:Y:S02]  /*15a10*/  LDL R12, [R1+0x488] ;  /* 0x00048800010c7983 */ /* 0x000ea40000100800 */
[----:B------:R-:W-:Y:S02]  /*15a20*/  ISETP.GE.AND P1, PT, R14, RZ, PT ;  /* 0x000000ff0e00720c */ /* 0x000fe40003f26270 */
[----:B------:R0:W-:Y:S04]  /*15a30*/  STL [R1+0x428], R2 ;  /* 0x0004280201007387 */ /* 0x0001e80000100800 */
[----:B------:R-:W3:Y:S04]  /*15a40*/  LDL R13, [R1+0x508] ;  /* 0x00050800010d7983 */ /* 0x000ee80000100800 */
[----:B------:R-:W4:Y:S04]  /*15a50*/  LDL R10, [R1+0x490] ;  /* 0x00049000010a7983 */ /* 0x000f280000100800 */
[----:B------:R-:W5:Y:S01]  /*15a60*/  LDL.LU R14, [R1+0x4278] ;  /* 0x00427800010e7983 */ /* 0x000f620000300800 */
[----:B------:R-:W-:-:S02]  /*15a70*/  ISETP.GT.U32.AND P5, PT, R25, R4, PT ;  /* 0x000000041900720c */ /* 0x000fc40003fa4070 */
[----:B------:R-:W-:Y:S01]  /*15a80*/  ISETP.GT.U32.AND P0, PT, R25, R9, PT ;  /* 0x000000091900720c */ /* 0x000fe20003f04070 */
[----:B-1----:R-:W-:-:S10]  /*15a90*/  IMAD.HI.U32 R7, R0, R11, RZ ;  /* 0x0000000b00077227 */ /* 0x002fd400078e00ff */
[----:B------:R-:W-:-:S05]  /*15aa0*/  @!P5 IMAD.IADD R4, R4, 0x1, -R25 ;  /* 0x000000010404d824 */ /* 0x000fca00078e0a19 */
[----:B------:R-:W-:Y:S01]  /*15ab0*/  ISETP.GT.U32.AND P5, PT, R25, R4, PT ;  /* 0x000000041900720c */ /* 0x000fe20003fa4070 */
[----:B------:R-:W-:Y:S01]  /*15ac0*/  @!P0 IMAD.IADD R9, R9, 0x1, -R25 ;  /* 0x0000000109098824 */ /* 0x000fe200078e0a19 */
[----:B------:R-:W-:Y:S01]  /*15ad0*/  ISETP.GT.U32.AND P0, PT, R25, R6, PT ;  /* 0x000000061900720c */ /* 0x000fe20003f04070 */
[----:B------:R-:W-:-:S04]  /*15ae0*/  IMAD.MOV R7, RZ, RZ, -R7 ;  /* 0x000000ffff077224 */ /* 0x000fc800078e0a07 */
[----:B------:R-:W-:-:S06]  /*15af0*/  IMAD R11, R25, R7, R11 ;  /* 0x00000007190b7224 */ /* 0x000fcc00078e020b */
[--C-:B------:R-:W-:Y:S02]  /*15b00*/  @!P5 IMAD.IADD R4, R4, 0x1, -R25.reuse ;  /* 0x000000010404d824 */ /* 0x100fe400078e0a19 */
[----:B------:R-:W-:Y:S02]  /*15b10*/  @!P0 IMAD.IADD R6, R6, 0x1, -R25 ;  /* 0x0000000106068824 */ /* 0x000fe400078e0a19 */
[----:B0-----:R-:W-:-:S04]  /*15b20*/  IMAD.HI.U32 R2, R0, R5, RZ ;  /* 0x0000000500027227 */ /* 0x001fc800078e00ff */
[----:B------:R-:W-:-:S04]  /*15b30*/  IMAD.MOV R2, RZ, RZ, -R2 ;  /* 0x000000ffff027224 */ /* 0x000fc800078e0a02 */
[----:B------:R-:W-:Y:S02]  /*15b40*/  IMAD R5, R25, R2, R5 ;  /* 0x0000000219057224 */ /* 0x000fe400078e0205 */
[----:B------:R-:W-:Y:S01]  /*15b50*/  @!P4 IMAD.MOV R4, RZ, RZ, -R4 ;  /* 0x000000ffff04c224 */ /* 0x000fe200078e0a04 */
[----:B--2---:R-:W-:Y:S02]  /*15b60*/  IABS R12, R12 ;  /* 0x0000000c000c7213 */ /* 0x004fe40000000000 */
[----:B-----5:R-:W-:Y:S02]  /*15b70*/  ISETP.GE.AND P5, PT, R14, RZ, PT ;  /* 0x000000ff0e00720c */ /* 0x020fe40003fa6270 */
[----:B------:R-:W2:Y:S04]  /*15b80*/  LDL.LU R14, [R1+0x4274] ;  /* 0x00427400010e7983 */ /* 0x000ea80000300800 */
[----:B------:R0:W-:Y:S02]  /*15b90*/  STL [R1+0x4270], R11 ;  /* 0x0042700b01007387 */ /* 0x0001e40000100800 */
[----:B0-----:R-:W-:-:S04]  /*15ba0*/  IMAD.MOV.U32 R11, RZ, RZ, R8 ;  /* 0x000000ffff0b7224 */ /* 0x001fc800078e0008 */
[----:B------:R-:W-:Y:S01]  /*15bb0*/  @!P3 IMAD.MOV R11, RZ, RZ, -R11 ;  /* 0x000000ffff0bb224 */ /* 0x000fe200078e0a0b */
[----:B------:R-:W-:-:S04]  /*15bc0*/  ISETP.GT.U32.AND P3, PT, R25, R6, PT ;  /* 0x000000061900720c */ /* 0x000fc80003f64070 */
[----:B------:R0:W-:Y:S01]  /*15bd0*/  STL [R1+0x41c], R11 ;  /* 0x00041c0b01007387 */ /* 0x0001e20000100800 */
[----:B---3--:R-:W-:Y:S01]  /*15be0*/  IABS R2, R13 ;  /* 0x0000000d00027213 */ /* 0x008fe20000000000 */
[----:B------:R-:W-:-:S04]  /*15bf0*/  IMAD.HI.U32 R13, R0, R12, RZ ;  /* 0x0000000c000d7227 */ /* 0x000fc800078e00ff */
[----:B0-----:R-:W-:Y:S02]  /*15c00*/  IMAD.MOV.U32 R11, RZ, RZ, R9 ;  /* 0x000000ffff0b7224 */ /* 0x001fe400078e0009 */
[----:B------:R-:W3:Y:S02]  /*15c10*/  LDL.LU R9, [R1+0x488] ;  /* 0x0004880001097983 */ /* 0x000ee40000300800 */
[----:B------:R-:W-:Y:S02]  /*15c20*/  @!P6 IMAD.MOV R11, RZ, RZ, -R11 ;  /* 0x000000ffff0be224 */ /* 0x000fe400078e0a0b */
[----:B------:R-:W-:Y:S02]  /*15c30*/  IMAD.MOV R13, RZ, RZ, -R13 ;  /* 0x000000ffff0d7224 */ /* 0x000fe400078e0a0d */
[----:B------:R-:W-:Y:S01]  /*15c40*/  @!P3 IMAD.IADD R6, R6, 0x1, -R25 ;  /* 0x000000010606b824 */ /* 0x000fe200078e0a19 */
[----:B------:R0:W-:Y:S04]  /*15c50*/  STL [R1+0x418], R11 ;  /* 0x0004180b01007387 */ /* 0x0001e80000100800 */
[----:B0-----:R-:W5:Y:S04]  /*15c60*/  LDL.LU R11, [R1+0x4270] ;  /* 0x00427000010b7983 */ /* 0x001f680000300800 */
[----:B------:R0:W-:Y:S02]  /*15c70*/  STL [R1+0x414], R4 ;  /* 0x0004140401007387 */ /* 0x0001e40000100800 */
[----:B0-----:R-:W-:-:S02]  /*15c80*/  IMAD R4, R25, R13, R12 ;  /* 0x0000000d19047224 */ /* 0x001fc400078e020c */
[----:B------:R-:W-:Y:S01]  /*15c90*/  IMAD.MOV.U32 R12, RZ, RZ, R6 ;  /* 0x000000ffff0c7224 */ /* 0x000fe200078e0006 */
[----:B------:R-:W5:Y:S04]  /*15ca0*/  LDL R13, [R1+0x528] ;  /* 0x00052800010d7983 */ /* 0x000f680000100800 */
[----:B------:R-:W5:Y:S01]  /*15cb0*/  LDL R6, [R1+0x50c] ;  /* 0x00050c0001067983 */ /* 0x000f620000100800 */
[----:B----4-:R-:W-:-:S05]  /*15cc0*/  IABS R7, R10 ;  /* 0x0000000a00077213 */ /* 0x010fca0000000000 */
[----:B------:R-:W-:-:S04]  /*15cd0*/  IMAD.HI.U32 R8, R0, R7, RZ ;  /* 0x0000000700087227 */ /* 0x000fc800078e00ff */
[----:B------:R-:W-:Y:S01]  /*15ce0*/  @!P2 IMAD.MOV R12, RZ, RZ, -R12 ;  /* 0x000000ffff0ca224 */ /* 0x000fe200078e0a0c */
[----:B--2---:R-:W-:Y:S02]  /*15cf0*/  IABS R10, R14 ;  /* 0x0000000e000a7213 */ /* 0x004fe40000000000 */
[----:B---3--:R-:W-:Y:S01]  /*15d00*/  ISETP.GE.AND P4, PT, R9, RZ, PT ;  /* 0x000000ff0900720c */ /* 0x008fe20003f86270 */
[----:B------:R-:W-:Y:S02]  /*15d10*/  IMAD.MOV.U32 R9, RZ, RZ, R2 ;  /* 0x000000ffff097224 */ /* 0x000fe400078e0002 */
[----:B------:R-:W-:Y:S02]  /*15d20*/  IMAD.MOV R2, RZ, RZ, -R8 ;  /* 0x000000ffff027224 */ /* 0x000fe400078e0a08 */
[----:B------:R-:W-:-:S04]  /*15d30*/  IMAD.HI.U32 R8, R0, R10, RZ ;  /* 0x0000000a00087227 */ /* 0x000fc800078e00ff */
[----:B------:R-:W-:Y:S02]  /*15d40*/  IMAD R2, R25, R2, R7 ;  /* 0x0000000219027224 */ /* 0x000fe400078e0207 */
[----:B------:R-:W-:-:S04]  /*15d50*/  IMAD.HI.U32 R7, R0, R9, RZ ;  /* 0x0000000900077227 */ /* 0x000fc800078e00ff */
[----:B------:R-:W-:Y:S02]  /*15d60*/  IMAD.MOV R8, RZ, RZ, -R8 ;  /* 0x000000ffff087224 */ /* 0x000fe400078e0a08 */
[----:B------:R-:W-:Y:S02]  /*15d70*/  IMAD.MOV R7, RZ, RZ, -R7 ;  /* 0x000000ffff077224 */ /* 0x000fe400078e0a07 */
[C---:B------:R-:W-:Y:S02]  /*15d80*/  IMAD R10, R25.reuse, R8, R10 ;  /* 0x00000008190a7224 */ /* 0x040fe400078e020a */
[----:B------:R-:W2:Y:S01]  /*15d90*/  LDL.LU R8, [R1+0x490] ;  /* 0x0004900001087983 */ /* 0x000ea20000300800 */
[----:B------:R-:W-:-:S03]  /*15da0*/  IMAD R9, R25, R7, R9 ;  /* 0x0000000719097224 */ /* 0x000fc600078e0209 */
[----:B------:R0:W-:Y:S04]  /*15db0*/  STL [R1+0x3ec], R12 ;  /* 0x0003ec0c01007387 */ /* 0x0001e80000100800 */
[----:B0-----:R-:W3:Y:S01]  /*15dc0*/  LDL.LU R12, [R1+0x550] ;  /* 0x00055000010c7983 */ /* 0x001ee20000300800 */
[----:B-----5:R-:W-:Y:S02]  /*15dd0*/  IABS R7, R6 ;  /* 0x0000000600077213 */ /* 0x020fe40000000000 */
[----:B------:R-:W-:Y:S02]  /*15de0*/  IABS R6, R13 ;  /* 0x0000000d00067213 */ /* 0x000fe40000000000 */
[----:B------:R-:W4:Y:S01]  /*15df0*/  LDL.LU R13, [R1+0x508] ;  /* 0x00050800010d7983 */ /* 0x000f220000300800 */
[----:B------:R-:W-:-:S02]  /*15e00*/  ISETP.GT.U32.AND P0, PT, R25, R5, PT ;  /* 0x000000051900720c */ /* 0x000fc40003f04070 */
[C---:B------:R-:W-:Y:S02]  /*15e10*/  ISETP.GT.U32.AND P6, PT, R25.reuse, R11, PT ;  /* 0x0000000b1900720c */ /* 0x040fe40003fc4070 */
[----:B------:R-:W-:-:S09]  /*15e20*/  ISETP.GT.U32.AND P3, PT, R25, R4, PT ;  /* 0x000000041900720c */ /* 0x000fd20003f64070 */
[--C-:B------:R-:W-:Y:S02]  /*15e30*/  @!P0 IMAD.IADD R5, R5, 0x1, -R25.reuse ;  /* 0x0000000105058824 */ /* 0x100fe400078e0a19 */
[----:B------:R-:W-:-:S03]  /*15e40*/  @!P6 IMAD.IADD R11, R11, 0x1, -R25 ;  /* 0x000000010b0be824 */ /* 0x000fc600078e0a19 */
[C---:B------:R-:W-:Y:S01]  /*15e50*/  ISETP.GT.U32.AND P0, PT, R25.reuse, R5, PT ;  /* 0x000000051900720c */ /* 0x040fe20003f04070 */
[----:B------:R-:W-:Y:S01]  /*15e60*/  @!P3 IMAD.IADD R4, R4, 0x1, -R25 ;  /* 0x000000010404b824 */ /* 0x000fe200078e0a19 */
[----:B------:R-:W-:-:S04]  /*15e70*/  ISETP.GT.U32.AND P6, PT, R25, R11, PT ;  /* 0x0000000b1900720c */ /* 0x000fc80003fc4070 */
[----:B------:R-:W-:-:S07]  /*15e80*/  ISETP.GT.U32.AND P3, PT, R25, R4, PT ;  /* 0x000000041900720c */ /* 0x000fce0003f64070 */
[--C-:B------:R-:W-:Y:S01]  /*15e90*/  @!P0 IMAD.IADD R5, R5, 0x1, -R25.reuse ;  /* 0x0000000105058824 */ /* 0x100fe200078e0a19 */
[----:B------:R-:W-:Y:S01]  /*15ea0*/  ISETP.GT.U32.AND P0, PT, R25, R10, PT ;  /* 0x0000000a1900720c */ /* 0x000fe20003f04070 */
[----:B------:R-:W-:Y:S02]  /*15eb0*/  @!P6 IMAD.IADD R11, R11, 0x1, -R25 ;  /* 0x000000010b0be824 */ /* 0x000fe400078e0a19 */
[----:B------:R-:W-:Y:S02]  /*15ec0*/  @!P1 IMAD.MOV R5, RZ, RZ, -R5 ;  /* 0x000000ffff059224 */ /* 0x000fe400078e0a05 */
[----:B------:R-:W-:Y:S02]  /*15ed0*/  @!P5 IMAD.MOV R11, RZ, RZ, -R11 ;  /* 0x000000ffff0bd224 */ /* 0x000fe400078e0a0b */
[----:B------:R-:W-:Y:S01]  /*15ee0*/  @!P3 IMAD.IADD R4, R4, 0x1, -R25 ;  /* 0x000000010404b824 */ /* 0x000fe200078e0a19 */
[----:B------:R-:W-:Y:S01]  /*15ef0*/  STL [R1+0x3f8], R5 ;  /* 0x0003f80501007387 */ /* 0x000fe20000100800 */
[----:B------:R-:W-:-:S03]  /*15f00*/  ISETP.GE.AND P3, PT, R14, RZ, PT ;  /* 0x000000ff0e00720c */ /* 0x000fc60003f66270 */
[----:B------:R-:W5:Y:S01]  /*15f10*/  LDL.LU R14, [R1+0x568] ;  /* 0x00056800010e7983 */ /* 0x000f620000300800 */
[----:B------:R-:W-:-:S03]  /*15f20*/  @!P0 IMAD.IADD R10, R10, 0x1, -R25 ;  /* 0x000000010a0a8824 */ /* 0x000fc600078e0a19 */
[----:B------:R0:W-:Y:S04]  /*15f30*/  STL [R1+0x3fc], R11 ;  /* 0x0003fc0b01007387 */ /* 0x0001e80000100800 */
[----:B0-----:R-:W5:Y:S01]  /*15f40*/  LDL.LU R11, [R1+0x528] ;  /* 0x00052800010b7983 */ /* 0x001f620000300800 */
[----:B----4-:R-:W-:Y:S01]  /*15f50*/  ISETP.GE.AND P0, PT, R13, RZ, PT ;  /* 0x000000ff0d00720c */ /* 0x010fe20003f06270 */
[----:B------:R-:W-:Y:S02]  /*15f60*/  IMAD.MOV.U32 R13, RZ, RZ, R4 ;  /* 0x000000ffff0d7224 */ /* 0x000fe400078e0004 */
[----:B------:R-:W4:Y:S01]  /*15f70*/  LDL.LU R4, [R1+0x50c] ;  /* 0x00050c0001047983 */ /* 0x000f220000300800 */
[C---:B------:R-:W-:Y:S02]  /*15f80*/  ISETP.GT.U32.AND P2, PT, R25.reuse, R2, PT ;  /* 0x000000021900720c */ /* 0x040fe40003f44070 */
[----:B------:R-:W-:-:S11]  /*15f90*/  ISETP.GT.U32.AND P6, PT, R25, R9, PT ;  /* 0x000000091900720c */ /* 0x000fd60003fc4070 */
[----:B------:R-:W-:-:S05]  /*15fa0*/  @!P2 IMAD.IADD R2, R2, 0x1, -R25 ;  /* 0x000000010202a824 */ /* 0x000fca00078e0a19 */
[----:B------:R-:W-:Y:S01]  /*15fb0*/  ISETP.GT.U32.AND P1, PT, R25, R2, PT ;  /* 0x000000021900720c */ /* 0x000fe20003f24070 */
[----:B------:R-:W-:Y:S01]  /*15fc0*/  @!P6 IMAD.IADD R9, R9, 0x1, -R25 ;  /* 0x000000010909e824 */ /* 0x000fe200078e0a19 */
[----:B--2---:R-:W-:Y:S01]  /*15fd0*/  ISETP.GE.AND P2, PT, R8, RZ, PT ;  /* 0x000000ff0800720c */ /* 0x004fe20003f46270 */
[----:B------:R-:W-:-:S03]  /*15fe0*/  IMAD.HI.U32 R5, R0, R6, RZ ;  /* 0x0000000600057227 */ /* 0x000fc600078e00ff */
[----:B------:R-:W-:Y:S01]  /*15ff0*/  ISETP.GT.U32.AND P5, PT, R25, R9, PT ;  /* 0x000000091900720c */ /* 0x000fe20003fa4070 */
[----:B------:R-:W-:-:S04]  /*16000*/  IMAD.HI.U32 R8, R0, R7, RZ ;  /* 0x0000000700087227 */ /* 0x000fc800078e00ff */
[----:B------:R-:W-:Y:S02]  /*16010*/  IMAD.MOV R5, RZ, RZ, -R5 ;  /* 0x000000ffff057224 */ /* 0x000fe400078e0a05 */
[----:B------:R-:W-:Y:S02]  /*16020*/  @!P1 IMAD.IADD R2, R2, 0x1, -R25 ;  /* 0x0000000102029824 */ /* 0x000fe400078e0a19 */
[----:B------:R-:W-:Y:S02]  /*16030*/  IMAD.MOV R8, RZ, RZ, -R8 ;  /* 0x000000ffff087224 */ /* 0x000fe400078e0a08 */
[C---:B------:R-:W-:Y:S01]  /*16040*/  IMAD R6, R25.reuse, R5, R6 ;  /* 0x0000000519067224 */ /* 0x040fe200078e0206 */
[----:B------:R-:W-:Y:S01]  /*16050*/  ISETP.GT.U32.AND P6, PT, R25, R10, PT ;  /* 0x0000000a1900720c */ /* 0x000fe20003fc4070 */
[----:B------:R-:W-:Y:S02]  /*16060*/  IMAD.MOV.U32 R5, RZ, RZ, R2 ;  /* 0x000000ffff057224 */ /* 0x000fe400078e0002 */
[----:B------:R-:W-:-:S02]  /*16070*/  @!P4 IMAD.MOV R13, RZ, RZ, -R13 ;  /* 0x000000ffff0dc224 */ /* 0x000fc400078e0a0d */
[----:B------:R-:W-:Y:S02]  /*16080*/  IMAD R7, R25, R8, R7 ;  /* 0x0000000819077224 */ /* 0x000fe400078e0207 */
[----:B------:R-:W-:Y:S01]  /*16090*/  @!P2 IMAD.MOV R5, RZ, RZ, -R5 ;  /* 0x000000ffff05a224 */ /* 0x000fe200078e0a05 */
[----:B------:R0:W-:Y:S01]  /*160a0*/  STL [R1+0x404], R13 ;  /* 0x0004040d01007387 */ /* 0x0001e20000100800 */
[--C-:B------:R-:W-:Y:S01]  /*160b0*/  @!P5 IMAD.IADD R9, R9, 0x1, -R25.reuse ;  /* 0x000000010909d824 */ /* 0x100fe200078e0a19 */
[----:B------:R-:W-:Y:S02]  /*160c0*/  ISETP.GT.U32.AND P1, PT, R25, R7, PT ;  /* 0x000000071900720c */ /* 0x000fe40003f24070 */
[----:B---3--:R-:W-:Y:S02]  /*160d0*/  IABS R8, R12 ;  /* 0x0000000c00087213 */ /* 0x008fe40000000000 */
[----:B------:R-:W-:Y:S01]  /*160e0*/  ISETP.GE.AND P5, PT, R12, RZ, PT ;  /* 0x000000ff0c00720c */ /* 0x000fe20003fa6270 */
[----:B0-----:R-:W2:Y:S04]  /*160f0*/  LDL.LU R13, [R1+0x580] ;  /* 0x00058000010d7983 */ /* 0x001ea80000300800 */
[----:B------:R0:W-:Y:S04]  /*16100*/  STL [R1+0x426c], R19 ;  /* 0x00426c1301007387 */ /* 0x0001e80000100800 */
[----:B------:R-:W-:Y:S04]  /*16110*/  STL [R1+0x40c], R5 ;  /* 0x00040c0501007387 */ /* 0x000fe80000100800 */
[----:B------:R-:W3:Y:S01]  /*16120*/  LDL R12, [R1+0x56c] ;  /* 0x00056c00010c7983 */ /* 0x000ee20000100800 */
[----:B------:R-:W-:-:S02]  /*16130*/  @!P6 IMAD.IADD R10, R10, 0x1, -R25 ;  /* 0x000000010a0ae824 */ /* 0x000fc400078e0a19 */
[----:B------:R-:W-:Y:S02]  /*16140*/  @!P1 IMAD.IADD R7, R7, 0x1, -R25 ;  /* 0x0000000107079824 */ /* 0x000fe400078e0a19 */
[----:B0-----:R-:W-:Y:S01]  /*16150*/  IMAD.MOV.U32 R19, RZ, RZ, R10 ;  /* 0x000000ffff137224 */ /* 0x001fe200078e000a */
[----:B-----5:R-:W-:-:S03]  /*16160*/  ISETP.GE.AND P1, PT, R14, RZ, PT ;  /* 0x000000ff0e00720c */ /* 0x020fc60003f26270 */
[----:B------:R-:W-:Y:S01]  /*16170*/  @!P3 IMAD.MOV R19, RZ, RZ, -R19 ;  /* 0x000000ffff13b224 */ /* 0x000fe200078e0a13 */
[----:B----4-:R-:W-:Y:S02]  /*16180*/  ISETP.GE.AND P4, PT, R4, RZ, PT ;  /* 0x000000ff0400720c */ /* 0x010fe40003f86270 */
[----:B------:R-:W-:Y:S02]  /*16190*/  IABS R4, R14 ;  /* 0x0000000e00047213 */ /* 0x000fe40000000000 */
[----:B------:R-:W4:Y:S04]  /*161a0*/  LDL R14, [R1+0x574] ;  /* 0x00057400010e7983 */ /* 0x000f280000100800 */
[----:B------:R0:W-:Y:S04]  /*161b0*/  STL [R1+0x408], R19 ;  /* 0x0004081301007387 */ /* 0x0001e80000100800 */
[----:B0-----:R-:W5:Y:S01]  /*161c0*/  LDL.LU R19, [R1+0x426c] ;  /* 0x00426c0001137983 */ /* 0x001f620000300800 */
[----:B------:R-:W-:Y:S01]  /*161d0*/  ISETP.GT.U32.AND P2, PT, R25, R6, PT ;  /* 0x000000061900720c */ /* 0x000fe20003f44070 */
[----:B------:R-:W-:Y:S01]  /*161e0*/  IMAD.MOV.U32 R10, RZ, RZ, R9 ;  /* 0x000000ffff0a7224 */ /* 0x000fe200078e0009 */
[----:B------:R-:W-:Y:S01]  /*161f0*/  ISETP.GE.AND P6, PT, R11, RZ, PT ;  /* 0x000000ff0b00720c */ /* 0x000fe20003fc6270 */
[----:B------:R-:W-:-:S10]  /*16200*/  IMAD.HI.U32 R11, R0, R8, RZ ;  /* 0x00000008000b7227 */ /* 0x000fd400078e00ff */
[----:B------:R-:W-:Y:S01]  /*16210*/  @!P2 IMAD.IADD R6, R6, 0x1, -R25 ;  /* 0x000000010606a824 */ /* 0x000fe200078e0a19 */
[----:B------:R-:W-:-:S04]  /*16220*/  ISETP.GT.U32.AND P2, PT, R25, R7, PT ;  /* 0x000000071900720c */ /* 0x000fc80003f44070 */
[----:B------:R-:W-:Y:S01]  /*16230*/  ISETP.GT.U32.AND P3, PT, R25, R6, PT ;  /* 0x000000061900720c */ /* 0x000fe20003f64070 */
[----:B------:R-:W-:Y:S02]  /*16240*/  @!P0 IMAD.MOV R10, RZ, RZ, -R10 ;  /* 0x000000ffff0a8224 */ /* 0x000fe400078e0a0a */
[----:B------:R-:W-:-:S04]  /*16250*/  IMAD.HI.U32 R5, R0, R4, RZ ;  /* 0x0000000400057227 */ /* 0x000fc800078e00ff */
[----:B------:R-:W-:Y:S01]  /*16260*/  IMAD.MOV R11, RZ, RZ, -R11 ;  /* 0x000000ffff0b7224 */ /* 0x000fe200078e0a0b */
[----:B------:R-:W-:Y:S01]  /*16270*/  STL [R1+0x400], R10 ;  /* 0x0004000a01007387 */ /* 0x000fe20000100800 */
[----:B------:R-:W-:Y:S02]  /*16280*/  IMAD.MOV R9, RZ, RZ, -R5 ;  /* 0x000000ffff097224 */ /* 0x000fe400078e0a05 */
[----:B------:R-:W-:Y:S01]  /*16290*/  IMAD R5, R25, R11, R8 ;  /* 0x0000000b19057224 */ /* 0x000fe200078e0208 */
[----:B------:R0:W-:Y:S01]  /*162a0*/  STL [R1+0x4264], R23 ;  /* 0x0042641701007387 */ /* 0x0001e20000100800 */
[--C-:B------:R-:W-:Y:S01]  /*162b0*/  @!P2 IMAD.IADD R7, R7, 0x1, -R25.reuse ;  /* 0x000000010707a824 */ /* 0x100fe200078e0a19 */
[----:B--2---:R-:W-:Y:S01]  /*162c0*/  IABS R2, R13 ;  /* 0x0000000d00027213 */ /* 0x004fe20000000000 */
[----:B------:R-:W-:Y:S01]  /*162d0*/  @!P3 IMAD.IADD R6, R6, 0x1, -R25 ;  /* 0x000000010606b824 */ /* 0x000fe200078e0a19 */
[----:B------:R1:W-:Y:S01]  /*162e0*/  STL [R1+0x4268], R21 ;  /* 0x0042681501007387 */ /* 0x0003e20000100800 */
[----:B0-----:R-:W-:Y:S01]  /*162f0*/  IMAD.MOV.U32 R23, RZ, RZ, R15 ;  /* 0x000000ffff177224 */ /* 0x001fe200078e000f */
[----:B---3--:R-:W-:Y:S01]  /*16300*/  IABS R8, R12 ;  /* 0x0000000c00087213 */ /* 0x008fe20000000000 */
[----:B------:R-:W-:-:S04]  /*16310*/  IMAD.HI.U32 R12, R0, R2, RZ ;  /* 0x00000002000c7227 */ /* 0x000fc800078e00ff */
[----:B-1----:R-:W-:Y:S02]  /*16320*/  IMAD.MOV.U32 R21, RZ, RZ, R7 ;  /* 0x000000ffff157224 */ /* 0x002fe400078e0007 */
[----:B------:R-:W-:Y:S02]  /*16330*/  IMAD.MOV.U32 R7, RZ, RZ, R23 ;  /* 0x000000ffff077224 */ /* 0x000fe400078e0017 */
[----:B------:R-:W-:Y:S02]  /*16340*/  IMAD.MOV R12, RZ, RZ, -R12 ;  /* 0x000000ffff0c7224 */ /* 0x000fe400078e0a0c */
[----:B------:R-:W-:Y:S02]  /*16350*/  IMAD.MOV.U32 R23, RZ, RZ, R6 ;  /* 0x000000ffff177224 */ /* 0x000fe400078e0006 */
[----:B------:R-:W-:Y:S01]  /*16360*/  @!P4 IMAD.MOV R21, RZ, RZ, -R21 ;  /* 0x000000ffff15c224 */ /* 0x000fe200078e0a15 */
[----:B------:R-:W2:Y:S01]  /*16370*/  LDL.LU R6, [R1+0x56c] ;  /* 0x00056c0001067983 */ /* 0x000ea20000300800 */
[----:B------:R-:W-:-:S02]  /*16380*/  IMAD R2, R25, R12, R2 ;  /* 0x0000000c19027224 */ /* 0x000fc400078e0202 */
[----:B------:R-:W-:Y:S02]  /*16390*/  @!P6 IMAD.MOV R23, RZ, RZ, -R23 ;  /* 0x000000ffff17e224 */ /* 0x000fe400078e0a17 */
[----:B------:R-:W-:Y:S01]  /*163a0*/  IMAD.HI.U32 R12, R0, R8, RZ ;  /* 0x00000008000c7227 */ /* 0x000fe200078e00ff */
[----:B------:R0:W-:Y:S03]  /*163b0*/  STL [R1+0x3f4], R21 ;  /* 0x0003f41501007387 */ /* 0x0001e60000100800 */
[----:B------:R-:W-:Y:S01]  /*163c0*/  IMAD.MOV R12, RZ, RZ, -R12 ;  /* 0x000000ffff0c7224 */ /* 0x000fe200078e0a0c */
[----:B0-----:R-:W3:Y:S04]  /*163d0*/  LDL.LU R21, [R1+0x4268] ;  /* 0x0042680001157983 */ /* 0x001ee80000300800 */
[----:B------:R0:W-:Y:S01]  /*163e0*/  STL [R1+0x3f0], R23 ;  /* 0x0003f01701007387 */ /* 0x0001e20000100800 */
[----:B------:R-:W-:-:S03]  /*163f0*/  IMAD R8, R25, R12, R8 ;  /* 0x0000000c19087224 */ /* 0x000fc600078e0208 */
[----:B0-----:R-:W3:Y:S04]  /*16400*/  LDL.LU R23, [R1+0x4264] ;  /* 0x0042640001177983 */ /* 0x001ee80000300800 */
[----:B------:R0:W-:Y:S02]  /*16410*/  STL [R1+0x4260], R26 ;  /* 0x0042601a01007387 */ /* 0x0001e40000100800 */
[----:B0-----:R-:W-:Y:S01]  /*16420*/  IMAD.MOV.U32 R26, RZ, RZ, R7 ;  /* 0x000000ffff1a7224 */ /* 0x001fe200078e0007 */
[----:B----4-:R-:W-:-:S05]  /*16430*/  IABS R10, R14 ;  /* 0x0000000e000a7213 */ /* 0x010fca0000000000 */
[----:B------:R-:W-:-:S04]  /*16440*/  IMAD.HI.U32 R14, R0, R10, RZ ;  /* 0x0000000a000e7227 */ /* 0x000fc800078e00ff */
[----:B------:R-:W-:Y:S01]  /*16450*/  IMAD.MOV R14, RZ, RZ, -R14 ;  /* 0x000000ffff0e7224 */ /* 0x000fe200078e0a0e */
[----:B-----5:R-:W-:Y:S01]  /*16460*/  IABS R11, R19 ;  /* 0x00000013000b7213 */ /* 0x020fe20000000000 */
[----:B------:R-:W-:Y:S02]  /*16470*/  IMAD.MOV.U32 R7, RZ, RZ, R19 ;  /* 0x000000ffff077224 */ /* 0x000fe400078e0013 */
[----:B------:R-:W4:Y:S04]  /*16480*/  LDL.LU R19, [R1+0x590] ;  /* 0x0005900001137983 */ /* 0x000f280000300800 */
[----:B------:R-:W5:Y:S01]  /*16490*/  LDL.LU R12, [R1+0x588] ;  /* 0x00058800010c7983 */ /* 0x000f620000300800 */
[----:B------:R-:W-:-:S03]  /*164a0*/  IMAD R14, R25, R14, R10 ;  /* 0x0000000e190e7224 */ /* 0x000fc600078e020a */
[----:B------:R-:W3:Y:S01]  /*164b0*/  LDL.LU R10, [R1+0x574] ;  /* 0x00057400010a7983 */ /* 0x000ee20000300800 */
[C---:B------:R-:W-:Y:S01]  /*164c0*/  ISETP.GT.U32.AND P2, PT, R25.reuse, R5, PT ;  /* 0x000000051900720c */ /* 0x040fe20003f44070 */
[----:B------:R-:W-:-:S05]  /*164d0*/  IMAD R4, R25, R9, R4 ;  /* 0x0000000919047224 */ /* 0x000fca00078e0204 */
[----:B------:R-:W-:-:S07]  /*164e0*/  ISETP.GT.U32.AND P3, PT, R25, R4, PT ;  /* 0x000000041900720c */ /* 0x000fce0003f64070 */
[----:B------:R-:W-:Y:S01]  /*164f0*/  @!P2 IMAD.IADD R5, R5, 0x1, -R25 ;  /* 0x000000010505a824 */ /* 0x000fe200078e0a19 */
[----:B------:R-:W-:-:S04]  /*16500*/  ISETP.GT.U32.AND P2, PT, R25, R2, PT ;  /* 0x000000021900720c */ /* 0x000fc80003f44070 */
[----:B------:R-:W-:Y:S01]  /*16510*/  ISETP.GT.U32.AND P4, PT, R25, R5, PT ;  /* 0x000000051900720c */ /* 0x000fe20003f84070 */
[----:B------:R-:W-:Y:S01]  /*16520*/  @!P3 IMAD.IADD R4, R4, 0x1, -R25 ;  /* 0x000000010404b824 */ /* 0x000fe200078e0a19 */
[----:B------:R-:W-:-:S04]  /*16530*/  IABS R9, R15 ;  /* 0x0000000f00097213 */ /* 0x000fc80000000000 */
[----:B------:R-:W-:-:S03]  /*16540*/  ISETP.GT.U32.AND P3, PT, R25, R4, PT ;  /* 0x000000041900720c */ /* 0x000fc60003f64070 */
[----:B------:R-:W-:Y:S01]  /*16550*/  @!P2 IMAD.IADD R2, R2, 0x1, -R25 ;  /* 0x000000010202a824 */ /* 0x000fe200078e0a19 */
[----:B------:R-:W-:Y:S01]  /*16560*/  ISETP.GE.AND P0, PT, R13, RZ, PT ;  /* 0x000000ff0d00720c */ /* 0x000fe20003f06270 */
[----:B------:R-:W-:-:S03]  /*16570*/  IMAD.HI.U32 R13, R0, R9, RZ ;  /* 0x00000009000d7227 */ /* 0x000fc600078e00ff */
[----:B------:R-:W-:Y:S01]  /*16580*/  ISETP.GT.U32.AND P2, PT, R25, R2, PT ;  /* 0x000000021900720c */ /* 0x000fe20003f44070 */
[----:B------:R-:W-:Y:S01]  /*16590*/  @!P4 IMAD.IADD R5, R5, 0x1, -R25 ;  /* 0x000000010505c824 */ /* 0x000fe200078e0a19 */
[C---:B------:R-:W-:Y:S01]  /*165a0*/  ISETP.GT.U32.AND P4, PT, R25.reuse, R8, PT ;  /* 0x000000081900720c */ /* 0x040fe20003f84070 */
[----:B------:R-:W-:Y:S02]  /*165b0*/  IMAD.MOV R13, RZ, RZ, -R13 ;  /* 0x000000ffff0d7224 */ /* 0x000fe400078e0a0d */
[----:B------:R-:W-:Y:S02]  /*165c0*/  @!P3 IMAD.IADD R4, R4, 0x1, -R25 ;  /* 0x000000010404b824 */ /* 0x000fe400078e0a19 */
[----:B------:R-:W-:Y:S02]  /*165d0*/  IMAD R9, R25, R13, R9 ;  /* 0x0000000d19097224 */ /* 0x000fe400078e0209 */
[----:B------:R-:W-:-:S04]  /*165e0*/  IMAD.HI.U32 R15, R0, R11, RZ ;  /* 0x0000000b000f7227 */ /* 0x000fc800078e00ff */
[----:B------:R-:W-:Y:S02]  /*165f0*/  IMAD.MOV.U32 R13, RZ, RZ, R5 ;  /* 0x000000ffff0d7224 */ /* 0x000fe400078e0005 */
[----:B------:R-:W-:Y:S01]  /*16600*/  IMAD.MOV.U32 R5, RZ, RZ, R26 ;  /* 0x000000ffff057224 */ /* 0x000fe200078e001a */
[----:B--2---:R-:W-:Y:S01]  /*16610*/  ISETP.GE.AND P6, PT, R6, RZ, PT ;  /* 0x000000ff0600720c */ /* 0x004fe20003fc6270 */
[----:B------:R-:W-:Y:S02]  /*16620*/  IMAD.MOV.U32 R26, RZ, RZ, R4 ;  /* 0x000000ffff1a7224 */ /* 0x000fe400078e0004 */
[----:B------:R-:W-:Y:S02]  /*16630*/  @!P2 IMAD.IADD R2, R2, 0x1, -R25 ;  /* 0x000000010202a824 */ /* 0x000fe400078e0a19 */
[----:B------:R-:W-:Y:S02]  /*16640*/  IMAD.MOV R15, RZ, RZ, -R15 ;  /* 0x000000ffff0f7224 */ /* 0x000fe400078e0a0f */
[----:B------:R-:W-:-:S02]  /*16650*/  @!P4 IMAD.IADD R8, R8, 0x1, -R25 ;  /* 0x000000010808c824 */ /* 0x000fc400078e0a19 */
[----:B------:R-:W-:Y:S02]  /*16660*/  @!P5 IMAD.MOV R13, RZ, RZ, -R13 ;  /* 0x000000ffff0dd224 */ /* 0x000fe400078e0a0d */
[----:B------:R-:W-:Y:S02]  /*16670*/  IMAD R11, R25, R15, R11 ;  /* 0x0000000f190b7224 */ /* 0x000fe400078e020b */
[----:B------:R-:W2:Y:S04]  /*16680*/  LDL.LU R15, [R1+0x58c] ;  /* 0x00058c00010f7983 */ /* 0x000ea80000300800 */
[----:B------:R0:W-:Y:S01]  /*16690*/  STL [R1+0x3e4], R26 ;  /* 0x0003e41a01007387 */ /* 0x0001e20000100800 */
[----:B-----5:R-:W-:Y:S02]  /*166a0*/  IABS R6, R12 ;  /* 0x0000000c00067213 */ /* 0x020fe40000000000 */
[----:B---3--:R-:W-:-:S03]  /*166b0*/  ISETP.GE.AND P4, PT, R10, RZ, PT ;  /* 0x000000ff0a00720c */ /* 0x008fc60003f86270 */
[----:B------:R-:W-:Y:S02]  /*166c0*/  IMAD.MOV.U32 R4, RZ, RZ, R6 ;  /* 0x000000ffff047224 */ /* 0x000fe400078e0006 */
[----:B------:R-:W-:Y:S02]  /*166d0*/  IMAD.MOV.U32 R6, RZ, RZ, R26 ;  /* 0x000000ffff067224 */ /* 0x000fe400078e001a */
[----:B------:R-:W-:Y:S01]  /*166e0*/  IMAD.MOV.U32 R10, RZ, RZ, R2 ;  /* 0x000000ffff0a7224 */ /* 0x000fe200078e0002 */
[----:B0-----:R-:W3:Y:S01]  /*166f0*/  LDL.LU R26, [R1+0x4260] ;  /* 0x00426000011a7983 */ /* 0x001ee20000300800 */
[----:B------:R-:W-:Y:S02]  /*16700*/  @!P1 IMAD.MOV R6, RZ, RZ, -R6 ;  /* 0x000000ffff069224 */ /* 0x000fe400078e0a06 */
[----:B------:R-:W-:Y:S01]  /*16710*/  @!P0 IMAD.MOV R10, RZ, RZ, -R10 ;  /* 0x000000ffff0a8224 */ /* 0x000fe200078e0a0a */
[----:B------:R0:W-:Y:S04]  /*16720*/  STL [R1+0x3e8], R13 ;  /* 0x0003e80d01007387 */ /* 0x0001e80000100800 */
[----:B0-----:R-:W5:Y:S04]  /*16730*/  LDL.LU R13, [R1+0x59c] ;  /* 0x00059c00010d7983 */ /* 0x001f680000300800 */
[----:B------:R-:W-:Y:S04]  /*16740*/  @!P1 STL [R1+0x3e4], R6 ;  /* 0x0003e40601009387 */ /* 0x000fe80000100800 */
[----:B------:R0:W-:Y:S04]  /*16750*/  STL [R1+0x3e0], R10 ;  /* 0x0003e00a01007387 */ /* 0x0001e80000100800 */
[----:B----4-:R1:W-:Y:S01]  /*16760*/  STL [R1+0x425c], R19 ;  /* 0x00425c1301007387 */ /* 0x0103e20000100800 */
[----:B0-----:R-:W-:-:S03]  /*16770*/  IABS R10, R19 ;  /* 0x00000013000a7213 */ /* 0x001fc60000000000 */
[----:B-1----:R-:W4:Y:S01]  /*16780*/  LDL.LU R19, [R1+0x598] ;  /* 0x0005980001137983 */ /* 0x002f220000300800 */
[C---:B------:R-:W-:Y:S02]  /*16790*/  ISETP.GT.U32.AND P3, PT, R25.reuse, R9, PT ;  /* 0x000000091900720c */ /* 0x040fe40003f64070 */
[C---:B------:R-:W-:Y:S02]  /*167a0*/  ISETP.GT.U32.AND P5, PT, R25.reuse, R14, PT ;  /* 0x0000000e1900720c */ /* 0x040fe40003fa4070 */
[----:B------:R-:W-:Y:S01]  /*167b0*/  ISETP.GT.U32.AND P2, PT, R25, R11, PT ;  /* 0x0000000b1900720c */ /* 0x000fe20003f44070 */
[----:B------:R-:W-:-:S08]  /*167c0*/  IMAD.HI.U32 R6, R0, R4, RZ ;  /* 0x0000000400067227 */ /* 0x000fd000078e00ff */
[--C-:B------:R-:W-:Y:S02]  /*167d0*/  @!P3 IMAD.IADD R9, R9, 0x1, -R25.reuse ;  /* 0x000000010909b824 */ /* 0x100fe400078e0a19 */
[----:B------:R-:W-:-:S03]  /*167e0*/  @!P5 IMAD.IADD R14, R14, 0x1, -R25 ;  /* 0x000000010e0ed824 */ /* 0x000fc600078e0a19 */
[C---:B------:R-:W-:Y:S01]  /*167f0*/  ISETP.GT.U32.AND P5, PT, R25.reuse, R9, PT ;  /* 0x000000091900720c */ /* 0x040fe20003fa4070 */
[----:B------:R-:W-:Y:S01]  /*16800*/  IMAD.MOV R6, RZ, RZ, -R6 ;  /* 0x000000ffff067224 */ /* 0x000fe200078e0a06 */
[----:B------:R-:W-:Y:S01]  /*16810*/  ISETP.GT.U32.AND P3, PT, R25, R8, PT ;  /* 0x000000081900720c */ /* 0x000fe20003f64070 */
[----:B------:R-:W-:Y:S02]  /*16820*/  @!P2 IMAD.IADD R11, R11, 0x1, -R25 ;  /* 0x000000010b0ba824 */ /* 0x000fe400078e0a19 */
[----:B------:R-:W-:-:S03]  /*16830*/  IMAD R4, R25, R6, R4 ;  /* 0x0000000619047224 */ /* 0x000fc600078e0204 */
[----:B------:R-:W-:-:S05]  /*16840*/  ISETP.GT.U32.AND P2, PT, R25, R11, PT ;  /* 0x0000000b1900720c */ /* 0x000fca0003f44070 */
[--C-:B------:R-:W-:Y:S01]  /*16850*/  @!P5 IMAD.IADD R9, R9, 0x1, -R25.reuse ;  /* 0x000000010909d824 */ /* 0x100fe200078e0a19 */
[----:B------:R-:W-:Y:S01]  /*16860*/  ISETP.GT.U32.AND P5, PT, R25, R4, PT ;  /* 0x000000041900720c */ /* 0x000fe20003fa4070 */
[----:B------:R-:W-:Y:S01]  /*16870*/  @!P3 IMAD.IADD R8, R8, 0x1, -R25 ;  /* 0x000000010808b824 */ /* 0x000fe200078e0a19 */
[----:B------:R-:W-:Y:S02]  /*16880*/  ISETP.GE.AND P3, PT, R7, RZ, PT ;  /* 0x000000ff0700720c */ /* 0x000fe40003f66270 */
[----:B------:R-:W-:-:S03]  /*16890*/  ISETP.GE.AND P1, PT, R5, RZ, PT ;  /* 0x000000ff0500720c */ /* 0x000fc60003f26270 */
[----:B------:R-:W-:Y:S01]  /*168a0*/  @!P2 IMAD.IADD R11, R11, 0x1, -R25 ;  /* 0x000000010b0ba824 */ /* 0x000fe200078e0a19 */
[----:B------:R-:W-:Y:S02]  /*168b0*/  ISETP.GE.AND P2, PT, R12, RZ, PT ;  /* 0x000000ff0c00720c */ /* 0x000fe40003f46270 */
[----:B--2---:R-:W-:-:S03]  /*168c0*/  IABS R5, R15 ;  /* 0x0000000f00057213 */ /* 0x004fc60000000000 */
[----:B------:R-:W-:Y:S01]  /*168d0*/  @!P5 IMAD.IADD R4, R4, 0x1, -R25 ;  /* 0x000000010404d824 */ /* 0x000fe200078e0a19 */
[----:B------:R-:W-:Y:S01]  /*168e0*/  ISETP.GE.AND P5, PT, R15, RZ, PT ;  /* 0x000000ff0f00720c */ /* 0x000fe20003fa6270 */
[----:B------:R-:W-:Y:S01]  /*168f0*/  IMAD.MOV.U32 R15, RZ, RZ, R8 ;  /* 0x000000ffff0f7224 */ /* 0x000fe200078e0008 */
[----:B----4-:R-:W-:-:S05]  /*16900*/  IABS R7, R19 ;  /* 0x0000001300077213 */ /* 0x010fca0000000000 */
[----:B------:R-:W-:-:S04]  /*16910*/  IMAD.HI.U32 R12, R0, R7, RZ ;  /* 0x00000007000c7227 */ /* 0x000fc800078e00ff */
[----:B------:R-:W-:Y:S02]  /*16920*/  IMAD.MOV R8, RZ, RZ, -R12 ;  /* 0x000000ffff087224 */ /* 0x000fe400078e0a0c */
[----:B------:R-:W-:Y:S02]  /*16930*/  IMAD.MOV.U32 R12, RZ, RZ, R19 ;  /* 0x000000ffff0c7224 */ /* 0x000fe400078e0013 */
[----:B------:R-:W2:Y:S01]  /*16940*/  LDL.LU R19, [R1+0x425c] ;  /* 0x00425c0001137983 */ /* 0x000ea20000300800 */
[----:B------:R-:W-:Y:S01]  /*16950*/  ISETP.GT.U32.AND P0, PT, R25, R14, PT ;  /* 0x0000000e1900720c */ /* 0x000fe20003f04070 */
[----:B------:R-:W-:Y:S02]  /*16960*/  @!P6 IMAD.MOV R15, RZ, RZ, -R15 ;  /* 0x000000ffff0fe224 */ /* 0x000fe400078e0a0f */
[----:B------:R-:W-:-:S03]  /*16970*/  @!P1 IMAD.MOV R9, RZ, RZ, -R9 ;  /* 0x000000ffff099224 */ /* 0x000fc600078e0a09 */
[----:B------:R0:W-:Y:S07]  /*16980*/  STL [R1+0x3dc], R15 ;  /* 0x0003dc0f01007387 */ /* 0x0001ee0000100800 */
[----:B------:R-:W-:Y:S01]  /*16990*/  @!P0 IMAD.IADD R14, R14, 0x1, -R25 ;  /* 0x000000010e0e8824 */ /* 0x000fe200078e0a19 */
[----:B0-----:R-:W4:Y:S03]  /*169a0*/  LDL.LU R15, [R1+0x5a4] ;  /* 0x0005a400010f7983 */ /* 0x001f260000300800 */
[----:B------:R-:W-:Y:S01]  /*169b0*/  @!P4 IMAD.MOV R14, RZ, RZ, -R14 ;  /* 0x000000ffff0ec224 */ /* 0x000fe200078e0a0e */
[----:B------:R0:W-:Y:S01]  /*169c0*/  STL [R1+0x3d8], R9 ;  /* 0x0003d80901007387 */ /* 0x0001e20000100800 */
[----:B------:R-:W-:-:S04]  /*169d0*/  IMAD.HI.U32 R2, R0, R5, RZ ;  /* 0x0000000500027227 */ /* 0x000fc800078e00ff */
[----:B------:R-:W-:-:S04]  /*169e0*/  IMAD.MOV R2, RZ, RZ, -R2 ;  /* 0x000000ffff027224 */ /* 0x000fc800078e0a02 */
[----:B------:R-:W-:-:S05]  /*169f0*/  IMAD R2, R25, R2, R5 ;  /* 0x0000000219027224 */ /* 0x000fca00078e0205 */
[----:B------:R-:W-:Y:S02]  /*16a00*/  ISETP.GT.U32.AND P0, PT, R25, R2, PT ;  /* 0x000000021900720c */ /* 0x000fe40003f04070 */
[----:B--2---:R-:W-:Y:S02]  /*16a10*/  ISETP.GE.AND P4, PT, R19, RZ, PT ;  /* 0x000000ff1300720c */ /* 0x004fe40003f86270 */
[----:B------:R-:W2:Y:S09]  /*16a20*/  LDL.LU R19, [R1+0x5ac] ;  /* 0x0005ac0001137983 */ /* 0x000eb20000300800 */
[----:B------:R-:W-:Y:S01]  /*16a30*/  @!P0 IMAD.IADD R2, R2, 0x1, -R25 ;  /* 0x0000000102028824 */ /* 0x000fe200078e0a19 */
[----:B------:R-:W-:-:S04]  /*16a40*/  ISETP.GT.U32.AND P0, PT, R25, R4, PT ;  /* 0x000000041900720c */ /* 0x000fc80003f04070 */
[C---:B------:R-:W-:Y:S01]  /*16a50*/  ISETP.GT.U32.AND P6, PT, R25.reuse, R2, PT ;  /* 0x000000021900720c */ /* 0x040fe20003fc4070 */
[----:B0-----:R-:W-:Y:S02]  /*16a60*/  IMAD R9, R25, R8, R7 ;  /* 0x0000000819097224 */ /* 0x001fe400078e0207 */
[----:B------:R-:W-:-:S06]  /*16a70*/  @!P3 IMAD.MOV R11, RZ, RZ, -R11 ;  /* 0x000000ffff0bb224 */ /* 0x000fcc00078e0a0b */
[----:B------:R-:W-:-:S04]  /*16a80*/  @!P0 IMAD.IADD R4, R4, 0x1, -R25 ;  /* 0x0000000104048824 */ /* 0x000fc800078e0a19 */
[----:B------:R-:W-:-:S04]  /*16a90*/  @!P6 IMAD.IADD R2, R2, 0x1, -R25 ;  /* 0x000000010202e824 */ /* 0x000fc800078e0a19 */
[----:B------:R-:W-:Y:S02]  /*16aa0*/  IMAD.MOV.U32 R7, RZ, RZ, R2 ;  /* 0x000000ffff077224 */ /* 0x000fe400078e0002 */
[----:B------:R-:W-:Y:S01]  /*16ab0*/  @!P2 IMAD.MOV R4, RZ, RZ, -R4 ;  /* 0x000000ffff04a224 */ /* 0x000fe200078e0a04 */
[----:B------:R-:W-:Y:S01]  /*16ac0*/  STL [R1+0x3d4], R14 ;  /* 0x0003d40e01007387 */ /* 0x000fe20000100800 */
[----:B------:R-:W-:Y:S01]  /*16ad0*/  @!P5 IMAD.MOV R7, RZ, RZ, -R7 ;  /* 0x000000ffff07d224 */ /* 0x000fe200078e0a07 */
[----:B-----5:R-:W-:Y:S02]  /*16ae0*/  IABS R5, R13 ;  /* 0x0000000d00057213 */ /* 0x020fe40000000000 */
[----:B------:R-:W-:Y:S01]  /*16af0*/  STL [R1+0x3c8], R11 ;  /* 0x0003c80b01007387 */ /* 0x000fe20000100800 */
[----:B------:R-:W-:-:S03]  /*16b00*/  ISETP.GE.AND P0, PT, R13, RZ, PT ;  /* 0x000000ff0d00720c */ /* 0x000fc60003f06270 */
[----:B------:R-:W5:Y:S04]  /*16b10*/  LDL R13, [R1+0x5b0] ;  /* 0x0005b000010d7983 */ /* 0x000f680000100800 */
[----:B------:R-:W-:Y:S04]  /*16b20*/  STL [R1+0x3cc], R4 ;  /* 0x0003cc0401007387 */ /* 0x000fe80000100800 */
[----:B------:R-:W-:Y:S01]  /*16b30*/  STL [R1+0x3d0], R7 ;  /* 0x0003d00701007387 */ /* 0x000fe20000100800 */
[----:B--2---:R-:W-:Y:S02]  /*16b40*/  ISETP.GE.AND P5, PT, R19, RZ, PT ;  /* 0x000000ff1300720c */ /* 0x004fe40003fa6270 */
[----:B------:R-:W-:-:S02]  /*16b50*/  IABS R2, R19 ;  /* 0x0000001300027213 */ /* 0x000fc40000000000 */
[----:B------:R-:W2:Y:S01]  /*16b60*/  LDL.LU R19, [R1+0x5d0] ;  /* 0x0005d00001137983 */ /* 0x000ea20000300800 */
[----:B------:R-:W-:-:S04]  /*16b70*/  IMAD.HI.U32 R6, R0, R10, RZ ;  /* 0x0000000a00067227 */ /* 0x000fc800078e00ff */
[----:B------:R-:W-:-:S04]  /*16b80*/  IMAD.MOV R6, RZ, RZ, -R6 ;  /* 0x000000ffff067224 */ /* 0x000fc800078e0a06 */
[----:B------:R-:W-:-:S05]  /*16b90*/  IMAD R10, R25, R6, R10 ;  /* 0x00000006190a7224 */ /* 0x000fca00078e020a */
[----:B------:R-:W-:Y:S01]  /*16ba0*/  ISETP.GT.U32.AND P1, PT, R25, R10, PT ;  /* 0x0000000a1900720c */ /* 0x000fe20003f24070 */
[----:B------:R-:W-:-:S12]  /*16bb0*/  IMAD.HI.U32 R6, R0, R5, RZ ;  /* 0x0000000500067227 */ /* 0x000fd800078e00ff */
[----:B------:R-:W-:Y:S01]  /*16bc0*/  @!P1 IMAD.IADD R10, R10, 0x1, -R25 ;  /* 0x000000010a0a9824 */ /* 0x000fe200078e0a19 */
[----:B--2---:R0:W-:Y:S04]  /*16bd0*/  STL [R1+0x4258], R19 ;  /* 0x0042581301007387 */ /* 0x0041e80000100800 */
[----:B0-----:R-:W2:Y:S01]  /*16be0*/  LDL.LU R19, [R1+0x5a0] ;  /* 0x0005a00001137983 */ /* 0x001ea20000300800 */
[----:B------:R-:W-:Y:S01]  /*16bf0*/  ISETP.GT.U32.AND P2, PT, R25, R10, PT ;  /* 0x0000000a1900720c */ /* 0x000fe20003f44070 */
[----:B------:R-:W-:-:S04]  /*16c00*/  IMAD.MOV R6, RZ, RZ, -R6 ;  /* 0x000000ffff067224 */ /* 0x000fc800078e0a06 */
[----:B------:R-:W-:-:S08]  /*16c10*/  IMAD R5, R25, R6, R5 ;  /* 0x0000000619057224 */ /* 0x000fd000078e0205 */
[--C-:B------:R-:W-:Y:S01]  /*16c20*/  @!P2 IMAD.IADD R10, R10, 0x1, -R25.reuse ;  /* 0x000000010a0aa824 */ /* 0x100fe200078e0a19 */
[----:B------:R-:W-:Y:S02]  /*16c30*/  ISETP.GT.U32.AND P2, PT, R25, R5, PT ;  /* 0x000000051900720c */ /* 0x000fe40003f44070 */
[----:B----4-:R-:W-:Y:S02]  /*16c40*/  ISETP.GE.AND P1, PT, R15, RZ, PT ;  /* 0x000000ff0f00720c */ /* 0x010fe40003f26270 */
[----:B------:R-:W-:Y:S02]  /*16c50*/  IABS R4, R15 ;  /* 0x0000000f00047213 */ /* 0x000fe40000000000 */
[----:B------:R-:W4:Y:S07]  /*16c60*/  LDL R15, [R1+0x5cc] ;  /* 0x0005cc00010f7983 */ /* 0x000f2e0000100800 */
[----:B------:R-:W-:Y:S01]  /*16c70*/  @!P2 IMAD.IADD R5, R5, 0x1, -R25 ;  /* 0x000000010505a824 */ /* 0x000fe200078e0a19 */
[----:B------:R-:W-:-:S02]  /*16c80*/  ISETP.GT.U32.AND P6, PT, R25, R9, PT ;  /* 0x000000091900720c */ /* 0x000fc40003fc4070 */
[----:B-----5:R-:W-:Y:S02]  /*16c90*/  IABS R6, R13 ;  /* 0x0000000d00067213 */ /* 0x020fe40000000000 */
[----:B--2---:R-:W-:Y:S02]  /*16ca0*/  IABS R8, R19 ;  /* 0x0000001300087213 */ /* 0x004fe40000000000 */
[----:B------:R-:W-:Y:S02]  /*16cb0*/  ISETP.GE.AND P2, PT, R19, RZ, PT ;  /* 0x000000ff1300720c */ /* 0x000fe40003f46270 */
[----:B------:R-:W2:Y:S01]  /*16cc0*/  LDL.LU R19, [R1+0x4258] ;  /* 0x0042580001137983 */ /* 0x000ea20000300800 */
[----:B------:R-:W-:-:S04]  /*16cd0*/  IMAD.HI.U32 R13, R0, R8, RZ ;  /* 0x00000008000d7227 */ /* 0x000fc800078e00ff */
[----:B------:R-:W-:-:S04]  /*16ce0*/  IMAD.MOV R13, RZ, RZ, -R13 ;  /* 0x000000ffff0d7224 */ /* 0x000fc800078e0a0d */
[----:B------:R-:W-:Y:S02]  /*16cf0*/  IMAD R8, R25, R13, R8 ;  /* 0x0000000d19087224 */ /* 0x000fe400078e0208 */
[----:B------:R-:W5:Y:S01]  /*16d00*/  LDL R13, [R1+0x5c4] ;  /* 0x0005c400010d7983 */ /* 0x000f620000100800 */
[----:B------:R-:W-:Y:S01]  /*16d10*/  @!P6 IMAD.IADD R9, R9, 0x1, -R25 ;  /* 0x000000010909e824 */ /* 0x000fe200078e0a19 */
[----:B------:R-:W-:Y:S01]  /*16d20*/  ISETP.GE.AND P3, PT, R12, RZ, PT ;  /* 0x000000ff0c00720c */ /* 0x000fe20003f66270 */
[----:B------:R-:W-:-:S03]  /*16d30*/  IMAD.HI.U32 R11, R0, R4, RZ ;  /* 0x00000004000b7227 */ /* 0x000fc600078e00ff */
[----:B------:R-:W-:Y:S01]  /*16d40*/  ISETP.GT.U32.AND P6, PT, R25, R9, PT ;  /* 0x000000091900720c */ /* 0x000fe20003fc4070 */
[----:B------:R-:W-:Y:S01]  /*16d50*/  IMAD.MOV R11, RZ, RZ, -R11 ;  /* 0x000000ffff0b7224 */ /* 0x000fe200078e0a0b */
[----:B------:R-:W-:Y:S01]  /*16d60*/  IABS R7, R17 ;  /* 0x0000001100077213 */ /* 0x000fe20000000000 */
[----:B------:R-:W-:-:S04]  /*16d70*/  IMAD.HI.U32 R14, R0, R2, RZ ;  /* 0x00000002000e7227 */ /* 0x000fc800078e00ff */
[----:B------:R-:W-:Y:S02]  /*16d80*/  IMAD R4, R25, R11, R4 ;  /* 0x0000000b19047224 */ /* 0x000fe400078e0204 */
[----:B------:R-:W-:-:S04]  /*16d90*/  IMAD.HI.U32 R11, R0, R7, RZ ;  /* 0x00000007000b7227 */ /* 0x000fc800078e00ff */
[----:B------:R-:W-:Y:S02]  /*16da0*/  @!P6 IMAD.IADD R9, R9, 0x1, -R25 ;  /* 0x000000010909e824 */ /* 0x000fe400078e0a19 */
[----:B------:R-:W-:Y:S02]  /*16db0*/  IMAD.MOV R14, RZ, RZ, -R14 ;  /* 0x000000ffff0e7224 */ /* 0x000fe400078e0a0e */
[----:B------:R-:W-:Y:S02]  /*16dc0*/  @!P4 IMAD.MOV R10, RZ, RZ, -R10 ;  /* 0x000000ffff0ac224 */ /* 0x000fe400078e0a0a */
[----:B------:R-:W-:Y:S02]  /*16dd0*/  IMAD.MOV R11, RZ, RZ, -R11 ;  /* 0x000000ffff0b7224 */ /* 0x000fe400078e0a0b */
[----:B------:R-:W-:Y:S02]  /*16de0*/  @!P3 IMAD.MOV R9, RZ, RZ, -R9 ;  /* 0x000000ffff09b224 */ /* 0x000fe400078e0a09 */
[----:B------:R-:W-:-:S02]  /*16df0*/  IMAD R2, R25, R14, R2 ;  /* 0x0000000e19027224 */ /* 0x000fc400078e0202 */
[----:B------:R-:W3:Y:S01]  /*16e00*/  LDL R14, [R1+0x5c0] ;  /* 0x0005c000010e7983 */ /* 0x000ee20000100800 */
[----:B------:R-:W-:-:S03]  /*16e10*/  IMAD R7, R25, R11, R7 ;  /* 0x0000000b19077224 */ /* 0x000fc600078e0207 */
[----:B------:R-:W-:Y:S01]  /*16e20*/  STL [R1+0x3c4], R10 ;  /* 0x0003c40a01007387 */ /* 0x000fe20000100800 */
[----:B--2---:R-:W-:-:S03]  /*16e30*/  IABS R11, R19 ;  /* 0x00000013000b7213 */ /* 0x004fc60000000000 */
[----:B------:R0:W-:Y:S04]  /*16e40*/  STL [R1+0x424c], R19 ;  /* 0x00424c1301007387 */ /* 0x0001e80000100800 */
[----:B------:R1:W-:Y:S01]  /*16e50*/  STL [R1+0x3c0], R9 ;  /* 0x0003c00901007387 */ /* 0x0003e20000100800 */
[----:B0-----:R-:W-:-:S03]  /*16e60*/  IMAD.MOV.U32 R19, RZ, RZ, R17 ;  /* 0x000000ffff137224 */ /* 0x001fc600078e0011 */
[----:B------:R-:W2:Y:S01]  /*16e70*/  LDL.LU R17, [R1+0x5d8] ;  /* 0x0005d80001117983 */ /* 0x000ea20000300800 */
[----:B------:R-:W-:Y:S01]  /*16e80*/  ISETP.GT.U32.AND P6, PT, R25, R4, PT ;  /* 0x000000041900720c */ /* 0x000fe20003fc4070 */
[----:B------:R-:W-:-:S04]  /*16e90*/  IMAD.HI.U32 R12, R0, R6, RZ ;  /* 0x00000006000c7227 */ /* 0x000fc800078e00ff */
[----:B------:R-:W-:-:S04]  /*16ea0*/  IMAD.MOV R12, RZ, RZ, -R12 ;  /* 0x000000ffff0c7224 */ /* 0x000fc800078e0a0c */
[----:B------:R-:W-:Y:S01]  /*16eb0*/  IMAD R6, R25, R12, R6 ;  /* 0x0000000c19067224 */ /* 0x000fe200078e0206 */
[----:B-----5:R-:W-:-:S03]  /*16ec0*/  IABS R12, R13 ;  /* 0x0000000d000c7213 */ /* 0x020fc60000000000 */
[----:B------:R-:W-:Y:S01]  /*16ed0*/  @!P6 IMAD.IADD R4, R4, 0x1, -R25 ;  /* 0x000000010404e824 */ /* 0x000fe200078e0a19 */
[C---:B------:R-:W-:Y:S01]  /*16ee0*/  ISETP.GT.U32.AND P6, PT, R25.reuse, R5, PT ;  /* 0x000000051900720c */ /* 0x040fe20003fc4070 */
[----:B-1----:R-:W-:Y:S01]  /*16ef0*/  IMAD.MOV.U32 R9, RZ, RZ, R12 ;  /* 0x000000ffff097224 */ /* 0x002fe200078e000c */
[----:B----4-:R-:W-:Y:S02]  /*16f00*/  IABS R10, R15 ;  /* 0x0000000f000a7213 */ /* 0x010fe40000000000 */
[----:B------:R-:W-:Y:S01]  /*16f10*/  ISETP.GT.U32.AND P4, PT, R25, R4, PT ;  /* 0x000000041900720c */ /* 0x000fe20003f84070 */
[----:B------:R-:W-:-:S04]  /*16f20*/  IMAD.HI.U32 R13, R0, R9, RZ ;  /* 0x00000009000d7227 */ /* 0x000fc800078e00ff */
[----:B------:R-:W-:-:S04]  /*16f30*/  IMAD.HI.U32 R12, R0, R10, RZ ;  /* 0x0000000a000c7227 */ /* 0x000fc800078e00ff */
[----:B------:R-:W-:Y:S02]  /*16f40*/  @!P6 IMAD.IADD R5, R5, 0x1, -R25 ;  /* 0x000000010505e824 */ /* 0x000fe400078e0a19 */
[----:B------:R-:W-:Y:S02]  /*16f50*/  IMAD.MOV R13, RZ, RZ, -R13 ;  /* 0x000000ffff0d7224 */ /* 0x000fe400078e0a0d */
[----:B------:R-:W-:Y:S02]  /*16f60*/  IMAD.MOV R12, RZ, RZ, -R12 ;  /* 0x000000ffff0c7224 */ /* 0x000fe400078e0a0c */
[----:B------:R-:W-:Y:S02]  /*16f70*/  @!P0 IMAD.MOV R5, RZ, RZ, -R5 ;  /* 0x000000ffff058224 */ /* 0x000fe400078e0a05 */
[----:B------:R-:W-:Y:S02]  /*16f80*/  @!P4 IMAD.IADD R4, R4, 0x1, -R25 ;  /* 0x000000010404c824 */ /* 0x000fe400078e0a19 */
[----:B------:R-:W-:-:S02]  /*16f90*/  IMAD R9, R25, R13, R9 ;  /* 0x0000000d19097224 */ /* 0x000fc400078e0209 */
[----:B------:R-:W4:Y:S01]  /*16fa0*/  LDL.LU R13, [R1+0x5b0] ;  /* 0x0005b000010d7983 */ /* 0x000f220000300800 */
[----:B------:R-:W-:-:S03]  /*16fb0*/  IMAD R10, R25, R12, R10 ;  /* 0x0000000c190a7224 */ /* 0x000fc600078e020a */
[----:B------:R-:W5:Y:S04]  /*16fc0*/  LDL R12, [R1+0x5dc] ;  /* 0x0005dc00010c7983 */ /* 0x000f680000100800 */
[----:B------:R0:W-:Y:S02]  /*16fd0*/  STL [R1+0x3bc], R5 ;  /* 0x0003bc0501007387 */ /* 0x0001e40000100800 */
[----:B0-----:R-:W-:-:S04]  /*16fe0*/  IMAD.MOV.U32 R5, RZ, RZ, R4 ;  /* 0x000000ffff057224 */ /* 0x001fc800078e0004 */
[----:B------:R-:W-:Y:S01]  /*16ff0*/  @!P1 IMAD.MOV R5, RZ, RZ, -R5 ;  /* 0x000000ffff059224 */ /* 0x000fe200078e0a05 */
[----:B--2---:R0:W-:Y:S01]  /*17000*/  STL [R1+0x4250], R17 ;  /* 0x0042501101007387 */ /* 0x0041e20000100800 */
[----:B------:R-:W-:-:S03]  /*17010*/  IABS R4, R17 ;  /* 0x0000001100047213 */ /* 0x000fc60000000000 */
[----:B------:R-:W-:Y:S04]  /*17020*/  STL [R1+0x3b8], R5 ;  /* 0x0003b80501007387 */ /* 0x000fe80000100800 */
[----:B0-----:R-:W2:Y:S01]  /*17030*/  LDL.LU R17, [R1+0x5c0] ;  /* 0x0005c00001117983 */ /* 0x001ea20000300800 */
[----:B---3--:R-:W-:Y:S02]  /*17040*/  IABS R14, R14 ;  /* 0x0000000e000e7213 */ /* 0x008fe40000000000 */
[----:B------:R-:W-:-:S03]  /*17050*/  ISETP.GT.U32.AND P6, PT, R25, R8, PT ;  /* 0x000000081900720c */ /* 0x000fc60003fc4070 */
[----:B------:R-:W-:-:S04]  /*17060*/  IMAD.HI.U32 R15, R0, R14, RZ ;  /* 0x0000000e000f7227 */ /* 0x000fc800078e00ff */
[----:B------:R-:W-:-:S04]  /*17070*/  IMAD.MOV R15, RZ, RZ, -R15 ;  /* 0x000000ffff0f7224 */ /* 0x000fc800078e0a0f */
[----:B------:R-:W-:Y:S02]  /*17080*/  IMAD R14, R25, R15, R14 ;  /* 0x0000000f190e7224 */ /* 0x000fe400078e020e */
[----:B------:R-:W-:-:S03]  /*17090*/  @!P6 IMAD.IADD R8, R8, 0x1, -R25 ;  /* 0x000000010808e824 */ /* 0x000fc600078e0a19 */
        /* <DEDUP_REMOVED lines=10> */
[----:B------:R-:W3:Y:S02]  /*17140*/  LDL.LU R19, [R1+0x5e0] ;  /* 0x0005e00001137983 */ /* 0x000ee40000300800 */
[----:B------:R-:W-:Y:S02]  /*17150*/  ISETP.GE.AND P1, PT, R17, RZ, PT ;  /* 0x000000ff1100720c */ /* 0x000fe40003f26270 */
[----:B------:R-:W3:Y:S01]  /*17160*/  LDL.LU R17, [R1+0x4254] ;  /* 0x0042540001117983 */ /* 0x000ee20000300800 */
        /* <DEDUP_REMOVED lines=8> */
[C---:B------:R-:W-:Y:S01]  /*171f0*/  ISETP.GT.U32.AND P3, PT, R25.reuse, R6, PT ;  /* 0x000000061900720c */ /* 0x040fe20003f64070 */
[--C-:B------:R-:W-:Y:S02]  /*17200*/  @!P0 IMAD.IADD R8, R8, 0x1, -R25.reuse ;  /* 0x0000000108088824 */ /* 0x100fe400078e0a19 */
[----:B------:R-:W-:Y:S01]  /*17210*/  @!P4 IMAD.IADD R2, R2, 0x1, -R25 ;  /* 0x000000010202c824 */ /* 0x000fe200078e0a19 */
[C---:B------:R-:W-:Y:S02]  /*17220*/  ISETP.GT.U32.AND P4, PT, R25.reuse, R9, PT ;  /* 0x000000091900720c */ /* 0x040fe40003f84070 */
[----:B------:R-:W-:Y:S02]  /*17230*/  ISETP.GT.U32.AND P0, PT, R25, R10, PT ;  /* 0x0000000a1900720c */ /* 0x000fe40003f04070 */
[----:B-----5:R-:W-:Y:S01]  /*17240*/  IABS R5, R12 ;  /* 0x0000000c00057213 */ /* 0x020fe20000000000 */
[----:B------:R-:W-:-:S04]  /*17250*/  IMAD.HI.U32 R12, R0, R4, RZ ;  /* 0x00000004000c7227 */ /* 0x000fc800078e00ff */
[----:B------:R-:W-:Y:S01]  /*17260*/  @!P3 IMAD.IADD R6, R6, 0x1, -R25 ;  /* 0x000000010606b824 */ /* 0x000fe200078e0a19 */
[----:B----4-:R-:W-:Y:S01]  /*17270*/  ISETP.GE.AND P3, PT, R13, RZ, PT ;  /* 0x000000ff0d00720c */ /* 0x010fe20003f66270 */
        /* <DEDUP_REMOVED lines=8> */
[----:B---3--:R-:W-:Y:S01]  /*17300*/  IABS R15, R19 ;  /* 0x00000013000f7213 */ /* 0x008fe20000000000 */
[----:B------:R-:W-:Y:S01]  /*17310*/  IMAD.MOV.U32 R13, RZ, RZ, R19 ;  /* 0x000000ffff0d7224 */ /* 0x000fe200078e0013 */
[----:B------:R-:W-:Y:S02]  /*17320*/  ISETP.GE.AND P4, PT, R17, RZ, PT ;  /* 0x000000ff1100720c */ /* 0x000fe40003f86270 */
[----:B------:R-:W2:Y:S04]  /*17330*/  LDL.LU R17, [R1+0x4250] ;  /* 0x0042500001117983 */ /* 0x000ea80000300800 */
[----:B------:R-:W3:Y:S04]  /*17340*/  LDL.LU R12, [R1+0x5cc] ;  /* 0x0005cc00010c7983 */ /* 0x000ee80000300800 */
[----:B------:R-:W4:Y:S01]  /*17350*/  LDL.LU R19, [R1+0x424c] ;  /* 0x00424c0001137983 */ /* 0x000f220000300800 */
[C---:B------:R-:W-:Y:S01]  /*17360*/  ISETP.GT.U32.AND P6, PT, R25.reuse, R7, PT ;  /* 0x000000071900720c */ /* 0x040fe20003fc4070 */
[----:B------:R-:W-:Y:S01]  /*17370*/  @!P5 IMAD.MOV R2, RZ, RZ, -R2 ;  /* 0x000000ffff02d224 */ /* 0x000fe200078e0a02 */
[----:B------:R-:W-:-:S04]  /*17380*/  ISETP.GT.U32.AND P5, PT, R25, R9, PT ;  /* 0x000000091900720c */ /* 0x000fc80003fa4070 */
[----:B------:R0:W-:Y:S01]  /*17390*/  STL [R1+0x3b0], R2 ;  /* 0x0003b00201007387 */ /* 0x0001e20000100800 */
[----:B------:R-:W-:-:S06]  /*173a0*/  @!P2 IMAD.MOV R8, RZ, RZ, -R8 ;  /* 0x000000ffff08a224 */ /* 0x000fcc00078e0a08 */
[----:B------:R-:W-:Y:S02]  /*173b0*/  @!P6 IMAD.IADD R7, R7, 0x1, -R25 ;  /* 0x000000010707e824 */ /* 0x000fe400078e0a19 */
[----:B0-----:R-:W-:Y:S02]  /*173c0*/  IMAD.MOV.U32 R2, RZ, RZ, R6 ;  /* 0x000000ffff027224 */ /* 0x001fe400078e0006 */
[----:B------:R-:W-:Y:S02]  /*173d0*/  IMAD.MOV.U32 R6, RZ, RZ, R7 ;  /* 0x000000ffff067224 */ /* 0x000fe400078e0007 */
[----:B------:R-:W-:Y:S02]  /*173e0*/  IMAD.MOV.U32 R7, RZ, RZ, R14 ;  /* 0x000000ffff077224 */ /* 0x000fe400078e000e */
[----:B------:R-:W-:Y:S02]  /*173f0*/  @!P3 IMAD.MOV R2, RZ, RZ, -R2 ;  /* 0x000000ffff02b224 */ /* 0x000fe400078e0a02 */
[----:B------:R-:W-:Y:S01]  /*17400*/  @!P1 IMAD.MOV R6, RZ, RZ, -R6 ;  /* 0x000000ffff069224 */ /* 0x000fe200078e0a06 */
[----:B------:R0:W-:Y:S01]  /*17410*/  STL [R1+0x3ac], R8 ;  /* 0x0003ac0801007387 */ /* 0x0001e20000100800 */
[----:B------:R-:W-:-:S03]  /*17420*/  @!P4 IMAD.MOV R7, RZ, RZ, -R7 ;  /* 0x000000ffff07c224 */ /* 0x000fc600078e0a07 */
[----:B------:R1:W-:Y:S01]  /*17430*/  STL [R1+0x3a8], R2 ;  /* 0x0003a80201007387 */ /* 0x0003e20000100800 */
[----:B------:R-:W-:-:S03]  /*17440*/  @!P5 IMAD.IADD R9, R9, 0x1, -R25 ;  /* 0x000000010909d824 */ /* 0x000fc600078e0a19 */
[----:B0-----:R-:W5:Y:S04]  /*17450*/  LDL.LU R8, [R1+0x5dc] ;  /* 0x0005dc0001087983 */ /* 0x001f680000300800 */
[----:B------:R-:W-:Y:S04]  /*17460*/  STL [R1+0x3a4], R6 ;  /* 0x0003a40601007387 */ /* 0x000fe80000100800 */
[----:B------:R0:W-:Y:S01]  /*17470*/  STL [R1+0x3a0], R7 ;  /* 0x0003a00701007387 */ /* 0x0001e20000100800 */
[----:B------:R-:W-:-:S13]  /*17480*/  ISETP.GT.U32.AND P2, PT, R25, R10, PT ;  /* 0x0000000a1900720c */ /* 0x000fda0003f44070 */
[----:B------:R-:W-:Y:S01]  /*17490*/  @!P2 IMAD.IADD R10, R10, 0x1, -R25 ;  /* 0x000000010a0aa824 */ /* 0x000fe200078e0a19 */
[----:B---3--:R-:W-:Y:S02]  /*174a0*/  ISETP.GE.AND P1, PT, R12, RZ, PT ;  /* 0x000000ff0c00720c */ /* 0x008fe40003f26270 */
[----:B------:R-:W3:Y:S01]  /*174b0*/  LDL.LU R12, [R1+0x604] ;  /* 0x00060400010c7983 */ /* 0x000ee20000300800 */
[----:B----4-:R-:W-:-:S03]  /*174c0*/  ISETP.GE.AND P5, PT, R19, RZ, PT ;  /* 0x000000ff1300720c */ /* 0x010fc60003fa6270 */
[----:B------:R-:W4:Y:S01]  /*174d0*/  LDL.LU R19, [R1+0x5ec] ;  /* 0x0005ec0001137983 */ /* 0x000f220000300800 */
[----:B--2---:R-:W-:-:S03]  /*174e0*/  ISETP.GE.AND P2, PT, R17, RZ, PT ;  /* 0x000000ff1100720c */ /* 0x004fc60003f46270 */
[----:B------:R-:W2:Y:S01]  /*174f0*/  LDL.LU R17, [R1+0x5f0] ;  /* 0x0005f00001117983 */ /* 0x000ea20000300800 */
[C---:B------:R-:W-:Y:S01]  /*17500*/  ISETP.GT.U32.AND P6, PT, R25.reuse, R11, PT ;  /* 0x0000000b1900720c */ /* 0x040fe20003fc4070 */
[----:B-1----:R-:W-:Y:S01]  /*17510*/  IMAD.MOV.U32 R2, RZ, RZ, R13 ;  /* 0x000000ffff027224 */ /* 0x002fe200078e000d */
[----:B------:R-:W-:Y:S01]  /*17520*/  ISETP.GT.U32.AND P4, PT, R25, R5, PT ;  /* 0x000000051900720c */ /* 0x000fe20003f84070 */
[----:B0-----:R-:W-:Y:S01]  /*17530*/  IMAD.MOV.U32 R7, RZ, RZ, R9 ;  /* 0x000000ffff077224 */ /* 0x001fe200078e0009 */
[----:B------:R-:W2:Y:S09]  /*17540*/  LDL.LU R13, [R1+0x5f8] ;  /* 0x0005f800010d7983 */ /* 0x000eb20000300800 */
[----:B------:R-:W-:Y:S01]  /*17550*/  @!P6 IMAD.IADD R11, R11, 0x1, -R25 ;  /* 0x000000010b0be824 */ /* 0x000fe200078e0a19 */
[----:B------:R-:W-:-:S04]  /*17560*/  ISETP.GT.U32.AND P6, PT, R25, R4, PT ;  /* 0x000000041900720c */ /* 0x000fc80003fc4070 */
[----:B------:R-:W-:Y:S01]  /*17570*/  ISETP.GT.U32.AND P3, PT, R25, R11, PT ;  /* 0x0000000b1900720c */ /* 0x000fe20003f64070 */
[----:B------:R-:W-:-:S08]  /*17580*/  @!P0 IMAD.MOV R7, RZ, RZ, -R7 ;  /* 0x000000ffff078224 */ /* 0x000fd000078e0a07 */
[----:B------:R-:W-:Y:S01]  /*17590*/  @!P6 IMAD.IADD R4, R4, 0x1, -R25 ;  /* 0x000000010404e824 */ /* 0x000fe200078e0a19 */
[----:B------:R-:W-:Y:S01]  /*175a0*/  ISETP.GE.AND P6, PT, R2, RZ, PT ;  /* 0x000000ff0200720c */ /* 0x000fe20003fc6270 */
[----:B------:R-:W-:-:S04]  /*175b0*/  IMAD.MOV.U32 R2, RZ, RZ, R10 ;  /* 0x000000ffff027224 */ /* 0x000fc800078e000a */
[----:B------:R-:W-:Y:S01]  /*175c0*/  @!P1 IMAD.MOV R2, RZ, RZ, -R2 ;  /* 0x000000ffff029224 */ /* 0x000fe200078e0a02 */
[----:B------:R-:W-:Y:S01]  /*175d0*/  STL [R1+0x39c], R7 ;  /* 0x00039c0701007387 */ /* 0x000fe20000100800 */
[----:B------:R-:W-:-:S03]  /*175e0*/  @!P3 IMAD.IADD R11, R11, 0x1, -R25 ;  /* 0x000000010b0bb824 */ /* 0x000fc600078e0a19 */
[----:B------:R4:W-:Y:S01]  /*175f0*/  STL [R1+0x398], R2 ;  /* 0x0003980201007387 */ /* 0x0009e20000100800 */
[----:B------:R-:W-:Y:S01]  /*17600*/  IMAD.HI.U32 R6, R0, R15, RZ ;  /* 0x0000000f00067227 */ /* 0x000fe200078e00ff */
[----:B------:R-:W-:-:S03]  /*17610*/  ISETP.GT.U32.AND P0, PT, R25, R4, PT ;  /* 0x000000041900720c */ /* 0x000fc60003f04070 */
[----:B------:R-:W-:Y:S02]  /*17620*/  @!P4 IMAD.IADD R5, R5, 0x1, -R25 ;  /* 0x000000010505c824 */ /* 0x000fe400078e0a19 */
[----:B------:R-:W-:Y:S02]  /*17630*/  IMAD.MOV.U32 R9, RZ, RZ, R11 ;  /* 0x000000ffff097224 */ /* 0x000fe400078e000b */
[----:B------:R-:W-:Y:S01]  /*17640*/  IMAD.MOV R6, RZ, RZ, -R6 ;  /* 0x000000ffff067224 */ /* 0x000fe200078e0a06 */
[C---:B------:R-:W-:Y:S01]  /*17650*/  ISETP.GT.U32.AND P1, PT, R25.reuse, R5, PT ;  /* 0x000000051900720c */ /* 0x040fe20003f24070 */
[----:B------:R-:W-:Y:S02]  /*17660*/  @!P5 IMAD.MOV R9, RZ, RZ, -R9 ;  /* 0x000000ffff09d224 */ /* 0x000fe400078e0a09 */
[----:B------:R-:W-:Y:S02]  /*17670*/  IMAD R6, R25, R6, R15 ;  /* 0x0000000619067224 */ /* 0x000fe400078e020f */
[----:B------:R-:W3:Y:S01]  /*17680*/  LDL.LU R15, [R1+0x600] ;  /* 0x00060000010f7983 */ /* 0x000ee20000300800 */
[----:B-----5:R-:W-:Y:S01]  /*17690*/  ISETP.GE.AND P3, PT, R8, RZ, PT ;  /* 0x000000ff0800720c */ /* 0x020fe20003f66270 */
[----:B------:R-:W-:-:S02]  /*176a0*/  @!P0 IMAD.IADD R4, R4, 0x1, -R25 ;  /* 0x0000000104048824 */ /* 0x000fc400078e0a19 */
[----:B------:R-:W-:Y:S02]  /*176b0*/  STL [R1+0x394], R9 ;  /* 0x0003940901007387 */ /* 0x000fe40000100800 */
[----:B------:R-:W-:Y:S02]  /*176c0*/  IMAD.MOV.U32 R14, RZ, RZ, R4 ;  /* 0x000000ffff0e7224 */ /* 0x000fe400078e0004 */
[----:B------:R-:W-:Y:S02]  /*176d0*/  @!P1 IMAD.IADD R5, R5, 0x1, -R25 ;  /* 0x0000000105059824 */ /* 0x000fe400078e0a19 */
[----:B------:R-:W-:Y:S01]  /*176e0*/  @!P2 IMAD.MOV R14, RZ, RZ, -R14 ;  /* 0x000000ffff0ea224 */ /* 0x000fe200078e0a0e */
[----:B----4-:R-:W-:-:S05]  /*176f0*/  IABS R2, R19 ;  /* 0x0000001300027213 */ /* 0x010fca0000000000 */
[----:B------:R-:W-:-:S04]  /*17700*/  IMAD.HI.U32 R11, R0, R2, RZ ;  /* 0x00000002000b7227 */ /* 0x000fc800078e00ff */
[----:B------:R-:W-:Y:S01]  /*17710*/  IMAD.MOV R11, RZ, RZ, -R11 ;  /* 0x000000ffff0b7224 */ /* 0x000fe200078e0a0b */
[----:B------:R-:W-:Y:S02]  /*17720*/  ISETP.GE.AND P0, PT, R19, RZ, PT ;  /* 0x000000ff1300720c */ /* 0x000fe40003f06270 */
[----:B------:R-:W4:Y:S01]  /*17730*/  LDL R19, [R1+0x5fc] ;  /* 0x0005fc0001137983 */ /* 0x000f220000100800 */
[----:B------:R-:W-:-:S03]  /*17740*/  IMAD R2, R25, R11, R2 ;  /* 0x0000000b19027224 */ /* 0x000fc600078e0202 */
[----:B------:R-:W5:Y:S01]  /*17750*/  LDL R11, [R1+0x608] ;  /* 0x00060800010b7983 */ /* 0x000f620000100800 */
[----:B--2---:R-:W-:Y:S02]  /*17760*/  IABS R8, R17 ;  /* 0x0000001100087213 */ /* 0x004fe40000000000 */
[----:B------:R-:W-:Y:S01]  /*17770*/  ISETP.GE.AND P1, PT, R17, RZ, PT ;  /* 0x000000ff1100720c */ /* 0x000fe20003f26270 */
[----:B------:R-:W-:Y:S01]  /*17780*/  IMAD.MOV.U32 R17, RZ, RZ, R5 ;  /* 0x000000ffff117224 */ /* 0x000fe200078e0005 */
[----:B------:R0:W-:Y:S03]  /*17790*/  STL [R1+0x390], R14 ;  /* 0x0003900e01007387 */ /* 0x0001e60000100800 */
[----:B------:R-:W-:Y:S01]  /*177a0*/  @!P3 IMAD.MOV R17, RZ, RZ, -R17 ;  /* 0x000000ffff11b224 */ /* 0x000fe200078e0a11 */
[----:B0-----:R-:W2:Y:S04]  /*177b0*/  LDL.LU R14, [R1+0x610] ;  /* 0x00061000010e7983 */ /* 0x001ea80000300800 */
[----:B------:R0:W-:Y:S04]  /*177c0*/  STL [R1+0x374], R17 ;  /* 0x0003741101007387 */ /* 0x0001e80000100800 */
[----:B0-----:R-:W2:Y:S01]  /*177d0*/  LDL.LU R17, [R1+0x614] ;  /* 0x0006140001117983 */ /* 0x001ea20000300800 */
[----:B------:R-:W-:-:S02]  /*177e0*/  ISETP.GT.U32.AND P5, PT, R25, R6, PT ;  /* 0x000000061900720c */ /* 0x000fc40003fa4070 */
[----:B---3--:R-:W-:Y:S02]  /*177f0*/  IABS R7, R12 ;  /* 0x0000000c00077213 */ /* 0x008fe40000000000 */
[----:B------:R-:W-:-:S09]  /*17800*/  ISETP.GE.AND P4, PT, R12, RZ, PT ;  /* 0x000000ff0c00720c */ /* 0x000fd20003f86270 */
[----:B------:R-:W-:-:S05]  /*17810*/  @!P5 IMAD.IADD R6, R6, 0x1, -R25 ;  /* 0x000000010606d824 */ /* 0x000fca00078e0a19 */
[----:B------:R-:W-:Y:S01]  /*17820*/  ISETP.GT.U32.AND P5, PT, R25, R6, PT ;  /* 0x000000061900720c */ /* 0x000fe20003fa4070 */
[----:B------:R-:W-:-:S04]  /*17830*/  IMAD.HI.U32 R12, R0, R7, RZ ;  /* 0x00000007000c7227 */ /* 0x000fc800078e00ff */
[----:B------:R-:W-:Y:S02]  /*17840*/  IMAD.MOV R12, RZ, RZ, -R12 ;  /* 0x000000ffff0c7224 */ /* 0x000fe400078e0a0c */
[----:B------:R-:W-:-:S04]  /*17850*/  IMAD.HI.U32 R9, R0, R8, RZ ;  /* 0x0000000800097227 */ /* 0x000fc800078e00ff */
[C---:B------:R-:W-:Y:S01]  /*17860*/  IMAD R7, R25.reuse, R12, R7 ;  /* 0x0000000c19077224 */ /* 0x040fe200078e0207 */
[----:B------:R-:W-:Y:S01]  /*17870*/  IABS R12, R15 ;  /* 0x0000000f000c7213 */ /* 0x000fe20000000000 */
[----:B------:R-:W-:Y:S02]  /*17880*/  IMAD.MOV R9, RZ, RZ, -R9 ;  /* 0x000000ffff097224 */ /* 0x000fe400078e0a09 */
[----:B------:R-:W-:Y:S02]  /*17890*/  @!P5 IMAD.IADD R6, R6, 0x1, -R25 ;  /* 0x000000010606d824 */ /* 0x000fe400078e0a19 */
[----:B------:R-:W-:Y:S02]  /*178a0*/  IMAD R8, R25, R9, R8 ;  /* 0x0000000919087224 */ /* 0x000fe400078e0208 */
[----:B------:R-:W-:Y:S02]  /*178b0*/  @!P6 IMAD.MOV R6, RZ, RZ, -R6 ;  /* 0x000000ffff06e224 */ /* 0x000fe400078e0a06 */
[----:B------:R-:W-:-:S04]  /*178c0*/  IMAD.HI.U32 R9, R0, R12, RZ ;  /* 0x0000000c00097227 */ /* 0x000fc800078e00ff */
[----:B------:R-:W-:-:S04]  /*178d0*/  IMAD.MOV R9, RZ, RZ, -R9 ;  /* 0x000000ffff097224 */ /* 0x000fc800078e0a09 */
[----:B------:R-:W-:Y:S01]  /*178e0*/  IMAD R12, R25, R9, R12 ;  /* 0x00000009190c7224 */ /* 0x000fe200078e020c */
[----:B----4-:R-:W-:Y:S02]  /*178f0*/  IABS R5, R19 ;  /* 0x0000001300057213 */ /* 0x010fe40000000000 */
[----:B------:R-:W3:Y:S01]  /*17900*/  LDL.LU R19, [R1+0x618] ;  /* 0x0006180001137983 */ /* 0x000ee20000300800 */
[----:B-----5:R-:W-:-:S03]  /*17910*/  IABS R11, R11 ;  /* 0x0000000b000b7213 */ /* 0x020fc60000000000 */
[----:B------:R0:W-:Y:S02]  /*17920*/  STL [R1+0x38c], R6 ;  /* 0x00038c0601007387 */ /* 0x0001e40000100800 */
[----:B0-----:R-:W-:-:S04]  /*17930*/  IMAD.MOV.U32 R6, RZ, RZ, R11 ;  /* 0x000000ffff067224 */ /* 0x001fc800078e000b */
[----:B------:R-:W-:-:S04]  /*17940*/  IMAD.HI.U32 R9, R0, R6, RZ ;  /* 0x0000000600097227 */ /* 0x000fc800078e00ff */
[----:B------:R-:W-:-:S04]  /*17950*/  IMAD.MOV R9, RZ, RZ, -R9 ;  /* 0x000000ffff097224 */ /* 0x000fc800078e0a09 */
[C---:B------:R-:W-:Y:S01]  /*17960*/  IMAD R6, R25.reuse, R9, R6 ;  /* 0x0000000919067224 */ /* 0x040fe200078e0206 */
[----:B--2---:R-:W-:Y:S01]  /*17970*/  IABS R9, R17 ;  /* 0x0000001100097213 */ /* 0x004fe20000000000 */
[----:B------:R0:W-:Y:S04]  /*17980*/  STL [R1+0x4248], R17 ;  /* 0x0042481101007387 */ /* 0x0001e80000100800 */
[----:B0-----:R-:W2:Y:S01]  /*17990*/  LDL.LU R17, [R1+0x5fc] ;  /* 0x0005fc0001117983 */ /* 0x001ea20000300800 */
[C---:B------:R-:W-:Y:S02]  /*179a0*/  ISETP.GT.U32.AND P2, PT, R25.reuse, R7, PT ;  /* 0x000000071900720c */ /* 0x040fe40003f44070 */
[----:B------:R-:W-:Y:S02]  /*179b0*/  ISETP.GT.U32.AND P3, PT, R25, R2, PT ;  /* 0x000000021900720c */ /* 0x000fe40003f64070 */
[----:B------:R-:W-:-:S05]  /*179c0*/  IABS R10, R13 ;  /* 0x0000000d000a7213 */ /* 0x000fca0000000000 */
[----:B------:R-:W-:-:S04]  /*179d0*/  IMAD.HI.U32 R4, R0, R10, RZ ;  /* 0x0000000a00047227 */ /* 0x000fc800078e00ff */
[--C-:B------:R-:W-:Y:S02]  /*179e0*/  @!P2 IMAD.IADD R7, R7, 0x1, -R25.reuse ;  /* 0x000000010707a824 */ /* 0x100fe400078e0a19 */
[----:B------:R-:W-:Y:S02]  /*179f0*/  IMAD.MOV R4, RZ, RZ, -R4 ;  /* 0x000000ffff047224 */ /* 0x000fe400078e0a04 */
[----:B------:R-:W-:Y:S01]  /*17a00*/  @!P3 IMAD.IADD R2, R2, 0x1, -R25 ;  /* 0x000000010202b824 */ /* 0x000fe200078e0a19 */
[C---:B------:R-:W-:Y:S01]  /*17a10*/  ISETP.GT.U32.AND P3, PT, R25.reuse, R7, PT ;  /* 0x000000071900720c */ /* 0x040fe20003f64070 */
[C---:B------:R-:W-:Y:S02]  /*17a20*/  IMAD R10, R25.reuse, R4, R10 ;  /* 0x00000004190a7224 */ /* 0x040fe400078e020a */
[----:B------:R-:W-:Y:S01]  /*17a30*/  IMAD.HI.U32 R4, R0, R5, RZ ;  /* 0x0000000500047227 */ /* 0x000fe200078e00ff */
[----:B------:R-:W-:-:S03]  /*17a40*/  ISETP.GT.U32.AND P5, PT, R25, R8, PT ;  /* 0x000000081900720c */ /* 0x000fc60003fa4070 */
[----:B------:R-:W-:Y:S01]  /*17a50*/  IMAD.MOV R4, RZ, RZ, -R4 ;  /* 0x000000ffff047224 */ /* 0x000fe200078e0a04 */
[----:B------:R-:W-:-:S03]  /*17a60*/  ISETP.GT.U32.AND P6, PT, R25, R2, PT ;  /* 0x000000021900720c */ /* 0x000fc60003fc4070 */
[----:B------:R-:W-:Y:S02]  /*17a70*/  IMAD R5, R25, R4, R5 ;  /* 0x0000000419057224 */ /* 0x000fe400078e0205 */
[----:B------:R-:W-:-:S03]  /*17a80*/  @!P3 IMAD.IADD R7, R7, 0x1, -R25 ;  /* 0x000000010707b824 */ /* 0x000fc600078e0a19 */
[----:B------:R-:W-:Y:S01]  /*17a90*/  ISETP.GT.U32.AND P3, PT, R25, R5, PT ;  /* 0x000000051900720c */ /* 0x000fe20003f64070 */
[----:B------:R-:W-:-:S04]  /*17aa0*/  @!P5 IMAD.IADD R8, R8, 0x1, -R25 ;  /* 0x000000010808d824 */ /* 0x000fc800078e0a19 */
[----:B------:R-:W-:Y:S01]  /*17ab0*/  @!P6 IMAD.IADD R2, R2, 0x1, -R25 ;  /* 0x000000010202e824 */ /* 0x000fe200078e0a19 */
[C---:B------:R-:W-:Y:S02]  /*17ac0*/  ISETP.GT.U32.AND P5, PT, R25.reuse, R8, PT ;  /* 0x000000081900720c */ /* 0x040fe40003fa4070 */
[----:B------:R-:W-:-:S05]  /*17ad0*/  ISETP.GT.U32.AND P6, PT, R25, R12, PT ;  /* 0x0000000c1900720c */ /* 0x000fca0003fc4070 */
[----:B------:R-:W-:-:S06]  /*17ae0*/  @!P3 IMAD.IADD R5, R5, 0x1, -R25 ;  /* 0x000000010505b824 */ /* 0x000fcc00078e0a19 */
[--C-:B------:R-:W-:Y:S02]  /*17af0*/  @!P5 IMAD.IADD R8, R8, 0x1, -R25.reuse ;  /* 0x000000010808d824 */ /* 0x100fe400078e0a19 */
[----:B------:R-:W-:Y:S01]  /*17b00*/  @!P6 IMAD.IADD R12, R12, 0x1, -R25 ;  /* 0x000000010c0ce824 */ /* 0x000fe200078e0a19 */
[----:B------:R-:W-:Y:S02]  /*17b10*/  ISETP.GE.AND P6, PT, R15, RZ, PT ;  /* 0x000000ff0f00720c */ /* 0x000fe40003fc6270 */
[----:B------:R-:W4:Y:S01]  /*17b20*/  LDL.LU R15, [R1+0x638] ;  /* 0x00063800010f7983 */ /* 0x000f220000300800 */
[----:B------:R-:W-:Y:S01]  /*17b30*/  @!P0 IMAD.MOV R2, RZ, RZ, -R2 ;  /* 0x000000ffff028224 */ /* 0x000fe200078e0a02 */
[----:B--2---:R-:W-:Y:S01]  /*17b40*/  ISETP.GE.AND P3, PT, R17, RZ, PT ;  /* 0x000000ff1100720c */ /* 0x004fe20003f66270 */
[----:B------:R-:W-:-:S04]  /*17b50*/  IMAD.MOV.U32 R17, RZ, RZ, R7 ;  /* 0x000000ffff117224 */ /* 0x000fc800078e0007 */
[----:B------:R-:W-:-:S05]  /*17b60*/  @!P4 IMAD.MOV R17, RZ, RZ, -R17 ;  /* 0x000000ffff11c224 */ /* 0x000fca00078e0a11 */
[----:B------:R0:W-:Y:S02]  /*17b70*/  STL [R1+0x384], R17 ;  /* 0x0003841101007387 */ /* 0x0001e40000100800 */
[----:B0-----:R-:W-:Y:S02]  /*17b80*/  IMAD.MOV.U32 R17, RZ, RZ, R8 ;  /* 0x000000ffff117224 */ /* 0x001fe400078e0008 */
[----:B------:R-:W-:Y:S02]  /*17b90*/  STL [R1+0x37c], R2 ;  /* 0x00037c0201007387 */ /* 0x000fe40000100800 */
[----:B------:R-:W-:Y:S02]  /*17ba0*/  @!P1 IMAD.MOV R17, RZ, RZ, -R17 ;  /* 0x000000ffff119224 */ /* 0x000fe400078e0a11 */
[----:B------:R-:W2:Y:S04]  /*17bb0*/  LDL.LU R8, [R1+0x608] ;  /* 0x0006080001087983 */ /* 0x000ea80000300800 */
[----:B------:R0:W-:Y:S04]  /*17bc0*/  STL [R1+0x378], R17 ;  /* 0x0003781101007387 */ /* 0x0001e80000100800 */
[----:B0-----:R-:W5:Y:S01]  /*17bd0*/  LDL.LU R17, [R1+0x4248] ;  /* 0x0042480001117983 */ /* 0x001f620000300800 */
[----:B------:R-:W-:-:S13]  /*17be0*/  ISETP.GT.U32.AND P2, PT, R25, R10, PT ;  /* 0x0000000a1900720c */ /* 0x000fda0003f44070 */
[----:B------:R-:W-:-:S05]  /*17bf0*/  @!P2 IMAD.IADD R10, R10, 0x1, -R25 ;  /* 0x000000010a0aa824 */ /* 0x000fca00078e0a19 */
[----:B------:R-:W-:Y:S02]  /*17c00*/  ISETP.GT.U32.AND P2, PT, R25, R10, PT ;  /* 0x0000000a1900720c */ /* 0x000fe40003f44070 */
[----:B------:R-:W-:Y:S02]  /*17c10*/  IABS R4, R14 ;  /* 0x0000000e00047213 */ /* 0x000fe40000000000 */
[----:B------:R-:W-:-:S03]  /*17c20*/  ISETP.GE.AND P5, PT, R13, RZ, PT ;  /* 0x000000ff0d00720c */ /* 0x000fc60003fa6270 */
[----:B------:R-:W-:-:S06]  /*17c30*/  IMAD.HI.U32 R13, R0, R4, RZ ;  /* 0x00000004000d7227 */ /* 0x000fcc00078e00ff */
[----:B------:R-:W-:Y:S01]  /*17c40*/  @!P2 IMAD.IADD R10, R10, 0x1, -R25 ;  /* 0x000000010a0aa824 */ /* 0x000fe200078e0a19 */
[C---:B------:R-:W-:Y:S01]  /*17c50*/  ISETP.GT.U32.AND P2, PT, R25.reuse, R6, PT ;  /* 0x000000061900720c */ /* 0x040fe20003f44070 */
[----:B------:R-:W-:Y:S01]  /*17c60*/  IMAD.MOV R13, RZ, RZ, -R13 ;  /* 0x000000ffff0d7224 */ /* 0x000fe200078e0a0d */
[C---:B------:R-:W-:Y:S01]  /*17c70*/  ISETP.GT.U32.AND P0, PT, R25.reuse, R12, PT ;  /* 0x0000000c1900720c */ /* 0x040fe20003f04070 */
[----:B------:R-:W-:Y:S02]  /*17c80*/  IMAD.MOV.U32 R2, RZ, RZ, R10 ;  /* 0x000000ffff027224 */ /* 0x000fe400078e000a */
[----:B------:R-:W-:Y:S02]  /*17c90*/  IMAD R4, R25, R13, R4 ;  /* 0x0000000d19047224 */ /* 0x000fe400078e0204 */
[----:B------:R-:W-:-:S04]  /*17ca0*/  IMAD.HI.U32 R13, R0, R9, RZ ;  /* 0x00000009000d7227 */ /* 0x000fc800078e00ff */
[----:B------:R-:W-:Y:S02]  /*17cb0*/  @!P5 IMAD.MOV R2, RZ, RZ, -R2 ;  /* 0x000000ffff02d224 */ /* 0x000fe400078e0a02 */
[----:B------:R-:W-:Y:S01]  /*17cc0*/  @!P2 IMAD.IADD R6, R6, 0x1, -R25 ;  /* 0x000000010606a824 */ /* 0x000fe200078e0a19 */
[C---:B------:R-:W-:Y:S01]  /*17cd0*/  ISETP.GT.U32.AND P2, PT, R25.reuse, R5, PT ;  /* 0x000000051900720c */ /* 0x040fe20003f44070 */
[----:B------:R-:W-:Y:S01]  /*17ce0*/  IMAD.MOV R13, RZ, RZ, -R13 ;  /* 0x000000ffff0d7224 */ /* 0x000fe200078e0a0d */
[----:B------:R0:W-:Y:S01]  /*17cf0*/  STL [R1+0x35c], R2 ;  /* 0x00035c0201007387 */ /* 0x0001e20000100800 */
[----:B------:R-:W-:Y:S01]  /*17d00*/  @!P0 IMAD.IADD R12, R12, 0x1, -R25 ;  /* 0x000000010c0c8824 */ /* 0x000fe200078e0a19 */
[C---:B------:R-:W-:Y:S01]  /*17d10*/  ISETP.GT.U32.AND P4, PT, R25.reuse, R6, PT ;  /* 0x000000061900720c */ /* 0x040fe20003f84070 */
[C---:B0-----:R-:W-:Y:S02]  /*17d20*/  IMAD R2, R25.reuse, R13, R9 ;  /* 0x0000000d19027224 */ /* 0x041fe400078e0209 */
[----:B------:R-:W4:Y:S03]  /*17d30*/  LDL.LU R13, [R1+0x624] ;  /* 0x00062400010d7983 */ /* 0x000f260000300800 */
[----:B------:R-:W-:-:S03]  /*17d40*/  ISETP.GT.U32.AND P0, PT, R25, R2, PT ;  /* 0x000000021900720c */ /* 0x000fc60003f04070 */
[----:B------:R-:W-:Y:S01]  /*17d50*/  @!P2 IMAD.IADD R5, R5, 0x1, -R25 ;  /* 0x000000010505a824 */ /* 0x000fe200078e0a19 */
[----:B------:R-:W-:-:S03]  /*17d60*/  ISETP.GE.AND P2, PT, R14, RZ, PT ;  /* 0x000000ff0e00720c */ /* 0x000fc60003f46270 */
[----:B------:R-:W-:Y:S02]  /*17d70*/  IMAD.MOV.U32 R14, RZ, RZ, R5 ;  /* 0x000000ffff0e7224 */ /* 0x000fe400078e0005 */
[--C-:B------:R-:W-:Y:S02]  /*17d80*/  @!P4 IMAD.IADD R6, R6, 0x1, -R25.reuse ;  /* 0x000000010606c824 */ /* 0x100fe400078e0a19 */
[----:B------:R-:W-:Y:S01]  /*17d90*/  @!P3 IMAD.MOV R14, RZ, RZ, -R14 ;  /* 0x000000ffff0eb224 */ /* 0x000fe200078e0a0e */
[----:B---3--:R-:W-:Y:S01]  /*17da0*/  IABS R11, R19 ;  /* 0x00000013000b7213 */ /* 0x008fe20000000000 */
[----:B------:R-:W-:Y:S01]  /*17db0*/  @!P0 IMAD.IADD R2, R2, 0x1, -R25 ;  /* 0x0000000102028824 */ /* 0x000fe200078e0a19 */
[----:B------:R-:W-:Y:S02]  /*17dc0*/  ISETP.GE.AND P0, PT, R19, RZ, PT ;  /* 0x000000ff1300720c */ /* 0x000fe40003f06270 */
[----:B------:R-:W-:Y:S02]  /*17dd0*/  IABS R10, R18 ;  /* 0x00000012000a7213 */ /* 0x000fe40000000000 */
[----:B-----5:R-:W-:-:S02]  /*17de0*/  ISETP.GE.AND P4, PT, R17, RZ, PT ;  /* 0x000000ff1100720c */ /* 0x020fc40003f86270 */
[----:B------:R-:W3:Y:S04]  /*17df0*/  LDL.LU R17, [R1+0x650] ;  /* 0x0006500001117983 */ /* 0x000ee80000300800 */
[----:B------:R-:W5:Y:S04]  /*17e00*/  LDL.LU R19, [R1+0x7b0] ;  /* 0x0007b00001137983 */ /* 0x000f680000300800 */
[----:B------:R0:W-:Y:S02]  /*17e10*/  STL [R1+0x360], R14 ;  /* 0x0003600e01007387 */ /* 0x0001e40000100800 */
[----:B0-----:R-:W-:-:S04]  /*17e20*/  IMAD.MOV.U32 R14, RZ, RZ, R12 ;  /* 0x000000ffff0e7224 */ /* 0x001fc800078e000c */
[----:B------:R-:W-:Y:S02]  /*17e30*/  @!P6 IMAD.MOV R14, RZ, RZ, -R14 ;  /* 0x000000ffff0ee224 */ /* 0x000fe400078e0a0e */
[----:B------:R-:W-:Y:S02]  /*17e40*/  IMAD.MOV.U32 R12, RZ, RZ, R18 ;  /* 0x000000ffff0c7224 */ /* 0x000fe400078e0012 */
[----:B------:R-:W-:Y:S01]  /*17e50*/  IMAD.MOV.U32 R18, RZ, RZ, R16 ;  /* 0x000000ffff127224 */ /* 0x000fe200078e0010 */
[----:B------:R0:W-:Y:S04]  /*17e60*/  STL [R1+0x364], R14 ;  /* 0x0003640e01007387 */ /* 0x0001e80000100800 */
[----:B------:R-:W3:Y:S01]  /*17e70*/  LDL R16, [R1+0x7d0] ;  /* 0x0007d00001107983 */ /* 0x000ee20000100800 */
[----:B------:R-:W-:Y:S01]  /*17e80*/  ISETP.GT.U32.AND P5, PT, R25, R4, PT ;  /* 0x000000041900720c */ /* 0x000fe20003fa4070 */
[----:B------:R-:W-:-:S04]  /*17e90*/  IMAD.HI.U32 R7, R0, R11, RZ ;  /* 0x0000000b00077227 */ /* 0x000fc800078e00ff */
[----:B------:R-:W-:Y:S01]  /*17ea0*/  IMAD.MOV R7, RZ, RZ, -R7 ;  /* 0x000000ffff077224 */ /* 0x000fe200078e0a07 */
[----:B0-----:R-:W5:Y:S03]  /*17eb0*/  LDL R14, [R1+0x7cc] ;  /* 0x0007cc00010e7983 */ /* 0x001f660000100800 */
[----:B------:R-:W-:-:S04]  /*17ec0*/  IMAD R11, R25, R7, R11 ;  /* 0x00000007190b7224 */ /* 0x000fc800078e020b */
[----:B------:R-:W-:Y:S01]  /*17ed0*/  @!P5 IMAD.IADD R4, R4, 0x1, -R25 ;  /* 0x000000010404d824 */ /* 0x000fe200078e0a19 */
[----:B------:R-:W-:-:S04]  /*17ee0*/  ISETP.GT.U32.AND P5, PT, R25, R11, PT ;  /* 0x0000000b1900720c */ /* 0x000fc80003fa4070 */
[----:B------:R-:W-:Y:S02]  /*17ef0*/  ISETP.GT.U32.AND P3, PT, R25, R4, PT ;  /* 0x000000041900720c */ /* 0x000fe40003f64070 */
[----:B--2---:R-:W-:Y:S02]  /*17f00*/  ISETP.GE.AND P1, PT, R8, RZ, PT ;  /* 0x000000ff0800720c */ /* 0x004fe40003f26270 */
[----:B----4-:R-:W-:-:S05]  /*17f10*/  IABS R9, R13 ;  /* 0x0000000d00097213 */ /* 0x010fca0000000000 */
[----:B------:R-:W-:Y:S01]  /*17f20*/  @!P5 IMAD.IADD R11, R11, 0x1, -R25 ;  /* 0x000000010b0bd824 */ /* 0x000fe200078e0a19 */
[----:B------:R-:W-:Y:S01]  /*17f30*/  ISETP.GT.U32.AND P5, PT, R25, R2, PT ;  /* 0x000000021900720c */ /* 0x000fe20003fa4070 */
[----:B------:R-:W-:-:S04]  /*17f40*/  IMAD.HI.U32 R7, R0, R9, RZ ;  /* 0x0000000900077227 */ /* 0x000fc800078e00ff */
[----:B------:R-:W-:Y:S02]  /*17f50*/  IMAD.MOV R7, RZ, RZ, -R7 ;  /* 0x000000ffff077224 */ /* 0x000fe400078e0a07 */
[----:B------:R-:W-:Y:S02]  /*17f60*/  @!P3 IMAD.IADD R4, R4, 0x1, -R25 ;  /* 0x000000010404b824 */ /* 0x000fe400078e0a19 */
[----:B------:R-:W-:Y:S02]  /*17f70*/  IMAD R9, R25, R7, R9 ;  /* 0x0000000719097224 */ /* 0x000fe400078e0209 */
[----:B------:R-:W-:Y:S02]  /*17f80*/  IMAD.MOV.U32 R7, RZ, RZ, R12 ;  /* 0x000000ffff077224 */ /* 0x000fe400078e000c */
[----:B------:R-:W-:Y:S02]  /*17f90*/  IMAD.MOV.U32 R12, RZ, RZ, R4 ;  /* 0x000000ffff0c7224 */ /* 0x000fe400078e0004 */
[----:B------:R-:W-:-:S02]  /*17fa0*/  @!P5 IMAD.IADD R2, R2, 0x1, -R25 ;  /* 0x000000010202d824 */ /* 0x000fc400078e0a19 */
[----:B------:R-:W-:Y:S02]  /*17fb0*/  @!P1 IMAD.MOV R6, RZ, RZ, -R6 ;  /* 0x000000ffff069224 */ /* 0x000fe400078e0a06 */
[----:B------:R-:W-:Y:S02]  /*17fc0*/  @!P2 IMAD.MOV R12, RZ, RZ, -R12 ;  /* 0x000000ffff0ca224 */ /* 0x000fe400078e0a0c */
[----:B------:R-:W-:Y:S01]  /*17fd0*/  @!P4 IMAD.MOV R2, RZ, RZ, -R2 ;  /* 0x000000ffff02c224 */ /* 0x000fe200078e0a02 */
[----:B------:R-:W-:Y:S04]  /*17fe0*/  STL [R1+0x368], R6 ;  /* 0x0003680601007387 */ /* 0x000fe80000100800 */
[----:B------:R0:W-:Y:S04]  /*17ff0*/  STL [R1+0x36c], R12 ;  /* 0x00036c0c01007387 */ /* 0x0001e80000100800 */
[----:B------:R1:W-:Y:S01]  /*18000*/  STL [R1+0x370], R2 ;  /* 0x0003700201007387 */ /* 0x0003e20000100800 */
[----:B---3--:R-:W-:-:S03]  /*18010*/  IABS R4, R16 ;  /* 0x0000001000047213 */ /* 0x008fc60000000000 */
[----:B------:R-:W2:Y:S01]  /*18020*/  LDL R16, [R1+0x7d4] ;  /* 0x0007d40001107983 */ /* 0x000ea20000100800 */
[----:B------:R-:W-:Y:S01]  /*18030*/  IMAD.HI.U32 R5, R0, R10, RZ ;  /* 0x0000000a00057227 */ /* 0x000fe200078e00ff */
[----:B------:R-:W-:-:S03]  /*18040*/  IABS R8, R15 ;  /* 0x0000000f00087213 */ /* 0x000fc60000000000 */
[----:B------:R-:W-:Y:S01]  /*18050*/  IMAD.MOV R5, RZ, RZ, -R5 ;  /* 0x000000ffff057224 */ /* 0x000fe200078e0a05 */
[C---:B------:R-:W-:Y:S02]  /*18060*/  ISETP.GT.U32.AND P6, PT, R25.reuse, R11, PT ;  /* 0x0000000b1900720c */ /* 0x040fe40003fc4070 */
[C---:B------:R-:W-:Y:S01]  /*18070*/  ISETP.GT.U32.AND P2, PT, R25.reuse, R9, PT ;  /* 0x000000091900720c */ /* 0x040fe20003f44070 */
[----:B------:R-:W-:Y:S02]  /*18080*/  IMAD R10, R25, R5, R10 ;  /* 0x00000005190a7224 */ /* 0x000fe400078e020a */
[----:B------:R-:W-:-:S04]  /*18090*/  IMAD.HI.U32 R5, R0, R8, RZ ;  /* 0x0000000800057227 */ /* 0x000fc800078e00ff */
[----:B------:R-:W-:-:S04]  /*180a0*/  IMAD.MOV R5, RZ, RZ, -R5 ;  /* 0x000000ffff057224 */ /* 0x000fc800078e0a05 */
[----:B------:R-:W-:Y:S01]  /*180b0*/  IMAD R8, R25, R5, R8 ;  /* 0x0000000519087224 */ /* 0x000fe200078e0208 */
[----:B------:R-:W-:Y:S01]  /*180c0*/  ISETP.GE.AND P1, PT, R7, RZ, PT ;  /* 0x000000ff0700720c */ /* 0x000fe20003f26270 */
[--C-:B------:R-:W-:Y:S01]  /*180d0*/  @!P6 IMAD.IADD R11, R11, 0x1, -R25.reuse ;  /* 0x000000010b0be824 */ /* 0x100fe200078e0a19 */
[----:B------:R-:W-:Y:S01]  /*180e0*/  IABS R7, R17 ;  /* 0x0000001100077213 */ /* 0x000fe20000000000 */
[----:B------:R-:W-:Y:S01]  /*180f0*/  @!P2 IMAD.IADD R9, R9, 0x1, -R25 ;  /* 0x000000010909a824 */ /* 0x000fe200078e0a19 */
[----:B------:R-:W-:-:S03]  /*18100*/  ISETP.GT.U32.AND P6, PT, R25, R8, PT ;  /* 0x000000081900720c */ /* 0x000fc60003fc4070 */
[----:B0-----:R-:W-:Y:S01]  /*18110*/  IMAD.HI.U32 R12, R0, R7, RZ ;  /* 0x00000007000c7227 */ /* 0x001fe200078e00ff */
[C---:B------:R-:W-:Y:S02]  /*18120*/  ISETP.GT.U32.AND P2, PT, R25.reuse, R9, PT ;  /* 0x000000091900720c */ /* 0x040fe40003f44070 */
[C---:B------:R-:W-:Y:S01]  /*18130*/  ISETP.GT.U32.AND P3, PT, R25.reuse, R10, PT ;  /* 0x0000000a1900720c */ /* 0x040fe20003f64070 */
[----:B------:R-:W-:Y:S01]  /*18140*/  IMAD.MOV R12, RZ, RZ, -R12 ;  /* 0x000000ffff0c7224 */ /* 0x000fe200078e0a0c */
[----:B-----5:R-:W-:Y:S02]  /*18150*/  IABS R6, R19 ;  /* 0x0000001300067213 */ /* 0x020fe40000000000 */
[----:B------:R-:W-:Y:S01]  /*18160*/  IABS R5, R14 ;  /* 0x0000000e00057213 */ /* 0x000fe20000000000 */
[----:B------:R-:W-:Y:S01]  /*18170*/  IMAD R7, R25, R12, R7 ;  /* 0x0000000c19077224 */ /* 0x000fe200078e0207 */
[----:B------:R-:W-:Y:S01]  /*18180*/  ISETP.GE.AND P5, PT, R13, RZ, PT ;  /* 0x000000ff0d00720c */ /* 0x000fe20003fa6270 */
[--C-:B------:R-:W-:Y:S01]  /*18190*/  @!P6 IMAD.IADD R8, R8, 0x1, -R25.reuse ;  /* 0x000000010808e824 */ /* 0x100fe200078e0a19 */
[----:B------:R-:W-:Y:S01]  /*181a0*/  ISETP.GE.AND P4, PT, R15, RZ, PT ;  /* 0x000000ff0f00720c */ /* 0x000fe20003f86270 */
[C---:B-1----:R-:W-:Y:S01]  /*181b0*/  IMAD.HI.U32 R2, R0.reuse, R6, RZ ;  /* 0x0000000600027227 */ /* 0x042fe200078e00ff */
[----:B------:R-:W3:Y:S02]  /*181c0*/  LDL R15, [R1+0x7d8] ;  /* 0x0007d800010f7983 */ /* 0x000ee40000100800 */
[----:B------:R-:W-:Y:S01]  /*181d0*/  ISETP.GT.U32.AND P6, PT, R25, R8, PT ;  /* 0x000000081900720c */ /* 0x000fe20003fc4070 */
[--C-:B------:R-:W-:Y:S01]  /*181e0*/  @!P2 IMAD.IADD R9, R9, 0x1, -R25.reuse ;  /* 0x000000010909a824 */ /* 0x100fe200078e0a19 */
[----:B------:R-:W-:Y:S01]  /*181f0*/  ISETP.GT.U32.AND P2, PT, R25, R7, PT ;  /* 0x000000071900720c */ /* 0x000fe20003f44070 */
[----:B------:R-:W-:Y:S01]  /*18200*/  IMAD.HI.U32 R13, R0, R5, RZ ;  /* 0x00000005000d7227 */ /* 0x000fe200078e00ff */
[----:B------:R-:W4:Y:S03]  /*18210*/  LDL R14, [R1+0x7f0] ;  /* 0x0007f000010e7983 */ /* 0x000f260000100800 */
[----:B------:R-:W-:-:S02]  /*18220*/  @!P3 IMAD.IADD R10, R10, 0x1, -R25 ;  /* 0x000000010a0ab824 */ /* 0x000fc400078e0a19 */
[----:B------:R-:W-:Y:S02]  /*18230*/  IMAD.MOV R2, RZ, RZ, -R2 ;  /* 0x000000ffff027224 */ /* 0x000fe400078e0a02 */
[----:B------:R-:W-:Y:S01]  /*18240*/  IMAD.MOV R13, RZ, RZ, -R13 ;  /* 0x000000ffff0d7224 */ /* 0x000fe200078e0a0d */
[C---:B------:R-:W-:Y:S01]  /*18250*/  ISETP.GT.U32.AND P3, PT, R25.reuse, R10, PT ;  /* 0x0000000a1900720c */ /* 0x040fe20003f64070 */
[C---:B------:R-:W-:Y:S02]  /*18260*/  IMAD R6, R25.reuse, R2, R6 ;  /* 0x0000000219067224 */ /* 0x040fe400078e0206 */
[C---:B------:R-:W-:Y:S02]  /*18270*/  IMAD R5, R25.reuse, R13, R5 ;  /* 0x0000000d19057224 */ /* 0x040fe400078e0205 */
[--C-:B------:R-:W-:Y:S01]  /*18280*/  @!P6 IMAD.IADD R8, R8, 0x1, -R25.reuse ;  /* 0x000000010808e824 */ /* 0x100fe200078e0a19 */
[----:B------:R-:W-:Y:S01]  /*18290*/  ISETP.GT.U32.AND P6, PT, R25, R6, PT ;  /* 0x000000061900720c */ /* 0x000fe20003fc4070 */
[----:B------:R-:W-:Y:S01]  /*182a0*/  @!P2 IMAD.IADD R7, R7, 0x1, -R25 ;  /* 0x000000010707a824 */ /* 0x000fe200078e0a19 */
[----:B------:R-:W-:-:S05]  /*182b0*/  ISETP.GT.U32.AND P2, PT, R25, R5, PT ;  /* 0x000000051900720c */ /* 0x000fca0003f44070 */
[--C-:B------:R-:W-:Y:S01]  /*182c0*/  @!P3 IMAD.IADD R10, R10, 0x1, -R25.reuse ;  /* 0x000000010a0ab824 */ /* 0x100fe200078e0a19 */
[----:B------:R-:W-:Y:S02]  /*182d0*/  ISETP.GE.AND P3, PT, R17, RZ, PT ;  /* 0x000000ff1100720c */ /* 0x000fe40003f66270 */
[----:B------:R-:W5:Y:S03]  /*182e0*/  LDL R17, [R1+0x7f4] ;  /* 0x0007f40001117983 */ /* 0x000f660000100800 */
[--C-:B------:R-:W-:Y:S02]  /*182f0*/  @!P6 IMAD.IADD R6, R6, 0x1, -R25.reuse ;  /* 0x000000010606e824 */ /* 0x100fe400078e0a19 */
[----:B------:R-:W-:Y:S01]  /*18300*/  @!P2 IMAD.IADD R5, R5, 0x1, -R25 ;  /* 0x000000010505a824 */ /* 0x000fe200078e0a19 */
[----:B--2---:R-:W-:Y:S02]  /*18310*/  IABS R2, R16 ;  /* 0x0000001000027213 */ /* 0x004fe40000000000 */
[----:B------:R-:W2:Y:S04]  /*18320*/  LDL R16, [R1+0x800] ;  /* 0x0008000001107983 */ /* 0x000ea80000100800 */
[----:B------:R-:W-:Y:S04]  /*18330*/  STL [R1+0x4244], R6 ;  /* 0x0042440601007387 */ /* 0x000fe80000100800 */
[----:B------:R0:W-:Y:S04]  /*18340*/  STL [R1+0x4240], R5 ;  /* 0x0042400501007387 */ /* 0x0001e80000100800 */
[----:B0-----:R-:W2:Y:S01]  /*18350*/  LDL.LU R5, [R1+0xa5c] ;  /* 0x000a5c0001057983 */ /* 0x001ea20000300800 */
[----:B------:R-:W-:-:S04]  /*18360*/  IMAD.HI.U32 R12, R0, R4, RZ ;  /* 0x00000004000c7227 */ /* 0x000fc800078e00ff */
[----:B------:R-:W-:-:S04]  /*18370*/  IMAD.MOV R12, RZ, RZ, -R12 ;  /* 0x000000ffff0c7224 */ /* 0x000fc800078e0a0c */
[----:B------:R-:W-:Y:S01]  /*18380*/  IMAD R4, R25, R12, R4 ;  /* 0x0000000c19047224 */ /* 0x000fe200078e0204 */
[----:B---3--:R-:W-:Y:S01]  /*18390*/  IABS R12, R15 ;  /* 0x0000000f000c7213 */ /* 0x008fe20000000000 */
[----:B------:R-:W-:-:S04]  /*183a0*/  IMAD.HI.U32 R15, R0, R2, RZ ;  /* 0x00000002000f7227 */ /* 0x000fc800078e00ff */
[----:B------:R-:W-:Y:S01]  /*183b0*/  IMAD.MOV R15, RZ, RZ, -R15 ;  /* 0x000000ffff0f7224 */ /* 0x000fe200078e0a0f */
[----:B----4-:R-:W-:-:S03]  /*183c0*/  IABS R13, R14 ;  /* 0x0000000e000d7213 */ /* 0x010fc60000000000 */
[----:B------:R-:W-:Y:S01]  /*183d0*/  IMAD R2, R25, R15, R2 ;  /* 0x0000000f19027224 */ /* 0x000fe200078e0202 */
[----:B-----5:R-:W-:Y:S01]  /*183e0*/  IABS R14, R17 ;  /* 0x00000011000e7213 */ /* 0x020fe20000000000 */
[----:B------:R-:W-:-:S04]  /*183f0*/  IMAD.HI.U32 R17, R0, R13, RZ ;  /* 0x0000000d00117227 */ /* 0x000fc800078e00ff */
[----:B------:R-:W-:-:S04]  /*18400*/  IMAD.MOV R17, RZ, RZ, -R17 ;  /* 0x000000ffff117224 */ /* 0x000fc800078e0a11 */
[----:B------:R-:W-:Y:S01]  /*18410*/  IMAD R13, R25, R17, R13 ;  /* 0x00000011190d7224 */ /* 0x000fe200078e020d */
[----:B--2---:R-:W-:Y:S01]  /*18420*/  IABS R15, R16 ;  /* 0x00000010000f7213 */ /* 0x004fe20000000000 */
[----:B------:R-:W-:-:S04]  /*18430*/  IMAD.HI.U32 R16, R0, R12, RZ ;  /* 0x0000000c00107227 */ /* 0x000fc800078e00ff */
[----:B------:R-:W-:-:S04]  /*18440*/  IMAD.MOV R16, RZ, RZ, -R16 ;  /* 0x000000ffff107224 */ /* 0x000fc800078e0a10 */
[----:B------:R-:W-:Y:S02]  /*18450*/  IMAD R12, R25, R16, R12 ;  /* 0x00000010190c7224 */ /* 0x000fe400078e020c */
[----:B------:R-:W2:Y:S01]  /*18460*/  LDL.LU R16, [R1+0xa58] ;  /* 0x000a580001107983 */ /* 0x000ea20000300800 */
[----:B------:R-:W-:Y:S02]  /*18470*/  IMAD.MOV.U32 R17, RZ, RZ, R5 ;  /* 0x000000ffff117224 */ /* 0x000fe400078e0005 */
[----:B------:R-:W-:Y:S02]  /*18480*/  IMAD.MOV.U32 R5, RZ, RZ, R11 ;  /* 0x000000ffff057224 */ /* 0x000fe400078e000b */
[----:B------:R-:W3:Y:S01]  /*18490*/  LDL R11, [R1+0x810] ;  /* 0x00081000010b7983 */ /* 0x000ee20000100800 */
        /* <DEDUP_REMOVED lines=8> */
[----:B------:R-:W4:Y:S04]  /*18520*/  LDL.LU R10, [R1+0x9f0] ;  /* 0x0009f000010a7983 */ /* 0x000f280000300800 */
[----:B------:R0:W-:Y:S01]  /*18530*/  STL [R1+0x358], R5 ;  /* 0x0003580501007387 */ /* 0x0001e20000100800 */
[----:B------:R-:W-:-:S02]  /*18540*/  @!P1 IMAD.MOV R6, RZ, RZ, -R6 ;  /* 0x000000ffff069224 */ /* 0x000fc400078e0a06 */
[----:B------:R-:W-:Y:S02]  /*18550*/  @!P4 IMAD.MOV R8, RZ, RZ, -R8 ;  /* 0x000000ffff08c224 */ /* 0x000fe400078e0a08 */
[----:B0-----:R-:W-:Y:S02]  /*18560*/  IMAD.MOV.U32 R5, RZ, RZ, R9 ;  /* 0x000000ffff057224 */ /* 0x001fe400078e0009 */
[----:B------:R-:W5:Y:S02]  /*18570*/  LDL R9, [R1+0x80c] ;  /* 0x00080c0001097983 */ /* 0x000f640000100800 */
[----:B------:R-:W-:Y:S02]  /*18580*/  @!P5 IMAD.MOV R5, RZ, RZ, -R5 ;  /* 0x000000ffff05d224 */ /* 0x000fe400078e0a05 */
[----:B------:R0:W-:Y:S01]  /*18590*/  STL [R1+0x354], R6 ;  /* 0x0003540601007387 */ /* 0x0001e20000100800 */
[----:B------:R-:W-:-:S03]  /*185a0*/  @!P0 IMAD.IADD R7, R7, 0x1, -R25 ;  /* 0x0000000107078824 */ /* 0x000fc600078e0a19 */
[----:B0-----:R-:W2:Y:S04]  /*185b0*/  LDL.LU R6, [R1+0x4244] ;  /* 0x0042440001067983 */ /* 0x001ea80000300800 */
[----:B------:R0:W-:Y:S04]  /*185c0*/  STL [R1+0x350], R5 ;  /* 0x0003500501007387 */ /* 0x0001e80000100800 */
[----:B0-----:R-:W4:Y:S04]  /*185d0*/  LDL.LU R5, [R1+0x4240] ;  /* 0x0042400001057983 */ /* 0x001f280000300800 */
[----:B------:R3:W-:Y:S02]  /*185e0*/  STL [R1+0x34c], R8 ;  /* 0x00034c0801007387 */ /* 0x0007e40000100800 */
[----:B---3--:R-:W-:-:S02]  /*185f0*/  IABS R8, R11 ;  /* 0x0000000b00087213 */ /* 0x008fc40000000000 */
[----:B------:R-:W3:Y:S04]  /*18600*/  LDL.LU R11, [R1+0x7cc] ;  /* 0x0007cc00010b7983 */ /* 0x000ee80000300800 */
[----:B------:R0:W-:Y:S04]  /*18610*/  STL [R1+0x423c], R26 ;  /* 0x00423c1a01007387 */ /* 0x0001e80000100800 */
[----:B0-----:R-:W3:Y:S04]  /*18620*/  LDL.LU R26, [R1+0x7d0] ;  /* 0x0007d000011a7983 */ /* 0x001ee80000300800 */
[----:B------:R0:W-:Y:S04]  /*18630*/  STL [R1+0x4234], R7 ;  /* 0x0042340701007387 */ /* 0x0001e80000100800 */
[----:B0-----:R-:W3:Y:S01]  /*18640*/  LDL.LU R7, [R1+0x7d8] ;  /* 0x0007d80001077983 */ /* 0x001ee20000300800 */
[----:B------:R-:W-:-:S02]  /*18650*/  ISETP.GT.U32.AND P6, PT, R25, R4, PT ;  /* 0x000000041900720c */ /* 0x000fc40003fc4070 */
[C---:B------:R-:W-:Y:S02]  /*18660*/  ISETP.GT.U32.AND P0, PT, R25.reuse, R12, PT ;  /* 0x0000000c1900720c */ /* 0x040fe40003f04070 */
[----:B--2---:R-:W-:-:S09]  /*18670*/  ISETP.GT.U32.AND P1, PT, R25, R6, PT ;  /* 0x000000061900720c */ /* 0x004fd20003f24070 */
[--C-:B------:R-:W-:Y:S01]  /*18680*/  @!P6 IMAD.IADD R4, R4, 0x1, -R25.reuse ;  /* 0x000000010404e824 */ /* 0x100fe200078e0a19 */
[----:B---3--:R0:W-:Y:S04]  /*18690*/  STL [R1+0x4238], R7 ;  /* 0x0042380701007387 */ /* 0x0081e80000100800 */
[----:B0-----:R-:W2:Y:S01]  /*186a0*/  LDL.LU R7, [R1+0x7d4] ;  /* 0x0007d40001077983 */ /* 0x001ea20000300800 */
[C---:B------:R-:W-:Y:S01]  /*186b0*/  ISETP.GT.U32.AND P5, PT, R25.reuse, R4, PT ;  /* 0x000000041900720c */ /* 0x040fe20003fa4070 */
[----:B------:R-:W-:Y:S01]  /*186c0*/  @!P1 IMAD.IADD R6, R6, 0x1, -R25 ;  /* 0x0000000106069824 */ /* 0x000fe200078e0a19 */
[----:B------:R-:W-:Y:S02]  /*186d0*/  ISETP.GT.U32.AND P1, PT, R25, R13, PT ;  /* 0x0000000d1900720c */ /* 0x000fe40003f24070 */
[----:B------:R-:W-:Y:S01]  /*186e0*/  ISETP.GE.AND P6, PT, R19, RZ, PT ;  /* 0x000000ff1300720c */ /* 0x000fe20003fc6270 */
[----:B------:R-:W-:Y:S01]  /*186f0*/  IMAD.HI.U32 R19, R0, R15, RZ ;  /* 0x0000000f00137227 */ /* 0x000fe200078e00ff */
[----:B-----5:R-:W-:-:S03]  /*18700*/  IABS R9, R9 ;  /* 0x0000000900097213 */ /* 0x020fc60000000000 */
[----:B------:R-:W-:Y:S01]  /*18710*/  IMAD.MOV R19, RZ, RZ, -R19 ;  /* 0x000000ffff137224 */ /* 0x000fe200078e0a13 */
[----:B------:R0:W-:Y:S01]  /*18720*/  STL [R1+0x422c], R0 ;  /* 0x00422c0001007387 */ /* 0x0001e20000100800 */
[----:B------:R-:W-:Y:S02]  /*18730*/  @!P0 IMAD.IADD R12, R12, 0x1, -R25 ;  /* 0x000000010c0c8824 */ /* 0x000fe400078e0a19 */
        /* <DEDUP_REMOVED lines=8> */
[--C-:B------:R-:W-:Y:S02]  /*187c0*/  @!P1 IMAD.IADD R13, R13, 0x1, -R25.reuse ;  /* 0x000000010d0d9824 */ /* 0x100fe400078e0a19 */
[----:B------:R-:W4:Y:S01]  /*187d0*/  LDL.LU R26, [R1+0x423c] ;  /* 0x00423c00011a7983 */ /* 0x000f220000300800 */
[----:B------:R-:W-:Y:S02]  /*187e0*/  ISETP.GT.U32.AND P2, PT, R25, R2, PT ;  /* 0x000000021900720c */ /* 0x000fe40003f44070 */
[----:B--2---:R-:W-:Y:S02]  /*187f0*/  ISETP.GE.AND P1, PT, R7, RZ, PT ;  /* 0x000000ff0700720c */ /* 0x004fe40003f26270 */
[----:B------:R-:W2:Y:S09]  /*18800*/  LDL.LU R7, [R1+0x4238] ;  /* 0x0042380001077983 */ /* 0x000eb20000300800 */
[----:B------:R-:W-:Y:S01]  /*18810*/  @!P2 IMAD.IADD R2, R2, 0x1, -R25 ;  /* 0x000000010202a824 */ /* 0x000fe200078e0a19 */
[----:B------:R-:W-:-:S13]  /*18820*/  ISETP.GT.U32.AND P2, PT, R25, R5, PT ;  /* 0x000000051900720c */ /* 0x000fda0003f44070 */
[----:B------:R-:W-:Y:S01]  /*18830*/  @!P2 IMAD.IADD R5, R5, 0x1, -R25 ;  /* 0x000000010505a824 */ /* 0x000fe200078e0a19 */
[----:B------:R-:W-:-:S13]  /*18840*/  ISETP.GT.U32.AND P2, PT, R25, R14, PT ;  /* 0x0000000e1900720c */ /* 0x000fda0003f44070 */
[----:B------:R-:W-:Y:S01]  /*18850*/  @!P2 IMAD.IADD R14, R14, 0x1, -R25 ;  /* 0x000000010e0ea824 */ /* 0x000fe200078e0a19 */
[----:B--2---:R-:W-:Y:S02]  /*18860*/  ISETP.GE.AND P2, PT, R7, RZ, PT ;  /* 0x000000ff0700720c */ /* 0x004fe40003f46270 */
[----:B------:R-:W2:Y:S01]  /*18870*/  LDL.LU R7, [R1+0x4234] ;  /* 0x0042340001077983 */ /* 0x000ea20000300800 */
[----:B------:R-:W-:-:S04]  /*18880*/  IMAD.MOV R11, RZ, RZ, -R11 ;  /* 0x000000ffff0b7224 */ /* 0x000fc800078e0a0b */
[C---:B------:R-:W-:Y:S02]  /*18890*/  IMAD R9, R25.reuse, R11, R9 ;  /* 0x0000000b19097224 */ /* 0x040fe400078e0209 */
[----:B---3--:R-:W-:Y:S02]  /*188a0*/  IMAD.MOV.U32 R11, RZ, RZ, R0 ;  /* 0x000000ffff0b7224 */ /* 0x008fe400078e0000 */
[----:B------:R-:W-:Y:S01]  /*188b0*/  IMAD.MOV R10, RZ, RZ, -R10 ;  /* 0x000000ffff0a7224 */ /* 0x000fe200078e0a0a */
[----:B------:R0:W-:Y:S03]  /*188c0*/  STL [R1+0x4230], R9 ;  /* 0x0042300901007387 */ /* 0x0001e60000100800 */
[----:B------:R-:W-:Y:S01]  /*188d0*/  IMAD R8, R25, R10, R8 ;  /* 0x0000000a19087224 */ /* 0x000fe200078e0208 */
[----:B------:R1:W-:Y:S01]  /*188e0*/  STL [R1+0x4228], R11 ;  /* 0x0042280b01007387 */ /* 0x0003e20000100800 */
[----:B------:R-:W-:Y:S01]  /*188f0*/  IABS R10, R11 ;  /* 0x0000000b000a7213 */ /* 0x000fe20000000000 */
[----:B0-----:R-:W-:-:S02]  /*18900*/  IMAD.MOV.U32 R9, RZ, RZ, R6 ;  /* 0x000000ffff097224 */ /* 0x001fc400078e0006 */
[----:B------:R-:W3:Y:S01]  /*18910*/  LDL.LU R6, [R1+0x818] ;  /* 0x0008180001067983 */ /* 0x000ee20000300800 */
[----:B------:R-:W-:Y:S01]  /*18920*/  ISETP.GT.U32.AND P4, PT, R25, R2, PT ;  /* 0x000000021900720c */ /* 0x000fe20003f84070 */
[----:B------:R-:W-:Y:S02]  /*18930*/  @!P6 IMAD.MOV R9, RZ, RZ, -R9 ;  /* 0x000000ffff09e224 */ /* 0x000fe400078e0a09 */
[----:B--2---:R-:W-:-:S05]  /*18940*/  @!P3 IMAD.MOV R7, RZ, RZ, -R7 ;  /* 0x000000ffff07b224 */ /* 0x004fca00078e0a07 */
[----:B------:R0:W-:Y:S04]  /*18950*/  STL [R1+0x348], R7 ;  /* 0x0003480701007387 */ /* 0x0001e80000100800 */
[----:B-1----:R-:W2:Y:S01]  /*18960*/  LDL.LU R11, [R1+0x7f4] ;  /* 0x0007f400010b7983 */ /* 0x002ea20000300800 */
[----:B------:R-:W-:Y:S01]  /*18970*/  @!P4 IMAD.IADD R2, R2, 0x1, -R25 ;  /* 0x000000010202c824 */ /* 0x000fe200078e0a19 */
[----:B------:R-:W-:Y:S01]  /*18980*/  ISETP.GT.U32.AND P4, PT, R25, R15, PT ;  /* 0x0000000f1900720c */ /* 0x000fe20003f84070 */
[----:B------:R-:W-:Y:S01]  /*18990*/  IMAD.MOV.U32 R0, RZ, RZ, R5 ;  /* 0x000000ffff007224 */ /* 0x000fe200078e0005 */
[----:B------:R1:W-:Y:S03]  /*189a0*/  STL [R1+0x344], R9 ;  /* 0x0003440901007387 */ /* 0x0003e60000100800 */
[----:B------:R-:W-:Y:S01]  /*189b0*/  @!P5 IMAD.MOV R0, RZ, RZ, -R0 ;  /* 0x000000ffff00d224 */ /* 0x000fe200078e0a00 */
[----:B------:R-:W5:Y:S04]  /*189c0*/  LDL.LU R5, [R1+0x80c] ;  /* 0x00080c0001057983 */ /* 0x000f680000300800 */
[----:B0-----:R-:W3:Y:S01]  /*189d0*/  LDL.LU R7, [R1+0x810] ;  /* 0x0008100001077983 */ /* 0x001ee20000300800 */
[----:B-1----:R-:W-:-:S03]  /*189e0*/  IMAD.MOV.U32 R9, RZ, RZ, R4 ;  /* 0x000000ffff097224 */ /* 0x002fc600078e0004 */
[----:B------:R0:W-:Y:S01]  /*189f0*/  STL [R1+0x340], R0 ;  /* 0x0003400001007387 */ /* 0x0001e20000100800 */
[----:B------:R-:W-:-:S03]  /*18a00*/  @!P0 IMAD.MOV R9, RZ, RZ, -R9 ;  /* 0x000000ffff098224 */ /* 0x000fc600078e0a09 */
[----:B------:R-:W3:Y:S01]  /*18a10*/  LDL.LU R4, [R1+0x7f0] ;  /* 0x0007f00001047983 */ /* 0x000ee20000300800 */
[----:B------:R-:W-:Y:S02]  /*18a20*/  @!P4 IMAD.IADD R15, R15, 0x1, -R25 ;  /* 0x000000010f0fc824 */ /* 0x000fe400078e0a19 */
[----:B0-----:R-:W-:Y:S02]  /*18a30*/  IMAD.MOV.U32 R0, RZ, RZ, R2 ;  /* 0x000000ffff007224 */ /* 0x001fe400078e0002 */
[----:B------:R-:W4:Y:S01]  /*18a40*/  LDL.LU R2, [R1+0x800] ;  /* 0x0008000001027983 */ /* 0x000f220000300800 */
[----:B------:R-:W-:-:S03]  /*18a50*/  ISETP.GT.U32.AND P4, PT, R25, R13, PT ;  /* 0x0000000d1900720c */ /* 0x000fc60003f84070 */
[----:B------:R0:W-:Y:S01]  /*18a60*/  STL [R1+0x33c], R9 ;  /* 0x00033c0901007387 */ /* 0x0001e20000100800 */
[----:B------:R-:W-:-:S03]  /*18a70*/  @!P1 IMAD.MOV R0, RZ, RZ, -R0 ;  /* 0x000000ffff009224 */ /* 0x000fc600078e0a00 */
[----:B0-----:R-:W4:Y:S04]  /*18a80*/  LDL.LU R9, [R1+0x4230] ;  /* 0x0042300001097983 */ /* 0x001f280000300800 */
[----:B------:R0:W-:Y:S02]  /*18a90*/  STL [R1+0x338], R0 ;  /* 0x0003380001007387 */ /* 0x0001e40000100800 */
[----:B------:R-:W-:Y:S02]  /*18aa0*/  @!P4 IMAD.IADD R13, R13, 0x1, -R25 ;  /* 0x000000010d0dc824 */ /* 0x000fe400078e0a19 */
[----:B0-----:R-:W5:Y:S01]  /*18ab0*/  LDL.LU R0, [R1+0x422c] ;  /* 0x00422c0001007983 */ /* 0x001f620000300800 */
[----:B--2---:R-:W-:-:S03]  /*18ac0*/  ISETP.GE.AND P4, PT, R11, RZ, PT ;  /* 0x000000ff0b00720c */ /* 0x004fc60003f86270 */
[----:B------:R-:W2:Y:S01]  /*18ad0*/  LDL.LU R11, [R1+0x4228] ;  /* 0x00422800010b7983 */ /* 0x000ea20000300800 */
[C---:B------:R-:W-:Y:S02]  /*18ae0*/  ISETP.GT.U32.AND P3, PT, R25.reuse, R12, PT ;  /* 0x0000000c1900720c */ /* 0x040fe40003f64070 */
[C---:B------:R-:W-:Y:S02]  /*18af0*/  ISETP.GT.U32.AND P6, PT, R25.reuse, R14, PT ;  /* 0x0000000e1900720c */ /* 0x040fe40003fc4070 */
[----:B------:R-:W-:-:S09]  /*18b00*/  ISETP.GT.U32.AND P5, PT, R25, R15, PT ;  /* 0x0000000f1900720c */ /* 0x000fd20003fa4070 */
[--C-:B------:R-:W-:Y:S01]  /*18b10*/  @!P3 IMAD.IADD R12, R12, 0x1, -R25.reuse ;  /* 0x000000010c0cb824 */ /* 0x100fe200078e0a19 */
[C---:B------:R-:W-:Y:S02]  /*18b20*/  ISETP.GT.U32.AND P3, PT, R25.reuse, R8, PT ;  /* 0x000000081900720c */ /* 0x040fe40003f64070 */
[----:B---3--:R-:W-:Y:S01]  /*18b30*/  ISETP.GE.AND P1, PT, R4, RZ, PT ;  /* 0x000000ff0400720c */ /* 0x008fe20003f26270 */
[----:B------:R-:W-:Y:S01]  /*18b40*/  @!P6 IMAD.IADD R14, R14, 0x1, -R25 ;  /* 0x000000010e0ee824 */ /* 0x000fe200078e0a19 */
[----:B----4-:R-:W-:Y:S02]  /*18b50*/  ISETP.GT.U32.AND P0, PT, R25, R9, PT ;  /* 0x000000091900720c */ /* 0x010fe40003f04070 */
[----:B------:R-:W-:Y:S01]  /*18b60*/  ISETP.GE.AND P6, PT, R2, RZ, PT ;  /* 0x000000ff0200720c */ /* 0x000fe20003fc6270 */
[----:B------:R-:W-:Y:S02]  /*18b70*/  IMAD.MOV.U32 R2, RZ, RZ, R12 ;  /* 0x000000ffff027224 */ /* 0x000fe400078e000c */
[----:B-----5:R-:W-:-:S04]  /*18b80*/  IMAD.HI.U32 R4, R0, R10, RZ ;  /* 0x0000000a00047227 */ /* 0x020fc800078e00ff */
[----:B------:R-:W-:-:S04]  /*18b90*/  IMAD.MOV R4, RZ, RZ, -R4 ;  /* 0x000000ffff047224 */ /* 0x000fc800078e0a04 */
[--C-:B------:R-:W-:Y:S01]  /*18ba0*/  @!P0 IMAD.IADD R9, R9, 0x1, -R25.reuse ;  /* 0x0000000109098824 */ /* 0x100fe200078e0a19 */
[----:B------:R-:W-:Y:S01]  /*18bb0*/  ISETP.GE.AND P0, PT, R7, RZ, PT ;  /* 0x000000ff0700720c */ /* 0x000fe20003f06270 */
[C---:B------:R-:W-:Y:S01]  /*18bc0*/  IMAD R4, R25.reuse, R4, R10 ;  /* 0x0000000419047224 */ /* 0x040fe200078e020a */
[----:B------:R-:W3:Y:S01]  /*18bd0*/  LDL.LU R7, [R1+0x858] ;  /* 0x0008580001077983 */ /* 0x000ee20000300800 */
[--C-:B------:R-:W-:Y:S02]  /*18be0*/  @!P3 IMAD.IADD R8, R8, 0x1, -R25.reuse ;  /* 0x000000010808b824 */ /* 0x100fe400078e0a19 */
[----:B------:R-:W-:Y:S01]  /*18bf0*/  @!P2 IMAD.MOV R2, RZ, RZ, -R2 ;  /* 0x000000ffff02a224 */ /* 0x000fe200078e0a02 */
[----:B------:R-:W-:Y:S01]  /*18c00*/  ISETP.GT.U32.AND P2, PT, R25, R9, PT ;  /* 0x000000091900720c */ /* 0x000fe20003f44070 */
[----:B------:R-:W-:Y:S01]  /*18c10*/  @!P5 IMAD.IADD R15, R15, 0x1, -R25 ;  /* 0x000000010f0fd824 */ /* 0x000fe200078e0a19 */
[----:B------:R-:W-:Y:S02]  /*18c20*/  ISETP.GE.AND P5, PT, R5, RZ, PT ;  /* 0x000000ff0500720c */ /* 0x000fe40003fa6270 */
[----:B------:R-:W-:Y:S01]  /*18c30*/  STL [R1+0x334], R2 ;  /* 0x0003340201007387 */ /* 0x000fe20000100800 */
[----:B------:R-:W-:-:S04]  /*18c40*/  IMAD.MOV.U32 R12, RZ, RZ, R15 ;  /* 0x000000ffff0c7224 */ /* 0x000fc800078e000f */
[----:B------:R-:W-:-:S04]  /*18c50*/  @!P6 IMAD.MOV R12, RZ, RZ, -R12 ;  /* 0x000000ffff0ce224 */ /* 0x000fc800078e0a0c */
[----:B------:R-:W-:-:S04]  /*18c60*/  @!P2 IMAD.IADD R9, R9, 0x1, -R25 ;  /* 0x000000010909a824 */ /* 0x000fc800078e0a19 */
[----:B------:R-:W-:Y:S02]  /*18c70*/  @!P5 IMAD.MOV R9, RZ, RZ, -R9 ;  /* 0x000000ffff09d224 */ /* 0x000fe400078e0a09 */
[----:B--2---:R-:W-:Y:S02]  /*18c80*/  IMAD.MOV.U32 R10, RZ, RZ, R11 ;  /* 0x000000ffff0a7224 */ /* 0x004fe400078e000b */
[----:B------:R-:W-:-:S04]  /*18c90*/  IMAD.MOV.U32 R11, RZ, RZ, R13 ;  /* 0x000000ffff0b7224 */ /* 0x000fc800078e000d */
[----:B------:R-:W-:Y:S01]  /*18ca0*/  @!P1 IMAD.MOV R11, RZ, RZ, -R11 ;  /* 0x000000ffff0b9224 */ /* 0x000fe200078e0a0b */
[----:B------:R-:W-:Y:S01]  /*18cb0*/  ISETP.GT.U32.AND P1, PT, R25, R8, PT ;  /* 0x000000081900720c */ /* 0x000fe20003f24070 */
[----:B------:R-:W-:-:S03]  /*18cc0*/  IMAD.MOV.U32 R13, RZ, RZ, R14 ;  /* 0x000000ffff0d7224 */ /* 0x000fc600078e000e */
[----:B------:R0:W-:Y:S01]  /*18cd0*/  STL [R1+0x330], R11 ;  /* 0x0003300b01007387 */ /* 0x0001e20000100800 */
[----:B------:R-:W-:Y:S01]  /*18ce0*/  @!P4 IMAD.MOV R13, RZ, RZ, -R13 ;  /* 0x000000ffff0dc224 */ /* 0x000fe200078e0a0d */
[----:B------:R-:W-:Y:S02]  /*18cf0*/  ISETP.GE.AND P4, PT, R10, RZ, PT ;  /* 0x000000ff0a00720c */ /* 0x000fe40003f86270 */
[----:B0-----:R-:W2:Y:S05]  /*18d00*/  LDL.LU R11, [R1+0x860] ;  /* 0x00086000010b7983 */ /* 0x001eaa0000300800 */
[----:B------:R-:W-:Y:S01]  /*18d10*/  @!P1 IMAD.IADD R8, R8, 0x1, -R25 ;  /* 0x0000000108089824 */ /* 0x000fe200078e0a19 */
[----:B------:R-:W4:Y:S03]  /*18d20*/  LDL.LU R15, [R1+0x840] ;  /* 0x00084000010f7983 */ /* 0x000f260000300800 */
[----:B------:R-:W-:Y:S01]  /*18d30*/  @!P0 IMAD.MOV R8, RZ, RZ, -R8 ;  /* 0x000000ffff088224 */ /* 0x000fe200078e0a08 */
[----:B------:R-:W5:Y:S04]  /*18d40*/  LDL.LU R10, [R1+0x870] ;  /* 0x00087000010a7983 */ /* 0x000f680000300800 */
[----:B------:R-:W4:Y:S04]  /*18d50*/  LDL.LU R14, [R1+0x844] ;  /* 0x00084400010e7983 */ /* 0x000f280000300800 */
[----:B------:R-:W-:Y:S04]  /*18d60*/  STL [R1+0x32c], R13 ;  /* 0x00032c0d01007387 */ /* 0x000fe80000100800 */
[----:B------:R-:W-:Y:S04]  /*18d70*/  STL [R1+0x328], R12 ;  /* 0x0003280c01007387 */ /* 0x000fe80000100800 */
[----:B------:R-:W-:Y:S04]  /*18d80*/  STL [R1+0x324], R9 ;  /* 0x0003240901007387 */ /* 0x000fe80000100800 */
[----:B------:R0:W-:Y:S04]  /*18d90*/  STL [R1+0x314], R8 ;  /* 0x0003140801007387 */ /* 0x0001e80000100800 */
[----:B0-----:R-:W4:Y:S01]  /*18da0*/  LDL R8, [R1+0x84c] ;  /* 0x00084c0001087983 */ /* 0x001f220000100800 */
[----:B------:R-:W-:-:S02]  /*18db0*/  ISETP.GT.U32.AND P3, PT, R25, R4, PT ;  /* 0x000000041900720c */ /* 0x000fc40003f64070 */
[----:B------:R-:W-:-:S05]  /*18dc0*/  IABS R5, R6 ;  /* 0x0000000600057213 */ /* 0x000fca0000000000 */
[----:B------:R-:W-:Y:S01]  /*18dd0*/  IMAD.HI.U32 R2, R0, R5, RZ ;  /* 0x0000000500027227 */ /* 0x000fe200078e00ff */
[----:B------:R-:W-:-:S03]  /*18de0*/  ISETP.GE.AND P6, PT, R6, RZ, PT ;  /* 0x000000ff0600720c */ /* 0x000fc60003fc6270 */
[----:B------:R-:W-:Y:S01]  /*18df0*/  IMAD.MOV R2, RZ, RZ, -R2 ;  /* 0x000000ffff027224 */ /* 0x000fe200078e0a02 */
[----:B---3--:R-:W-:Y:S01]  /*18e00*/  IABS R6, R7 ;  /* 0x0000000700067213 */ /* 0x008fe20000000000 */
[----:B------:R-:W-:Y:S02]  /*18e10*/  @!P3 IMAD.IADD R4, R4, 0x1, -R25 ;  /* 0x000000010404b824 */ /* 0x000fe400078e0a19 */
[----:B------:R-:W-:Y:S01]  /*18e20*/  IMAD R5, R25, R2, R5 ;  /* 0x0000000219057224 */ /* 0x000fe200078e0205 */
[----:B------:R-:W-:Y:S01]  /*18e30*/  ISETP.GE.AND P2, PT, R7, RZ, PT ;  /* 0x000000ff0700720c */ /* 0x000fe20003f46270 */
[----:B------:R-:W-:Y:S01]  /*18e40*/  IMAD.HI.U32 R7, R0, R6, RZ ;  /* 0x0000000600077227 */ /* 0x000fe200078e00ff */
[C---:B------:R-:W-:Y:S02]  /*18e50*/  ISETP.GT.U32.AND P5, PT, R25.reuse, R4, PT ;  /* 0x000000041900720c */ /* 0x040fe40003fa4070 */
[----:B------:R-:W-:Y:S01]  /*18e60*/  ISETP.GT.U32.AND P3, PT, R25, R5, PT ;  /* 0x000000051900720c */ /* 0x000fe20003f64070 */
[----:B------:R-:W-:-:S04]  /*18e70*/  IMAD.MOV R7, RZ, RZ, -R7 ;  /* 0x000000ffff077224 */ /* 0x000fc800078e0a07 */
[----:B------:R-:W-:-:S06]  /*18e80*/  IMAD R6, R25, R7, R6 ;  /* 0x0000000719067224 */ /* 0x000fcc00078e0206 */
[--C-:B------:R-:W-:Y:S01]  /*18e90*/  @!P5 IMAD.IADD R4, R4, 0x1, -R25.reuse ;  /* 0x000000010404d824 */ /* 0x100fe200078e0a19 */
[----:B------:R-:W-:Y:S01]  /*18ea0*/  ISETP.GT.U32.AND P5, PT, R25, R6, PT ;  /* 0x000000061900720c */ /* 0x000fe20003fa4070 */
[----:B------:R-:W-:-:S05]  /*18eb0*/  @!P3 IMAD.IADD R5, R5, 0x1, -R25 ;  /* 0x000000010505b824 */ /* 0x000fca00078e0a19 */
[----:B------:R-:W-:-:S07]  /*18ec0*/  ISETP.GT.U32.AND P3, PT, R25, R5, PT ;  /* 0x000000051900720c */ /* 0x000fce0003f64070 */
[----:B------:R-:W-:-:S05]  /*18ed0*/  @!P5 IMAD.IADD R6, R6, 0x1, -R25 ;  /* 0x000000010606d824 */ /* 0x000fca00078e0a19 */
[----:B------:R-:W-:Y:S01]  /*18ee0*/  ISETP.GT.U32.AND P5, PT, R25, R6, PT ;  /* 0x000000061900720c */ /* 0x000fe20003fa4070 */
[----:B------:R-:W-:-:S12]  /*18ef0*/  @!P3 IMAD.IADD R5, R5, 0x1, -R25 ;  /* 0x000000010505b824 */ /* 0x000fd800078e0a19 */
[----:B------:R-:W-:Y:S01]  /*18f00*/  @!P5 IMAD.IADD R6, R6, 0x1, -R25 ;  /* 0x000000010606d824 */ /* 0x000fe200078e0a19 */
[----:B--2---:R-:W-:-:S05]  /*18f10*/  IABS R2, R11 ;  /* 0x0000000b00027213 */ /* 0x004fca0000000000 */
[----:B------:R-:W-:Y:S01]  /*18f20*/  IMAD.HI.U32 R7, R0, R2, RZ ;  /* 0x0000000200077227 */ /* 0x000fe200078e00ff */
[----:B-----5:R-:W-:-:S03]  /*18f30*/  IABS R12, R10 ;  /* 0x0000000a000c7213 */ /* 0x020fc60000000000 */
[----:B------:R-:W-:Y:S01]  /*18f40*/  IMAD.MOV R7, RZ, RZ, -R7 ;  /* 0x000000ffff077224 */ /* 0x000fe200078e0a07 */
[----:B------:R-:W-:Y:S02]  /*18f50*/  ISETP.GE.AND P0, PT, R10, RZ, PT ;  /* 0x000000ff0a00720c */ /* 0x000fe40003f06270 */
[----:B----4-:R-:W-:Y:S01]  /*18f60*/  IABS R10, R14 ;  /* 0x0000000e000a7213 */ /* 0x010fe20000000000 */
[----:B------:R-:W-:Y:S01]  /*18f70*/  IMAD.HI.U32 R13, R0, R12, RZ ;  /* 0x0000000c000d7227 */ /* 0x000fe200078e00ff */
[----:B------:R-:W-:-:S03]  /*18f80*/  ISETP.GE.AND P1, PT, R11, RZ, PT ;  /* 0x000000ff0b00720c */ /* 0x000fc60003f26270 */
[----:B------:R-:W-:Y:S01]  /*18f90*/  IMAD R2, R25, R7, R2 ;  /* 0x0000000719027224 */ /* 0x000fe200078e0202 */
[----:B------:R-:W-:Y:S01]  /*18fa0*/  IABS R11, R15 ;  /* 0x0000000f000b7213 */ /* 0x000fe20000000000 */
[----:B------:R-:W-:-:S04]  /*18fb0*/  IMAD.MOV R13, RZ, RZ, -R13 ;  /* 0x000000ffff0d7224 */ /* 0x000fc800078e0a0d */
[----:B------:R-:W-:-:S04]  /*18fc0*/  IMAD.HI.U32 R9, R0, R11, RZ ;  /* 0x0000000b00097227 */ /* 0x000fc800078e00ff */
[----:B------:R-:W-:Y:S02]  /*18fd0*/  IMAD R12, R25, R13, R12 ;  /* 0x0000000d190c7224 */ /* 0x000fe400078e020c */
[----:B------:R-:W-:Y:S01]  /*18fe0*/  IMAD.MOV.U32 R13, RZ, RZ, R4 ;  /* 0x000000ffff0d7224 */ /* 0x000fe200078e0004 */
[----:B------:R-:W-:Y:S01]  /*18ff0*/  IABS R7, R8 ;  /* 0x0000000800077213 */ /* 0x000fe20000000000 */
[----:B------:R-:W-:-:S04]  /*19000*/  IMAD.HI.U32 R8, R0, R10, RZ ;  /* 0x0000000a00087227 */ /* 0x000fc800078e00ff */
[----:B------:R-:W-:Y:S02]  /*19010*/  IMAD.MOV R8, RZ, RZ, -R8 ;  /* 0x000000ffff087224 */ /* 0x000fe400078e0a08 */
[----:B------:R-:W-:Y:S02]  /*19020*/  IMAD.MOV R9, RZ, RZ, -R9 ;  /* 0x000000ffff097224 */ /* 0x000fe400078e0a09 */
[----:B------:R-:W-:Y:S02]  /*19030*/  IMAD R10, R25, R8, R10 ;  /* 0x00000008190a7224 */ /* 0x000fe400078e020a */
[----:B------:R-:W-:Y:S02]  /*19040*/  IMAD.MOV.U32 R8, RZ, RZ, R5 ;  /* 0x000000ffff087224 */ /* 0x000fe400078e0005 */
[----:B------:R-:W-:Y:S01]  /*19050*/  @!P4 IMAD.MOV R13, RZ, RZ, -R13 ;  /* 0x000000ffff0dc224 */ /* 0x000fe200078e0a0d */
[----:B------:R-:W2:Y:S01]  /*19060*/  LDL R5, [R1+0x874] ;  /* 0x0008740001057983 */ /* 0x000ea20000100800 */
[----:B------:R-:W-:-:S02]  /*19070*/  @!P6 IMAD.MOV R8, RZ, RZ, -R8 ;  /* 0x000000ffff08e224 */ /* 0x000fc400078e0a08 */
[----:B------:R-:W-:Y:S02]  /*19080*/  IMAD R11, R25, R9, R11 ;  /* 0x00000009190b7224 */ /* 0x000fe400078e020b */
[----:B------:R-:W3:Y:S01]  /*19090*/  LDL R9, [R1+0x878] ;  /* 0x0008780001097983 */ /* 0x000ee20000100800 */
[----:B------:R-:W-:-:S03]  /*190a0*/  ISETP.GE.AND P5, PT, R15, RZ, PT ;  /* 0x000000ff0f00720c */ /* 0x000fc60003fa6270 */
[----:B------:R0:W-:Y:S04]  /*190b0*/  STL [R1+0x318], R13 ;  /* 0x0003180d01007387 */ /* 0x0001e80000100800 */
[----:B0-----:R-:W4:Y:S04]  /*190c0*/  LDL R13, [R1+0x894] ;  /* 0x00089400010d7983 */ /* 0x001f280000100800 */
[----:B------:R-:W-:Y:S04]  /*190d0*/  STL [R1+0x320], R8 ;  /* 0x0003200801007387 */ /* 0x000fe80000100800 */
[----:B------:R-:W5:Y:S04]  /*190e0*/  LDL.LU R15, [R1+0x8a0] ;  /* 0x0008a000010f7983 */ /* 0x000f680000300800 */
[----:B-----5:R0:W-:Y:S04]  /*190f0*/  STL [R1+0x4220], R15 ;  /* 0x0042200f01007387 */ /* 0x0201e80000100800 */
[----:B0-----:R-:W5:Y:S01]  /*19100*/  LDL.LU R15, [R1+0x85c] ;  /* 0x00085c00010f7983 */ /* 0x001f620000300800 */
[----:B------:R-:W-:Y:S01]  /*19110*/  ISETP.GT.U32.AND P3, PT, R25, R2, PT ;  /* 0x000000021900720c */ /* 0x000fe20003f64070 */
[----:B------:R-:W-:-:S04]  /*19120*/  IMAD.HI.U32 R4, R0, R7, RZ ;  /* 0x0000000700047227 */ /* 0x000fc800078e00ff */
[----:B------:R-:W-:-:S08]  /*19130*/  IMAD.MOV R4, RZ, RZ, -R4 ;  /* 0x000000ffff047224 */ /* 0x000fd000078e0a04 */
[----:B------:R-:W-:Y:S01]  /*19140*/  @!P3 IMAD.IADD R2, R2, 0x1, -R25 ;  /* 0x000000010202b824 */ /* 0x000fe200078e0a19 */
[C---:B------:R-:W-:Y:S01]  /*19150*/  ISETP.GT.U32.AND P3, PT, R25.reuse, R10, PT ;  /* 0x0000000a1900720c */ /* 0x040fe20003f64070 */
[----:B------:R-:W-:Y:S01]  /*19160*/  IMAD R4, R25, R4, R7 ;  /* 0x0000000419047224 */ /* 0x000fe200078e0207 */
[----:B--2---:R-:W-:Y:S02]  /*19170*/  IABS R7, R5 ;  /* 0x0000000500077213 */ /* 0x004fe40000000000 */
[----:B----4-:R-:W-:Y:S02]  /*19180*/  IABS R5, R13 ;  /* 0x0000000d00057213 */ /* 0x010fe40000000000 */
[----:B-----5:R-:W-:Y:S01]  /*19190*/  IABS R8, R15 ;  /* 0x0000000f00087213 */ /* 0x020fe20000000000 */
[----:B------:R0:W-:Y:S04]  /*191a0*/  STL [R1+0x4224], R15 ;  /* 0x0042240f01007387 */ /* 0x0001e80000100800 */
[----:B0-----:R-:W2:Y:S01]  /*191b0*/  LDL.LU R15, [R1+0x84c] ;  /* 0x00084c00010f7983 */ /* 0x001ea20000300800 */
[----:B------:R-:W-:-:S02]  /*191c0*/  IMAD.MOV.U32 R13, RZ, RZ, R6 ;  /* 0x000000ffff0d7224 */ /* 0x000fc400078e0006 */
[----:B------:R-:W-:Y:S02]  /*191d0*/  @!P3 IMAD.IADD R10, R10, 0x1, -R25 ;  /* 0x000000010a0ab824 */ /* 0x000fe400078e0a19 */
[----:B------:R-:W-:-:S03]  /*191e0*/  @!P2 IMAD.MOV R13, RZ, RZ, -R13 ;  /* 0x000000ffff0da224 */ /* 0x000fc600078e0a0d */
[C---:B------:R-:W-:Y:S02]  /*191f0*/  ISETP.GT.U32.AND P2, PT, R25.reuse, R10, PT ;  /* 0x0000000a1900720c */ /* 0x040fe40003f44070 */
[----:B------:R0:W-:Y:S11]  /*19200*/  STL [R1+0x31c], R13 ;  /* 0x00031c0d01007387 */ /* 0x0001f60000100800 */
[----:B------:R-:W-:Y:S01]  /*19210*/  @!P2 IMAD.IADD R10, R10, 0x1, -R25 ;  /* 0x000000010a0aa824 */ /* 0x000fe200078e0a19 */
[----:B------:R-:W-:-:S02]  /*19220*/  ISETP.GT.U32.AND P4, PT, R25, R12, PT ;  /* 0x0000000c1900720c */ /* 0x000fc40003f84070 */
[----:B--2---:R-:W-:Y:S02]  /*19230*/  ISETP.GE.AND P2, PT, R15, RZ, PT ;  /* 0x000000ff0f00720c */ /* 0x004fe40003f46270 */
[----:B------:R-:W2:Y:S09]  /*19240*/  LDL.LU R15, [R1+0x4224] ;  /* 0x00422400010f7983 */ /* 0x000eb20000300800 */
[----:B------:R-:W-:Y:S01]  /*19250*/  @!P4 IMAD.IADD R12, R12, 0x1, -R25 ;  /* 0x000000010c0cc824 */ /* 0x000fe200078e0a19 */
[----:B------:R-:W-:-:S02]  /*19260*/  ISETP.GT.U32.AND P4, PT, R25, R2, PT ;  /* 0x000000021900720c */ /* 0x000fc40003f84070 */
[----:B---3--:R-:W-:-:S11]  /*19270*/  IABS R9, R9 ;  /* 0x0000000900097213 */ /* 0x008fd60000000000 */
[----:B------:R-:W-:Y:S01]  /*19280*/  @!P4 IMAD.IADD R2, R2, 0x1, -R25 ;  /* 0x000000010202c824 */ /* 0x000fe200078e0a19 */
[----:B------:R-:W-:Y:S01]  /*19290*/  ISETP.GT.U32.AND P4, PT, R25, R4, PT ;  /* 0x000000041900720c */ /* 0x000fe20003f84070 */
[----:B0-----:R-:W-:-:S04]  /*192a0*/  IMAD.HI.U32 R13, R0, R9, RZ ;  /* 0x00000009000d7227 */ /* 0x001fc800078e00ff */
[----:B------:R-:W-:-:S04]  /*192b0*/  IMAD.MOV R13, RZ, RZ, -R13 ;  /* 0x000000ffff0d7224 */ /* 0x000fc800078e0a0d */
[----:B------:R-:W-:-:S04]  /*192c0*/  IMAD R9, R25, R13, R9 ;  /* 0x0000000d19097224 */ /* 0x000fc800078e0209 */
[--C-:B------:R-:W-:Y:S01]  /*192d0*/  @!P4 IMAD.IADD R4, R4, 0x1, -R25.reuse ;  /* 0x000000010404c824 */ /* 0x100fe200078e0a19 */
[----:B------:R-:W-:Y:S02]  /*192e0*/  ISETP.GT.U32.AND P6, PT, R25, R11, PT ;  /* 0x0000000b1900720c */ /* 0x000fe40003fc4070 */
[----:B--2---:R-:W-:Y:S02]  /*192f0*/  ISETP.GE.AND P4, PT, R15, RZ, PT ;  /* 0x000000ff0f00720c */ /* 0x004fe40003f86270 */
[----:B------:R-:W2:Y:S04]  /*19300*/  LDL.LU R15, [R1+0x4220] ;  /* 0x00422000010f7983 */ /* 0x000ea80000300800 */
[----:B------:R-:W3:Y:S05]  /*19310*/  LDL R13, [R1+0x8ac] ;  /* 0x0008ac00010d7983 */ /* 0x000eea0000100800 */
[----:B------:R-:W-:Y:S01]  /*19320*/  @!P6 IMAD.IADD R11, R11, 0x1, -R25 ;  /* 0x000000010b0be824 */ /* 0x000fe200078e0a19 */
[----:B------:R-:W-:-:S13]  /*19330*/  ISETP.GT.U32.AND P6, PT, R25, R12, PT ;  /* 0x0000000c1900720c */ /* 0x000fda0003fc4070 */
[----:B------:R-:W-:Y:S01]  /*19340*/  @!P6 IMAD.IADD R12, R12, 0x1, -R25 ;  /* 0x000000010c0ce824 */ /* 0x000fe200078e0a19 */
[----:B------:R-:W-:Y:S01]  /*19350*/  ISETP.GE.AND P6, PT, R14, RZ, PT ;  /* 0x000000ff0e00720c */ /* 0x000fe20003fc6270 */
[----:B------:R-:W-:-:S04]  /*19360*/  IMAD.HI.U32 R14, R0, R7, RZ ;  /* 0x00000007000e7227 */ /* 0x000fc800078e00ff */
[----:B------:R-:W-:-:S04]  /*19370*/  IMAD.MOV R14, RZ, RZ, -R14 ;  /* 0x000000ffff0e7224 */ /* 0x000fc800078e0a0e */
[C---:B------:R-:W-:Y:S02]  /*19380*/  IMAD R7, R25.reuse, R14, R7 ;  /* 0x0000000e19077224 */ /* 0x040fe400078e0207 */
[----:B------:R-:W-:Y:S01]  /*19390*/  IMAD.MOV.U32 R14, RZ, RZ, R2 ;  /* 0x000000ffff0e7224 */ /* 0x000fe200078e0002 */
[----:B------:R-:W-:Y:S01]  /*193a0*/  ISETP.GT.U32.AND P3, PT, R25, R11, PT ;  /* 0x0000000b1900720c */ /* 0x000fe20003f64070 */
[----:B------:R-:W-:-:S04]  /*193b0*/  IMAD.HI.U32 R6, R0, R8, RZ ;  /* 0x0000000800067227 */ /* 0x000fc800078e00ff */
[----:B------:R-:W-:-:S04]  /*193c0*/  IMAD.MOV R6, RZ, RZ, -R6 ;  /* 0x000000ffff067224 */ /* 0x000fc800078e0a06 */
[----:B------:R-:W-:Y:S01]  /*193d0*/  IMAD R8, R25, R6, R8 ;  /* 0x0000000619087224 */ /* 0x000fe200078e0208 */
[----:B---3--:R-:W-:Y:S02]  /*193e0*/  IABS R2, R13 ;  /* 0x0000000d00027213 */ /* 0x008fe40000000000 */
[----:B------:R-:W3:Y:S01]  /*193f0*/  LDL.LU R13, [R1+0x874] ;  /* 0x00087400010d7983 */ /* 0x000ee20000300800 */
[----:B------:R-:W-:Y:S01]  /*19400*/  @!P3 IMAD.IADD R11, R11, 0x1, -R25 ;  /* 0x000000010b0bb824 */ /* 0x000fe200078e0a19 */
[----:B------:R-:W-:Y:S01]  /*19410*/  ISETP.GT.U32.AND P3, PT, R25, R8, PT ;  /* 0x000000081900720c */ /* 0x000fe20003f64070 */
[----:B------:R-:W-:Y:S02]  /*19420*/  @!P1 IMAD.MOV R14, RZ, RZ, -R14 ;  /* 0x000000ffff0e9224 */ /* 0x000fe400078e0a0e */
[----:B------:R-:W-:-:S10]  /*19430*/  @!P0 IMAD.MOV R12, RZ, RZ, -R12 ;  /* 0x000000ffff0c8224 */ /* 0x000fd400078e0a0c */
[----:B------:R-:W-:Y:S01]  /*19440*/  @!P3 IMAD.IADD R8, R8, 0x1, -R25 ;  /* 0x000000010808b824 */ /* 0x000fe200078e0a19 */
[----:B------:R0:W-:Y:S04]  /*19450*/  STL [R1+0x300], R14 ;  /* 0x0003000e01007387 */ /* 0x0001e80000100800 */
[----:B------:R-:W-:Y:S01]  /*19460*/  ISETP.GT.U32.AND P0, PT, R25, R8, PT ;  /* 0x000000081900720c */ /* 0x000fe20003f04070 */
[----:B0-----:R-:W4:Y:S04]  /*19470*/  LDL.LU R14, [R1+0x878] ;  /* 0x00087800010e7983 */ /* 0x001f280000300800 */
[----:B------:R0:W-:Y:S01]  /*19480*/  STL [R1+0x304], R12 ;  /* 0x0003040c01007387 */ /* 0x0001e20000100800 */
[----:B------:R-:W-:-:S07]  /*19490*/  @!P6 IMAD.MOV R10, RZ, RZ, -R10 ;  /* 0x000000ffff0ae224 */ /* 0x000fce00078e0a0a */
[----:B------:R-:W-:Y:S02]  /*194a0*/  @!P0 IMAD.IADD R8, R8, 0x1, -R25 ;  /* 0x0000000108088824 */ /* 0x000fe400078e0a19 */
[----:B0-----:R-:W-:-:S04]  /*194b0*/  IMAD.MOV.U32 R12, RZ, RZ, R11 ;  /* 0x000000ffff0c7224 */ /* 0x001fc800078e000b */
[----:B------:R-:W-:-:S05]  /*194c0*/  @!P5 IMAD.MOV R12, RZ, RZ, -R12 ;  /* 0x000000ffff0cd224 */ /* 0x000fca00078e0a0c */
[----:B------:R-:W-:Y:S01]  /*194d0*/  STL [R1+0x308], R12 ;  /* 0x0003080c01007387 */ /* 0x000fe20000100800 */
[----:B---3--:R-:W-:-:S03]  /*194e0*/  ISETP.GE.AND P6, PT, R13, RZ, PT ;  /* 0x000000ff0d00720c */ /* 0x008fc60003fc6270 */
[----:B------:R-:W3:Y:S04]  /*194f0*/  LDL R13, [R1+0x8b4] ;  /* 0x0008b400010d7983 */ /* 0x000ee80000100800 */
[----:B------:R-:W-:Y:S04]  /*19500*/  STL [R1+0x310], R10 ;  /* 0x0003100a01007387 */ /* 0x000fe80000100800 */
[----:B------:R0:W-:Y:S04]  /*19510*/  STL [R1+0x421c], R8 ;  /* 0x00421c0801007387 */ /* 0x0001e80000100800 */
[----:B0-----:R-:W5:Y:S01]  /*19520*/  LDL.LU R8, [R1+0x894] ;  /* 0x0008940001087983 */ /* 0x001f620000300800 */
[C---:B------:R-:W-:Y:S01]  /*19530*/  ISETP.GT.U32.AND P1, PT, R25.reuse, R4, PT ;  /* 0x000000041900720c */ /* 0x040fe20003f24070 */
[----:B------:R-:W-:Y:S01]  /*19540*/  IMAD.HI.U32 R6, R0, R5, RZ ;  /* 0x0000000500067227 */ /* 0x000fe200078e00ff */
[----:B------:R-:W-:Y:S01]  /*19550*/  ISETP.GT.U32.AND P3, PT, R25, R7, PT ;  /* 0x000000071900720c */ /* 0x000fe20003f64070 */
[----:B------:R-:W3:Y:S02]  /*19560*/  LDL R12, [R1+0x8bc] ;  /* 0x0008bc00010c7983 */ /* 0x000ee40000100800 */
[----:B------:R-:W-:-:S04]  /*19570*/  IMAD.MOV R6, RZ, RZ, -R6 ;  /* 0x000000ffff067224 */ /* 0x000fc800078e0a06 */
[----:B------:R-:W-:Y:S01]  /*19580*/  IMAD R5, R25, R6, R5 ;  /* 0x0000000619057224 */ /* 0x000fe200078e0205 */
[----:B--2---:R-:W-:-:S03]  /*19590*/  IABS R6, R15 ;  /* 0x0000000f00067213 */ /* 0x004fc60000000000 */
[----:B------:R-:W-:Y:S02]  /*195a0*/  @!P1 IMAD.IADD R4, R4, 0x1, -R25 ;  /* 0x0000000104049824 */ /* 0x000fe400078e0a19 */
[----:B------:R-:W-:-:S04]  /*195b0*/  IMAD.HI.U32 R11, R0, R6, RZ ;  /* 0x00000006000b7227 */ /* 0x000fc800078e00ff */
[----:B------:R-:W-:Y:S02]  /*195c0*/  @!P3 IMAD.IADD R7, R7, 0x1, -R25 ;  /* 0x000000010707b824 */ /* 0x000fe400078e0a19 */
[----:B------:R-:W-:Y:S01]  /*195d0*/  IMAD.MOV R11, RZ, RZ, -R11 ;  /* 0x000000ffff0b7224 */ /* 0x000fe200078e0a0b */
[----:B----4-:R-:W-:Y:S02]  /*195e0*/  ISETP.GE.AND P0, PT, R14, RZ, PT ;  /* 0x000000ff0e00720c */ /* 0x010fe40003f06270 */
[----:B------:R-:W2:Y:S01]  /*195f0*/  LDL R14, [R1+0x8d4] ;  /* 0x0008d400010e7983 */ /* 0x000ea20000100800 */
[----:B------:R-:W-:-:S03]  /*19600*/  IMAD R6, R25, R11, R6 ;  /* 0x0000000b19067224 */ /* 0x000fc600078e0206 */
[----:B------:R-:W4:Y:S01]  /*19610*/  LDL R11, [R1+0x8b0] ;  /* 0x0008b000010b7983 */ /* 0x000f220000100800 */
[----:B------:R-:W-:Y:S02]  /*19620*/  ISETP.GT.U32.AND P5, PT, R25, R9, PT ;  /* 0x000000091900720c */ /* 0x000fe40003fa4070 */
[----:B-----5:R-:W-:Y:S01]  /*19630*/  ISETP.GE.AND P3, PT, R8, RZ, PT ;  /* 0x000000ff0800720c */ /* 0x020fe20003f66270 */
[----:B------:R-:W-:-:S04]  /*19640*/  IMAD.MOV.U32 R8, RZ, RZ, R4 ;  /* 0x000000ffff087224 */ /* 0x000fc800078e0004 */
[----:B------:R-:W-:-:S05]  /*19650*/  @!P2 IMAD.MOV R8, RZ, RZ, -R8 ;  /* 0x000000ffff08a224 */ /* 0x000fca00078e0a08 */
[----:B------:R0:W-:Y:S04]  /*19660*/  STL [R1+0x30c], R8 ;  /* 0x00030c0801007387 */ /* 0x0001e80000100800 */
[----:B0-----:R-:W5:Y:S01]  /*19670*/  LDL.LU R8, [R1+0x8ac] ;  /* 0x0008ac0001087983 */ /* 0x001f620000300800 */
[----:B------:R-:W-:Y:S02]  /*19680*/  @!P5 IMAD.IADD R9, R9, 0x1, -R25 ;  /* 0x000000010909d824 */ /* 0x000fe400078e0a19 */
[----:B------:R-:W-:-:S03]  /*19690*/  IMAD.HI.U32 R10, R0, R2, RZ ;  /* 0x00000002000a7227 */ /* 0x000fc600078e00ff */
[----:B------:R-:W-:Y:S01]  /*196a0*/  ISETP.GT.U32.AND P2, PT, R25, R9, PT ;  /* 0x000000091900720c */ /* 0x000fe20003f44070 */
[----:B------:R-:W-:-:S04]  /*196b0*/  IMAD.MOV R10, RZ, RZ, -R10 ;  /* 0x000000ffff0a7224 */ /* 0x000fc800078e0a0a */
[----:B------:R-:W-:-:S08]  /*196c0*/  IMAD R2, R25, R10, R2 ;  /* 0x0000000a19027224 */ /* 0x000fd000078e0202 */
[----:B------:R-:W-:Y:S01]  /*196d0*/  @!P2 IMAD.IADD R9, R9, 0x1, -R25 ;  /* 0x000000010909a824 */ /* 0x000fe200078e0a19 */
[----:B------:R-:W-:-:S04]  /*196e0*/  ISETP.GT.U32.AND P2, PT, R25, R2, PT ;  /* 0x000000021900720c */ /* 0x000fc80003f44070 */
[----:B------:R0:W-:Y:S09]  /*196f0*/  STL [R1+0x4218], R9 ;  /* 0x0042180901007387 */ /* 0x0001f20000100800 */
[----:B------:R-:W-:Y:S01]  /*19700*/  @!P2 IMAD.IADD R2, R2, 0x1, -R25 ;  /* 0x000000010202a824 */ /* 0x000fe200078e0a19 */
[----:B0-----:R-:W3:Y:S01]  /*19710*/  LDL R9, [R1+0x8dc] ;  /* 0x0008dc0001097983 */ /* 0x001ee20000100800 */
[----:B------:R-:W-:-:S02]  /*19720*/  ISETP.GT.U32.AND P1, PT, R25, R5, PT ;  /* 0x000000051900720c */ /* 0x000fc40003f24070 */
[----:B-----5:R-:W-:Y:S02]  /*19730*/  ISETP.GE.AND P2, PT, R8, RZ, PT ;  /* 0x000000ff0800720c */ /* 0x020fe40003f46270 */
[----:B------:R-:W5:Y:S09]  /*19740*/  LDL.LU R8, [R1+0x421c] ;  /* 0x00421c0001087983 */ /* 0x000f720000300800 */
[----:B------:R-:W-:Y:S01]  /*19750*/  @!P1 IMAD.IADD R5, R5, 0x1, -R25 ;  /* 0x0000000105059824 */ /* 0x000fe200078e0a19 */
[----:B----4-:R-:W-:-:S02]  /*19760*/  IABS R4, R11 ;  /* 0x0000000b00047213 */ /* 0x010fc40000000000 */
[----:B--2---:R-:W-:Y:S02]  /*19770*/  IABS R10, R14 ;  /* 0x0000000e000a7213 */ /* 0x004fe40000000000 */
[----:B------:R-:W-:Y:S01]  /*19780*/  ISETP.GT.U32.AND P1, PT, R25, R5, PT ;  /* 0x000000051900720c */ /* 0x000fe20003f24070 */
[----:B------:R-:W-:Y:S01]  /*19790*/  IMAD.HI.U32 R14, R0, R4, RZ ;  /* 0x00000004000e7227 */ /* 0x000fe200078e00ff */
[----:B---3--:R-:W-:-:S03]  /*197a0*/  IABS R11, R12 ;  /* 0x0000000c000b7213 */ /* 0x008fc60000000000 */
[----:B------:R-:W-:Y:S01]  /*197b0*/  IMAD.MOV R14, RZ, RZ, -R14 ;  /* 0x000000ffff0e7224 */ /* 0x000fe200078e0a0e */
[----:B------:R-:W-:-:S03]  /*197c0*/  IABS R13, R13 ;  /* 0x0000000d000d7213 */ /* 0x000fc60000000000 */
[----:B------:R-:W-:Y:S02]  /*197d0*/  IMAD R4, R25, R14, R4 ;  /* 0x0000000e19047224 */ /* 0x000fe400078e0204 */
[----:B------:R-:W-:-:S04]  /*197e0*/  IMAD.HI.U32 R14, R0, R10, RZ ;  /* 0x0000000a000e7227 */ /* 0x000fc800078e00ff */
[----:B------:R-:W-:Y:S01]  /*197f0*/  @!P1 IMAD.IADD R5, R5, 0x1, -R25 ;  /* 0x0000000105059824 */ /* 0x000fe200078e0a19 */
[----:B------:R-:W-:Y:S01]  /*19800*/  ISETP.GE.AND P1, PT, R15, RZ, PT ;  /* 0x000000ff0f00720c */ /* 0x000fe20003f26270 */
[----:B------:R-:W-:-:S04]  /*19810*/  IMAD.HI.U32 R15, R0, R11, RZ ;  /* 0x0000000b000f7227 */ /* 0x000fc800078e00ff */
[----:B------:R-:W-:Y:S02]  /*19820*/  IMAD.MOV R14, RZ, RZ, -R14 ;  /* 0x000000ffff0e7224 */ /* 0x000fe400078e0a0e */
[----:B------:R-:W-:-:S04]  /*19830*/  IMAD.HI.U32 R12, R0, R13, RZ ;  /* 0x0000000d000c7227 */ /* 0x000fc800078e00ff */
[----:B------:R-:W-:Y:S02]  /*19840*/  IMAD.MOV R15, RZ, RZ, -R15 ;  /* 0x000000ffff0f7224 */ /* 0x000fe400078e0a0f */
[C---:B------:R-:W-:Y:S01]  /*19850*/  IMAD R10, R25.reuse, R14, R10 ;  /* 0x0000000e190a7224 */ /* 0x040fe200078e020a */
[----:B------:R-:W-:Y:S01]  /*19860*/  IABS R14, R9 ;  /* 0x00000009000e7213 */ /* 0x000fe20000000000 */
[----:B------:R-:W-:Y:S02]  /*19870*/  IMAD.MOV R12, RZ, RZ, -R12 ;  /* 0x000000ffff0c7224 */ /* 0x000fe400078e0a0c */
[C---:B------:R-:W-:Y:S02]  /*19880*/  IMAD R11, R25.reuse, R15, R11 ;  /* 0x0000000f190b7224 */ /* 0x040fe400078e020b */
[----:B------:R-:W-:Y:S02]  /*19890*/  IMAD R12, R25, R12, R13 ;  /* 0x0000000c190c7224 */ /* 0x000fe400078e020d */
[----:B------:R-:W2:Y:S04]  /*198a0*/  LDL R13, [R1+0x8d8] ;  /* 0x0008d800010d7983 */ /* 0x000ea80000100800 */
[----:B------:R-:W3:Y:S04]  /*198b0*/  LDL.LU R15, [R1+0x9a4] ;  /* 0x0009a400010f7983 */ /* 0x000ee80000300800 */
[----:B------:R0:W-:Y:S04]  /*198c0*/  STL [R1+0x4214], R11 ;  /* 0x0042140b01007387 */ /* 0x0001e80000100800 */
[----:B0-----:R-:W4:Y:S01]  /*198d0*/  LDL.LU R11, [R1+0x8e8] ;  /* 0x0008e800010b7983 */ /* 0x001f220000300800 */
[----:B-----5:R-:W-:-:S03]  /*198e0*/  IMAD.MOV.U32 R9, RZ, RZ, R8 ;  /* 0x000000ffff097224 */ /* 0x020fc600078e0008 */
[----:B------:R-:W5:Y:S01]  /*198f0*/  LDL.LU R8, [R1+0x9b0] ;  /* 0x0009b00001087983 */ /* 0x000f620000300800 */
[----:B------:R-:W-:-:S05]  /*19900*/  @!P4 IMAD.MOV R9, RZ, RZ, -R9 ;  /* 0x000000ffff09c224 */ /* 0x000fca00078e0a09 */
[----:B------:R0:W-:Y:S04]  /*19910*/  STL [R1+0x2fc], R9 ;  /* 0x0002fc0901007387 */ /* 0x0001e80000100800 */
[----:B0-----:R-:W2:Y:S01]  /*19920*/  LDL.LU R9, [R1+0x4218] ;  /* 0x0042180001097983 */ /* 0x001ea20000300800 */
[----:B------:R-:W-:-:S13]  /*19930*/  ISETP.GT.U32.AND P5, PT, R25, R7, PT ;  /* 0x000000071900720c */ /* 0x000fda0003fa4070 */
[----:B------:R-:W-:-:S04]  /*19940*/  @!P5 IMAD.IADD R7, R7, 0x1, -R25 ;  /* 0x000000010707d824 */ /* 0x000fc800078e0a19 */
[----:B------:R-:W-:-:S05]  /*19950*/  @!P6 IMAD.MOV R7, RZ, RZ, -R7 ;  /* 0x000000ffff07e224 */ /* 0x000fca00078e0a07 */
[----:B------:R5:W-:Y:S02]  /*19960*/  STL [R1+0x2f8], R7 ;  /* 0x0002f80701007387 */ /* 0x000be40000100800 */
[----:B-----5:R-:W-:-:S05]  /*19970*/  IMAD.MOV.U32 R7, RZ, RZ, R8 ;  /* 0x000000ffff077224 */ /* 0x020fca00078e0008 */
[----:B------:R0:W-:Y:S04]  /*19980*/  STL [R1+0x4210], R7 ;  /* 0x0042100701007387 */ /* 0x0001e80000100800 */
[----:B0-----:R-:W5:Y:S01]  /*19990*/  LDL.LU R7, [R1+0x8b0] ;  /* 0x0008b00001077983 */ /* 0x001f620000300800 */
[----:B--2---:R-:W-:-:S03]  /*199a0*/  IMAD.MOV.U32 R8, RZ, RZ, R9 ;  /* 0x000000ffff087224 */ /* 0x004fc600078e0009 */
[----:B------:R0:W-:Y:S01]  /*199b0*/  STL [R1+0x420c], R12 ;  /* 0x00420c0c01007387 */ /* 0x0001e20000100800 */
[----:B------:R-:W-:Y:S01]  /*199c0*/  @!P0 IMAD.MOV R8, RZ, RZ, -R8 ;  /* 0x000000ffff088224 */ /* 0x000fe200078e0a08 */
[C---:B------:R-:W-:Y:S02]  /*199d0*/  ISETP.GT.U32.AND P0, PT, R25.reuse, R12, PT ;  /* 0x0000000c1900720c */ /* 0x040fe40003f04070 */
[----:B0-----:R-:W2:Y:S01]  /*199e0*/  LDL.LU R12, [R1+0x8b4] ;  /* 0x0008b400010c7983 */ /* 0x001ea20000300800 */
[----:B------:R-:W-:-:S13]  /*199f0*/  ISETP.GT.U32.AND P5, PT, R25, R6, PT ;  /* 0x000000061900720c */ /* 0x000fda0003fa4070 */
[----:B------:R-:W-:Y:S01]  /*19a00*/  @!P5 IMAD.IADD R6, R6, 0x1, -R25 ;  /* 0x000000010606d824 */ /* 0x000fe200078e0a19 */
[----:B------:R-:W-:Y:S01]  /*19a10*/  ISETP.GT.U32.AND P5, PT, R25, R4, PT ;  /* 0x000000041900720c */ /* 0x000fe20003fa4070 */
[----:B----4-:R-:W-:Y:S02]  /*19a20*/  IMAD.MOV.U32 R9, RZ, RZ, R11 ;  /* 0x000000ffff097224 */ /* 0x010fe400078e000b */
[----:B------:R-:W-:-:S10]  /*19a30*/  IMAD.MOV.U32 R11, RZ, RZ, R5 ;  /* 0x000000ffff0b7224 */ /* 0x000fd400078e0005 */
[----:B------:R-:W-:Y:S01]  /*19a40*/  @!P5 IMAD.IADD R4, R4, 0x1, -R25 ;  /* 0x000000010404d824 */ /* 0x000fe200078e0a19 */
[----:B------:R-:W-:-:S04]  /*19a50*/  ISETP.GT.U32.AND P5, PT, R25, R2, PT ;  /* 0x000000021900720c */ /* 0x000fc80003fa4070 */
[----:B------:R-:W-:Y:S02]  /*19a60*/  ISETP.GT.U32.AND P6, PT, R25, R4, PT ;  /* 0x000000041900720c */ /* 0x000fe40003fc4070 */
[----:B------:R-:W-:Y:S01]  /*19a70*/  IABS R13, R13 ;  /* 0x0000000d000d7213 */ /* 0x000fe20000000000 */
[----:B------:R-:W-:Y:S01]  /*19a80*/  @!P3 IMAD.MOV R11, RZ, RZ, -R11 ;  /* 0x000000ffff0bb224 */ /* 0x000fe200078e0a0b */
[----:B------:R0:W-:Y:S01]  /*19a90*/  STL [R1+0x2f4], R8 ;  /* 0x0002f40801007387 */ /* 0x0001e20000100800 */
[----:B------:R-:W-:-:S03]  /*19aa0*/  IMAD.HI.U32 R5, R0, R14, RZ ;  /* 0x0000000e00057227 */ /* 0x000fc600078e00ff */
[----:B------:R1:W-:Y:S01]  /*19ab0*/  STL [R1+0x4204], R0 ;  /* 0x0042040001007387 */ /* 0x0003e20000100800 */
[--C-:B------:R-:W-:Y:S02]  /*19ac0*/  @!P5 IMAD.IADD R2, R2, 0x1, -R25.reuse ;  /* 0x000000010202d824 */ /* 0x100fe400078e0a19 */
[----:B0-----:R-:W-:Y:S02]  /*19ad0*/  IMAD.HI.U32 R8, R0, R13, RZ ;  /* 0x0000000d00087227 */ /* 0x001fe400078e00ff */
[----:B-1----:R-:W4:Y:S02]  /*19ae0*/  LDL.LU R0, [R1+0x8bc] ;  /* 0x0008bc0001007983 */ /* 0x002f240000300800 */
[----:B------:R-:W-:Y:S02]  /*19af0*/  @!P6 IMAD.IADD R4, R4, 0x1, -R25 ;  /* 0x000000010404e824 */ /* 0x000fe400078e0a19 */
[----:B------:R0:W-:Y:S04]  /*19b00*/  STL [R1+0x2f0], R11 ;  /* 0x0002f00b01007387 */ /* 0x0001e80000100800 */
[----:B0-----:R-:W3:Y:S01]  /*19b10*/  LDL.LU R11, [R1+0x4214] ;  /* 0x00421400010b7983 */ /* 0x001ee20000300800 */
[----:B-----5:R-:W-:-:S03]  /*19b20*/  ISETP.GE.AND P5, PT, R7, RZ, PT ;  /* 0x000000ff0700720c */ /* 0x020fc60003fa6270 */
[----:B------:R-:W5:Y:S01]  /*19b30*/  LDL.LU R7, [R1+0x4210] ;  /* 0x0042100001077983 */ /* 0x000f620000300800 */
[----:B--2---:R-:W-:-:S03]  /*19b40*/  ISETP.GE.AND P6, PT, R12, RZ, PT ;  /* 0x000000ff0c00720c */ /* 0x004fc60003fc6270 */
[----:B------:R-:W2:Y:S01]  /*19b50*/  LDL.LU R12, [R1+0x420c] ;  /* 0x00420c00010c7983 */ /* 0x000ea20000300800 */
[C---:B------:R-:W-:Y:S01]  /*19b60*/  ISETP.GT.U32.AND P4, PT, R25.reuse, R6, PT ;  /* 0x000000061900720c */ /* 0x040fe20003f84070 */
[----:B------:R-:W-:Y:S02]  /*19b70*/  IMAD.MOV R8, RZ, RZ, -R8 ;  /* 0x000000ffff087224 */ /* 0x000fe400078e0a08 */
[----:B------:R-:W-:Y:S02]  /*19b80*/  IMAD.MOV R5, RZ, RZ, -R5 ;  /* 0x000000ffff057224 */ /* 0x000fe400078e0a05 */
[----:B------:R-:W-:-:S08]  /*19b90*/  IMAD R8, R25, R8, R13 ;  /* 0x0000000819087224 */ /* 0x000fd000078e020d */
[--C-:B------:R-:W-:Y:S01]  /*19ba0*/  @!P4 IMAD.IADD R6, R6, 0x1, -R25.reuse ;  /* 0x000000010606c824 */ /* 0x100fe200078e0a19 */
[----:B------:R0:W-:Y:S01]  /*19bb0*/  STL [R1+0x4208], R8 ;  /* 0x0042080801007387 */ /* 0x0001e20000100800 */
[----:B------:R-:W-:Y:S02]  /*19bc0*/  IMAD R5, R25, R5, R14 ;  /* 0x0000000519057224 */ /* 0x000fe400078e020e */
[----:B--2---:R-:W-:Y:S01]  /*19bd0*/  @!P0 IMAD.IADD R12, R12, 0x1, -R25 ;  /* 0x000000010c0c8824 */ /* 0x004fe200078e0a19 */
[----:B----4-:R-:W-:Y:S01]  /*19be0*/  ISETP.GE.AND P0, PT, R0, RZ, PT ;  /* 0x000000ff0000720c */ /* 0x010fe20003f06270 */
[----:B------:R-:W-:-:S04]  /*19bf0*/  IMAD.MOV.U32 R0, RZ, RZ, R6 ;  /* 0x000000ffff007224 */ /* 0x000fc800078e0006 */
[----:B------:R-:W-:-:S05]  /*19c00*/  @!P1 IMAD.MOV R0, RZ, RZ, -R0 ;  /* 0x000000ffff009224 */ /* 0x000fca00078e0a00 */
[----:B------:R1:W-:Y:S04]  /*19c10*/  STL [R1+0x2ec], R0 ;  /* 0x0002ec0001007387 */ /* 0x0003e80000100800 */
[----:B------:R-:W2:Y:S04]  /*19c20*/  LDL.LU R14, [R1+0x8dc] ;  /* 0x0008dc00010e7983 */ /* 0x000ea80000300800 */
[----:B------:R-:W4:Y:S01]  /*19c30*/  LDL.LU R6, [R1+0x8f4] ;  /* 0x0008f40001067983 */ /* 0x000f220000300800 */
[----:B------:R-:W-:Y:S01]  /*19c40*/  ISETP.GT.U32.AND P4, PT, R25, R10, PT ;  /* 0x0000000a1900720c */ /* 0x000fe20003f84070 */
[----:B0-----:R-:W-:-:S04]  /*19c50*/  IMAD.MOV.U32 R8, RZ, RZ, R2 ;  /* 0x000000ffff087224 */ /* 0x001fc800078e0002 */
[----:B------:R-:W-:-:S08]  /*19c60*/  @!P2 IMAD.MOV R8, RZ, RZ, -R8 ;  /* 0x000000ffff08a224 */ /* 0x000fd000078e0a08 */
[----:B------:R-:W-:Y:S02]  /*19c70*/  @!P4 IMAD.IADD R10, R10, 0x1, -R25 ;  /* 0x000000010a0ac824 */ /* 0x000fe400078e0a19 */
[----:B-1----:R-:W-:-:S03]  /*19c80*/  IMAD.MOV.U32 R0, RZ, RZ, R4 ;  /* 0x000000ffff007224 */ /* 0x002fc600078e0004 */
[----:B------:R-:W-:Y:S01]  /*19c90*/  ISETP.GT.U32.AND P1, PT, R25, R10, PT ;  /* 0x0000000a1900720c */ /* 0x000fe20003f24070 */
[----:B------:R-:W-:-:S12]  /*19ca0*/  @!P5 IMAD.MOV R0, RZ, RZ, -R0 ;  /* 0x000000ffff00d224 */ /* 0x000fd800078e0a00 */
[----:B------:R-:W-:Y:S01]  /*19cb0*/  @!P1 IMAD.IADD R10, R10, 0x1, -R25 ;  /* 0x000000010a0a9824 */ /* 0x000fe200078e0a19 */
[----:B----4-:R0:W-:Y:S04]  /*19cc0*/  STL [R1+0x4200], R6 ;  /* 0x0042000601007387 */ /* 0x0101e80000100800 */
[----:B0-----:R-:W4:Y:S04]  /*19cd0*/  LDL.LU R6, [R1+0x8e0] ;  /* 0x0008e00001067983 */ /* 0x001f280000300800 */
[----:B------:R-:W4:Y:S04]  /*19ce0*/  LDL.LU R2, [R1+0x8d4] ;  /* 0x0008d40001027983 */ /* 0x000f280000300800 */
[----:B------:R-:W4:Y:S04]  /*19cf0*/  LDL.LU R4, [R1+0x8d8] ;  /* 0x0008d80001047983 */ /* 0x000f280000300800 */
[----:B------:R0:W-:Y:S01]  /*19d00*/  STL [R1+0x2e8], R8 ;  /* 0x0002e80801007387 */ /* 0x0001e20000100800 */
[----:B--2---:R-:W-:-:S03]  /*19d10*/  ISETP.GE.AND P1, PT, R14, RZ, PT ;  /* 0x000000ff0e00720c */ /* 0x004fc60003f26270 */
[----:B0-----:R-:W2:Y:S04]  /*19d20*/  LDL.LU R8, [R1+0x4208] ;  /* 0x0042080001087983 */ /* 0x001ea80000300800 */
[----:B------:R0:W-:Y:S04]  /*19d30*/  STL [R1+0x2e4], R0 ;  /* 0x0002e40001007387 */ /* 0x0001e80000100800 */
[----:B0-----:R-:W2:Y:S04]  /*19d40*/  LDL.LU R0, [R1+0x4204] ;  /* 0x0042040001007983 */ /* 0x001ea80000300800 */
[----:B------:R-:W2:Y:S01]  /*19d50*/  LDL.LU R14, [R1+0x900] ;  /* 0x00090000010e7983 */ /* 0x000ea20000300800 */
[----:B---3--:R-:W-:-:S13]  /*19d60*/  ISETP.GT.U32.AND P3, PT, R25, R11, PT ;  /* 0x0000000b1900720c */ /* 0x008fda0003f64070 */
[----:B------:R-:W-:Y:S01]  /*19d70*/  @!P3 IMAD.IADD R11, R11, 0x1, -R25 ;  /* 0x000000010b0bb824 */ /* 0x000fe200078e0a19 */
[----:B------:R-:W-:-:S04]  /*19d80*/  ISETP.GT.U32.AND P3, PT, R25, R12, PT ;  /* 0x0000000c1900720c */ /* 0x000fc80003f64070 */
[----:B------:R-:W-:-:S09]  /*19d90*/  ISETP.GT.U32.AND P4, PT, R25, R11, PT ;  /* 0x0000000b1900720c */ /* 0x000fd20003f84070 */
[----:B------:R-:W-:-:S04]  /*19da0*/  @!P3 IMAD.IADD R12, R12, 0x1, -R25 ;  /* 0x000000010c0cb824 */ /* 0x000fc800078e0a19 */
[----:B------:R-:W-:Y:S02]  /*19db0*/  @!P4 IMAD.IADD R11, R11, 0x1, -R25 ;  /* 0x000000010b0bc824 */ /* 0x000fe400078e0a19 */
[----:B-----5:R-:W-:Y:S01]  /*19dc0*/  IMAD.MOV.U32 R13, RZ, RZ, R7 ;  /* 0x000000ffff0d7224 */ /* 0x020fe200078e0007 */
[----:B----4-:R-:W-:Y:S02]  /*19dd0*/  IABS R7, R6 ;  /* 0x0000000600077213 */ /* 0x010fe40000000000 */
[----:B------:R-:W-:Y:S01]  /*19de0*/  ISETP.GE.AND P4, PT, R4, RZ, PT ;  /* 0x000000ff0400720c */ /* 0x000fe20003f86270 */
[----:B------:R-:W-:Y:S01]  /*19df0*/  IMAD.MOV.U32 R4, RZ, RZ, R12 ;  /* 0x000000ffff047224 */ /* 0x000fe200078e000c */
[----:B--2---:R-:W-:-:S03]  /*19e00*/  ISETP.GT.U32.AND P2, PT, R25, R8, PT ;  /* 0x000000081900720c */ /* 0x004fc60003f44070 */
[----:B------:R-:W-:-:S10]  /*19e10*/  @!P6 IMAD.MOV R4, RZ, RZ, -R4 ;  /* 0x000000ffff04e224 */ /* 0x000fd400078e0a04 */
[----:B------:R-:W-:Y:S01]  /*19e20*/  @!P2 IMAD.IADD R8, R8, 0x1, -R25 ;  /* 0x000000010808a824 */ /* 0x000fe200078e0a19 */
[----:B------:R0:W-:Y:S01]  /*19e30*/  STL [R1+0x41fc], R14 ;  /* 0x0041fc0e01007387 */ /* 0x0001e20000100800 */
[----:B------:R-:W-:-:S03]  /*19e40*/  ISETP.GE.AND P2, PT, R6, RZ, PT ;  /* 0x000000ff0600720c */ /* 0x000fc60003f46270 */
[----:B------:R-:W2:Y:S01]  /*19e50*/  LDL.LU R6, [R1+0x4200] ;  /* 0x0042000001067983 */ /* 0x000ea20000300800 */
[----:B0-----:R-:W-:-:S03]  /*19e60*/  IMAD.MOV.U32 R14, RZ, RZ, R9 ;  /* 0x000000ffff0e7224 */ /* 0x001fc600078e0009 */
[----:B------:R-:W-:Y:S01]  /*19e70*/  STL [R1+0x2e0], R4 ;  /* 0x0002e00401007387 */ /* 0x000fe20000100800 */
[----:B------:R-:W-:Y:S01]  /*19e80*/  IMAD.MOV.U32 R12, RZ, RZ, R14 ;  /* 0x000000ffff0c7224 */ /* 0x000fe200078e000e */
[----:B------:R-:W-:Y:S01]  /*19e90*/  IABS R9, R14 ;  /* 0x0000000e00097213 */ /* 0x000fe20000000000 */
[----:B------:R-:W-:Y:S02]  /*19ea0*/  IMAD.MOV.U32 R14, RZ, RZ, R11 ;  /* 0x000000ffff0e7224 */ /* 0x000fe400078e000b */
[----:B------:R-:W3:Y:S02]  /*19eb0*/  LDL.LU R11, [R1+0x958] ;  /* 0x00095800010b7983 */ /* 0x000ee40000300800 */
[----:B------:R-:W-:-:S05]  /*19ec0*/  @!P0 IMAD.MOV R14, RZ, RZ, -R14 ;  /* 0x000000ffff0e8224 */ /* 0x000fca00078e0a0e */
[----:B------:R0:W-:Y:S04]  /*19ed0*/  STL [R1+0x154], R14 ;  /* 0x0001540e01007387 */ /* 0x0001e80000100800 */
[----:B0-----:R-:W4:Y:S01]  /*19ee0*/  LDL.LU R14, [R1+0x41fc] ;  /* 0x0041fc00010e7983 */ /* 0x001f220000300800 */
[----:B------:R-:W-:Y:S02]  /*19ef0*/  ISETP.GT.U32.AND P3, PT, R25, R5, PT ;  /* 0x000000051900720c */ /* 0x000fe40003f64070 */
[----:B------:R-:W-:Y:S01]  /*19f00*/  ISETP.GE.AND P5, PT, R2, RZ, PT ;  /* 0x000000ff0200720c */ /* 0x000fe20003fa6270 */
[----:B------:R-:W-:-:S04]  /*19f10*/  IMAD.HI.U32 R2, R0, R7, RZ ;  /* 0x0000000700027227 */ /* 0x000fc800078e00ff */
[----:B------:R-:W-:-:S06]  /*19f20*/  IMAD.MOV R2, RZ, RZ, -R2 ;  /* 0x000000ffff027224 */ /* 0x000fcc00078e0a02 */
[----:B------:R-:W-:Y:S02]  /*19f30*/  @!P3 IMAD.IADD R5, R5, 0x1, -R25 ;  /* 0x000000010505b824 */ /* 0x000fe400078e0a19 */
[C---:B------:R-:W-:Y:S01]  /*19f40*/  IMAD R7, R25.reuse, R2, R7 ;  /* 0x0000000219077224 */ /* 0x040fe200078e0207 */
[C---:B------:R-:W-:Y:S01]  /*19f50*/  ISETP.GT.U32.AND P3, PT, R25.reuse, R8, PT ;  /* 0x000000081900720c */ /* 0x040fe20003f64070 */
[----:B------:R-:W-:Y:S01]  /*19f60*/  IMAD.HI.U32 R2, R0, R9, RZ ;  /* 0x0000000900027227 */ /* 0x000fe200078e00ff */
[----:B------:R-:W-:-:S03]  /*19f70*/  ISETP.GT.U32.AND P6, PT, R25, R5, PT ;  /* 0x000000051900720c */ /* 0x000fc60003fc4070 */
[----:B------:R-:W-:-:S04]  /*19f80*/  IMAD.MOV R2, RZ, RZ, -R2 ;  /* 0x000000ffff027224 */ /* 0x000fc800078e0a02 */
[C---:B------:R-:W-:Y:S01]  /*19f90*/  IMAD R9, R25.reuse, R2, R9 ;  /* 0x0000000219097224 */ /* 0x040fe200078e0209 */
[----:B------:R-:W-:Y:S01]  /*19fa0*/  ISETP.GT.U32.AND P0, PT, R25, R7, PT ;  /* 0x000000071900720c */ /* 0x000fe20003f04070 */
[----:B------:R-:W-:Y:S02]  /*19fb0*/  @!P5 IMAD.MOV R10, RZ, RZ, -R10 ;  /* 0x000000ffff0ad224 */ /* 0x000fe400078e0a0a */
[--C-:B------:R-:W-:Y:S02]  /*19fc0*/  @!P3 IMAD.IADD R8, R8, 0x1, -R25.reuse ;  /* 0x000000010808b824 */ /* 0x100fe400078e0a19 */
[--C-:B------:R-:W-:Y:S01]  /*19fd0*/  @!P6 IMAD.IADD R5, R5, 0x1, -R25.reuse ;  /* 0x000000010505e824 */ /* 0x100fe200078e0a19 */
[----:B------:R-:W-:Y:S01]  /*19fe0*/  ISETP.GT.U32.AND P6, PT, R25, R9, PT ;  /* 0x000000091900720c */ /* 0x000fe20003fc4070 */
[----:B------:R-:W-:Y:S01]  /*19ff0*/  @!P4 IMAD.MOV R8, RZ, RZ, -R8 ;  /* 0x000000ffff08c224 */ /* 0x000fe200078e0a08 */
[----:B------:R-:W-:Y:S01]  /*1a000*/  ISETP.GE.AND P5, PT, R12, RZ, PT ;  /* 0x000000ff0c00720c */ /* 0x000fe20003fa6270 */
[----:B------:R-:W-:Y:S04]  /*1a010*/  STL [R1+0x150], R10 ;  /* 0x0001500a01007387 */ /* 0x000fe80000100800 */
[----:B------:R-:W5:Y:S04]  /*1a020*/  LDL.LU R12, [R1+0x924] ;  /* 0x00092400010c7983 */ /* 0x000f680000300800 */
[----:B------:R0:W-:Y:S02]  /*1a030*/  STL [R1+0x2dc], R8 ;  /* 0x0002dc0801007387 */ /* 0x0001e40000100800 */
[----:B------:R-:W-:-:S02]  /*1a040*/  @!P6 IMAD.IADD R9, R9, 0x1, -R25 ;  /* 0x000000010909e824 */ /* 0x000fc400078e0a19 */
[----:B------:R-:W-:-:S03]  /*1a050*/  @!P0 IMAD.IADD R7, R7, 0x1, -R25 ;  /* 0x0000000107078824 */ /* 0x000fc600078e0a19 */
[C---:B------:R-:W-:Y:S02]  /*1a060*/  ISETP.GT.U32.AND P6, PT, R25.reuse, R9, PT ;  /* 0x000000091900720c */ /* 0x040fe40003fc4070 */
[----:B------:R-:W-:-:S11]  /*1a070*/  ISETP.GT.U32.AND P0, PT, R25, R7, PT ;  /* 0x000000071900720c */ /* 0x000fd60003f04070 */
[--C-:B------:R-:W-:Y:S02]  /*1a080*/  @!P6 IMAD.IADD R9, R9, 0x1, -R25.reuse ;  /* 0x000000010909e824 */ /* 0x100fe400078e0a19 */
[----:B------:R-:W-:Y:S01]  /*1a090*/  @!P0 IMAD.IADD R7, R7, 0x1, -R25 ;  /* 0x0000000107078824 */ /* 0x000fe200078e0a19 */
[----:B--2---:R-:W-:Y:S02]  /*1a0a0*/  IABS R4, R6 ;  /* 0x0000000600047213 */ /* 0x004fe40000000000 */
[----:B------:R-:W-:Y:S02]  /*1a0b0*/  ISETP.GE.AND P3, PT, R6, RZ, PT ;  /* 0x000000ff0600720c */ /* 0x000fe40003f66270 */
[----:B---3--:R-:W-:-:S05]  /*1a0c0*/  IABS R6, R11 ;  /* 0x0000000b00067213 */ /* 0x008fca0000000000 */
[----:B0-----:R-:W-:Y:S02]  /*1a0d0*/  IMAD.MOV.U32 R8, RZ, RZ, R6 ;  /* 0x000000ffff087224 */ /* 0x001fe400078e0006 */
[----:B------:R-:W-:-:S04]  /*1a0e0*/  IMAD.MOV.U32 R6, RZ, RZ, R5 ;  /* 0x000000ffff067224 */ /* 0x000fc800078e0005 */
[----:B------:R-:W-:Y:S01]  /*1a0f0*/  @!P1 IMAD.MOV R6, RZ, RZ, -R6 ;  /* 0x000000ffff069224 */ /* 0x000fe200078e0a06 */
[----:B------:R-:W-:-:S04]  /*1a100*/  ISETP.GE.AND P4, PT, R11, RZ, PT ;  /* 0x000000ff0b00720c */ /* 0x000fc80003f86270 */
[----:B------:R-:W-:Y:S04]  /*1a110*/  STL [R1+0x2d8], R6 ;  /* 0x0002d80601007387 */ /* 0x000fe80000100800 */
[----:B------:R0:W-:Y:S01]  /*1a120*/  STL [R1+0x41f0], R22 ;  /* 0x0041f01601007387 */ /* 0x0001e20000100800 */
[----:B------:R-:W-:-:S03]  /*1a130*/  IMAD.HI.U32 R11, R0, R8, RZ ;  /* 0x00000008000b7227 */ /* 0x000fc600078e00ff */
[----:B0-----:R-:W2:Y:S01]  /*1a140*/  LDL.LU R22, [R1+0x918] ;  /* 0x0009180001167983 */ /* 0x001ea20000300800 */
[----:B------:R-:W-:Y:S01]  /*1a150*/  IMAD.MOV R11, RZ, RZ, -R11 ;  /* 0x000000ffff0b7224 */ /* 0x000fe200078e0a0b */
[----:B----4-:R-:W-:Y:S02]  /*1a160*/  IABS R10, R14 ;  /* 0x0000000e000a7213 */ /* 0x010fe40000000000 */
[----:B------:R0:W-:Y:S01]  /*1a170*/  STL [R1+0x41f4], R23 ;  /* 0x0041f41701007387 */ /* 0x0001e20000100800 */
[----:B------:R-:W-:Y:S01]  /*1a180*/  ISETP.GE.AND P0, PT, R14, RZ, PT ;  /* 0x000000ff0e00720c */ /* 0x000fe20003f06270 */
[----:B------:R-:W-:Y:S02]  /*1a190*/  IMAD R8, R25, R11, R8 ;  /* 0x0000000b19087224 */ /* 0x000fe400078e0208 */
[----:B------:R1:W-:Y:S04]  /*1a1a0*/  STL [R1+0x41f8], R3 ;  /* 0x0041f80301007387 */ /* 0x0003e80000100800 */
[----:B------:R-:W3:Y:S01]  /*1a1b0*/  LDL.LU R14, [R1+0x93c] ;  /* 0x00093c00010e7983 */ /* 0x000ee20000300800 */
[----:B0-----:R-:W-:-:S03]  /*1a1c0*/  IMAD.MOV.U32 R23, RZ, RZ, R9 ;  /* 0x000000ffff177224 */ /* 0x001fc600078e0009 */
[----:B------:R-:W4:Y:S04]  /*1a1d0*/  LDL.LU R11, [R1+0x938] ;  /* 0x00093800010b7983 */ /* 0x000f280000300800 */
[----:B------:R-:W3:Y:S01]  /*1a1e0*/  LDL R9, [R1+0x934] ;  /* 0x0009340001097983 */ /* 0x000ee20000100800 */
[----:B------:R-:W-:-:S04]  /*1a1f0*/  IMAD.HI.U32 R2, R0, R4, RZ ;  /* 0x0000000400027227 */ /* 0x000fc800078e00ff */
[----:B------:R-:W-:-:S04]  /*1a200*/  IMAD.MOV R2, RZ, RZ, -R2 ;  /* 0x000000ffff027224 */ /* 0x000fc800078e0a02 */
[----:B------:R-:W-:-:S05]  /*1a210*/  IMAD R4, R25, R2, R4 ;  /* 0x0000000219047224 */ /* 0x000fca00078e0204 */
[----:B------:R-:W-:Y:S01]  /*1a220*/  ISETP.GT.U32.AND P1, PT, R25, R4, PT ;  /* 0x000000041900720c */ /* 0x000fe20003f24070 */
[----:B------:R-:W-:-:S04]  /*1a230*/  IMAD.HI.U32 R5, R0, R10, RZ ;  /* 0x0000000a00057227 */ /* 0x000fc800078e00ff */
[----:B------:R-:W-:-:S08]  /*1a240*/  IMAD.MOV R5, RZ, RZ, -R5 ;  /* 0x000000ffff057224 */ /* 0x000fd000078e0a05 */
[----:B------:R-:W-:-:S05]  /*1a250*/  @!P1 IMAD.IADD R4, R4, 0x1, -R25 ;  /* 0x0000000104049824 */ /* 0x000fca00078e0a19 */
[C---:B------:R-:W-:Y:S01]  /*1a260*/  ISETP.GT.U32.AND P1, PT, R25.reuse, R4, PT ;  /* 0x000000041900720c */ /* 0x040fe20003f24070 */
[----:B------:R-:W-:Y:S01]  /*1a270*/  IMAD R10, R25, R5, R10 ;  /* 0x00000005190a7224 */ /* 0x000fe200078e020a */
[----:B-----5:R-:W-:Y:S01]  /*1a280*/  IABS R6, R12 ;  /* 0x0000000c00067213 */ /* 0x020fe20000000000 */
[----:B-1----:R-:W-:Y:S02]  /*1a290*/  IMAD.MOV.U32 R3, RZ, RZ, R7 ;  /* 0x000000ffff037224 */ /* 0x002fe400078e0007 */
[----:B------:R-:W-:Y:S02]  /*1a2a0*/  @!P5 IMAD.MOV R23, RZ, RZ, -R23 ;  /* 0x000000ffff17d224 */ /* 0x000fe400078e0a17 */
[----:B------:R-:W-:Y:S02]  /*1a2b0*/  @!P2 IMAD.MOV R3, RZ, RZ, -R3 ;  /* 0x000000ffff03a224 */ /* 0x000fe400078e0a03 */
[----:B------:R-:W-:-:S04]  /*1a2c0*/  IMAD.HI.U32 R7, R0, R6, RZ ;  /* 0x0000000600077227 */ /* 0x000fc800078e00ff */
[----:B------:R-:W-:Y:S01]  /*1a2d0*/  @!P1 IMAD.IADD R4, R4, 0x1, -R25 ;  /* 0x0000000104049824 */ /* 0x000fe200078e0a19 */
[----:B------:R0:W-:Y:S01]  /*1a2e0*/  STL [R1+0x2ac], R3 ;  /* 0x0002ac0301007387 */ /* 0x0001e20000100800 */
[----:B------:R-:W-:Y:S02]  /*1a2f0*/  IMAD.MOV R7, RZ, RZ, -R7 ;  /* 0x000000ffff077224 */ /* 0x000fe400078e0a07 */
[----:B------:R-:W-:Y:S02]  /*1a300*/  @!P3 IMAD.MOV R4, RZ, RZ, -R4 ;  /* 0x000000ffff04b224 */ /* 0x000fe400078e0a04 */
[----:B------:R-:W-:Y:S01]  /*1a310*/  IMAD R6, R25, R7, R6 ;  /* 0x0000000719067224 */ /* 0x000fe200078e0206 */
[----:B0-----:R-:W5:Y:S04]  /*1a320*/  LDL.LU R3, [R1+0x41f8] ;  /* 0x0041f80001037983 */ /* 0x001f680000300800 */
[----:B------:R0:W-:Y:S04]  /*1a330*/  STL [R1+0x2bc], R23 ;  /* 0x0002bc1701007387 */ /* 0x0001e80000100800 */
[----:B0-----:R-:W5:Y:S01]  /*1a340*/  LDL.LU R23, [R1+0x41f4] ;  /* 0x0041f40001177983 */ /* 0x001f620000300800 */
[----:B--2---:R-:W-:-:S05]  /*1a350*/  IABS R2, R22 ;  /* 0x0000001600027213 */ /* 0x004fca0000000000 */
[----:B------:R-:W-:-:S04]  /*1a360*/  IMAD.HI.U32 R5, R0, R2, RZ ;  /* 0x0000000200057227 */ /* 0x000fc800078e00ff */
[----:B------:R-:W-:Y:S01]  /*1a370*/  IMAD.MOV R5, RZ, RZ, -R5 ;  /* 0x000000ffff057224 */ /* 0x000fe200078e0a05 */
[----:B------:R-:W-:Y:S02]  /*1a380*/  ISETP.GE.AND P5, PT, R22, RZ, PT ;  /* 0x000000ff1600720c */ /* 0x000fe40003fa6270 */
[----:B------:R-:W2:Y:S01]  /*1a390*/  LDL.LU R22, [R1+0x41f0] ;  /* 0x0041f00001167983 */ /* 0x000ea20000300800 */
[----:B------:R-:W-:-:S03]  /*1a3a0*/  IMAD R2, R25, R5, R2 ;  /* 0x0000000519027224 */ /* 0x000fc600078e0202 */
[----:B----4-:R0:W-:Y:S01]  /*1a3b0*/  STL [R1+0x41e8], R11 ;  /* 0x0041e80b01007387 */ /* 0x0101e20000100800 */
[----:B---3--:R-:W-:-:S03]  /*1a3c0*/  IABS R5, R9 ;  /* 0x0000000900057213 */ /* 0x008fc60000000000 */
[----:B------:R1:W-:Y:S02]  /*1a3d0*/  STL [R1+0x2d4], R4 ;  /* 0x0002d40401007387 */ /* 0x0003e40000100800 */
[----:B------:R-:W-:Y:S01]  /*1a3e0*/  IMAD.MOV.U32 R7, RZ, RZ, R5 ;  /* 0x000000ffff077224 */ /* 0x000fe200078e0005 */
[----:B------:R-:W-:Y:S01]  /*1a3f0*/  IABS R5, R11 ;  /* 0x0000000b00057213 */ /* 0x000fe20000000000 */
[----:B------:R3:W-:Y:S04]  /*1a400*/  STL [R1+0x41ec], R14 ;  /* 0x0041ec0e01007387 */ /* 0x0007e80000100800 */
[----:B0-----:R-:W4:Y:S01]  /*1a410*/  LDL.LU R11, [R1+0x934] ;  /* 0x00093400010b7983 */ /* 0x001f220000300800 */
[----:B------:R-:W-:-:S13]  /*1a420*/  ISETP.GT.U32.AND P6, PT, R25, R8, PT ;  /* 0x000000081900720c */ /* 0x000fda0003fc4070 */
[----:B------:R-:W-:-:S05]  /*1a430*/  @!P6 IMAD.IADD R8, R8, 0x1, -R25 ;  /* 0x000000010808e824 */ /* 0x000fca00078e0a19 */
[----:B------:R-:W-:Y:S02]  /*1a440*/  ISETP.GT.U32.AND P6, PT, R25, R8, PT ;  /* 0x000000081900720c */ /* 0x000fe40003fc4070 */
[----:B-1----:R-:W-:-:S11]  /*1a450*/  IABS R4, R14 ;  /* 0x0000000e00047213 */ /* 0x002fd60000000000 */
[----:B------:R-:W-:-:S04]  /*1a460*/  @!P6 IMAD.IADD R8, R8, 0x1, -R25 ;  /* 0x000000010808e824 */ /* 0x000fc800078e0a19 */
[----:B---3--:R-:W-:Y:S01]  /*1a470*/  IMAD.MOV.U32 R14, RZ, RZ, R8 ;  /* 0x000000ffff0e7224 */ /* 0x008fe200078e0008 */
[----:B------:R-:W-:Y:S02]  /*1a480*/  ISETP.GE.AND P6, PT, R12, RZ, PT ;  /* 0x000000ff0c00720c */ /* 0x000fe40003fc6270 */
[----:B------:R-:W3:Y:S01]  /*1a490*/  LDL.LU R12, [R1+0x940] ;  /* 0x00094000010c7983 */ /* 0x000ee20000300800 */
[----:B------:R-:W-:-:S05]  /*1a4a0*/  @!P4 IMAD.MOV R14, RZ, RZ, -R14 ;  /* 0x000000ffff0ec224 */ /* 0x000fca00078e0a0e */
[----:B------:R0:W-:Y:S04]  /*1a4b0*/  STL [R1+0x2d0], R14 ;  /* 0x0002d00e01007387 */ /* 0x0001e80000100800 */
[----:B0-----:R-:W2:Y:S01]  /*1a4c0*/  LDL.LU R14, [R1+0x41ec] ;  /* 0x0041ec00010e7983 */ /* 0x001ea20000300800 */
[----:B----4-:R-:W-:-:S03]  /*1a4d0*/  ISETP.GE.AND P4, PT, R11, RZ, PT ;  /* 0x000000ff0b00720c */ /* 0x010fc60003f86270 */
[----:B------:R-:W4:Y:S01]  /*1a4e0*/  LDL.LU R11, [R1+0x41e8] ;  /* 0x0041e800010b7983 */ /* 0x000f220000300800 */
[C---:B------:R-:W-:Y:S02]  /*1a4f0*/  ISETP.GT.U32.AND P2, PT, R25.reuse, R10, PT ;  /* 0x0000000a1900720c */ /* 0x040fe40003f44070 */
[----:B------:R-:W-:-:S11]  /*1a500*/  ISETP.GT.U32.AND P1, PT, R25, R2, PT ;  /* 0x000000021900720c */ /* 0x000fd60003f24070 */
[----:B------:R-:W-:-:S05]  /*1a510*/  @!P2 IMAD.IADD R10, R10, 0x1, -R25 ;  /* 0x000000010a0aa824 */ /* 0x000fca00078e0a19 */
[----:B------:R-:W-:Y:S01]  /*1a520*/  ISETP.GT.U32.AND P2, PT, R25, R10, PT ;  /* 0x0000000a1900720c */ /* 0x000fe20003f44070 */
[----:B------:R-:W-:-:S05]  /*1a530*/  @!P1 IMAD.IADD R2, R2, 0x1, -R25 ;  /* 0x0000000102029824 */ /* 0x000fca00078e0a19 */
[----:B------:R-:W-:-:S07]  /*1a540*/  ISETP.GT.U32.AND P1, PT, R25, R2, PT ;  /* 0x000000021900720c */ /* 0x000fce0003f24070 */
[----:B------:R-:W-:-:S04]  /*1a550*/  @!P2 IMAD.IADD R10, R10, 0x1, -R25 ;  /* 0x000000010a0aa824 */ /* 0x000fc800078e0a19 */
[----:B------:R-:W-:Y:S02]  /*1a560*/  @!P0 IMAD.MOV R10, RZ, RZ, -R10 ;  /* 0x000000ffff0a8224 */ /* 0x000fe400078e0a0a */
[----:B------:R-:W-:-:S03]  /*1a570*/  @!P1 IMAD.IADD R2, R2, 0x1, -R25 ;  /* 0x0000000102029824 */ /* 0x000fc600078e0a19 */
[----:B------:R0:W-:Y:S04]  /*1a580*/  STL [R1+0x2c0], R10 ;  /* 0x0002c00a01007387 */ /* 0x0001e80000100800 */
[----:B0-----:R-:W5:Y:S01]  /*1a590*/  LDL.LU R10, [R1+0x9a0] ;  /* 0x0009a000010a7983 */ /* 0x001f620000300800 */
[----:B--2---:R-:W-:-:S03]  /*1a5a0*/  ISETP.GE.AND P1, PT, R14, RZ, PT ;  /* 0x000000ff0e00720c */ /* 0x004fc60003f26270 */
[----:B------:R-:W2:Y:S01]  /*1a5b0*/  LDL R14, [R1+0x96c] ;  /* 0x00096c00010e7983 */ /* 0x000ea20000100800 */
[----:B----4-:R-:W-:-:S03]  /*1a5c0*/  ISETP.GE.AND P0, PT, R11, RZ, PT ;  /* 0x000000ff0b00720c */ /* 0x010fc60003f06270 */
[----:B------:R-:W4:Y:S01]  /*1a5d0*/  LDL R11, [R1+0x968] ;  /* 0x00096800010b7983 */ /* 0x000f220000100800 */
[----:B------:R-:W-:Y:S01]  /*1a5e0*/  ISETP.GT.U32.AND P3, PT, R25, R6, PT ;  /* 0x000000061900720c */ /* 0x000fe20003f64070 */
[----:B------:R-:W-:-:S04]  /*1a5f0*/  IMAD.HI.U32 R9, R0, R7, RZ ;  /* 0x0000000700097227 */ /* 0x000fc800078e00ff */
[----:B------:R-:W-:-:S04]  /*1a600*/  IMAD.MOV R9, RZ, RZ, -R9 ;  /* 0x000000ffff097224 */ /* 0x000fc800078e0a09 */
[----:B------:R-:W-:-:S04]  /*1a610*/  IMAD R7, R25, R9, R7 ;  /* 0x0000000919077224 */ /* 0x000fc800078e0207 */
[----:B------:R-:W-:Y:S02]  /*1a620*/  @!P3 IMAD.IADD R6, R6, 0x1, -R25 ;  /* 0x000000010606b824 */ /* 0x000fe400078e0a19 */
[----:B------:R-:W-:-:S03]  /*1a630*/  IMAD.HI.U32 R9, R0, R5, RZ ;  /* 0x0000000500097227 */ /* 0x000fc600078e00ff */
[C---:B------:R-:W-:Y:S01]  /*1a640*/  ISETP.GT.U32.AND P3, PT, R25.reuse, R6, PT ;  /* 0x000000061900720c */ /* 0x040fe20003f64070 */
[----:B------:R-:W-:Y:S01]  /*1a650*/  IMAD.MOV R9, RZ, RZ, -R9 ;  /* 0x000000ffff097224 */ /* 0x000fe200078e0a09 */
[----:B------:R-:W-:Y:S01]  /*1a660*/  ISETP.GT.U32.AND P2, PT, R25, R7, PT ;  /* 0x000000071900720c */ /* 0x000fe20003f44070 */
[----:B------:R-:W-:-:S04]  /*1a670*/  IMAD.HI.U32 R8, R0, R4, RZ ;  /* 0x0000000400087227 */ /* 0x000fc800078e00ff */
[----:B------:R-:W-:Y:S02]  /*1a680*/  IMAD R5, R25, R9, R5 ;  /* 0x0000000919057224 */ /* 0x000fe400078e0205 */
[----:B------:R-:W-:-:S04]  /*1a690*/  IMAD.MOV R8, RZ, RZ, -R8 ;  /* 0x000000ffff087224 */ /* 0x000fc800078e0a08 */
[--C-:B------:R-:W-:Y:S01]  /*1a6a0*/  @!P3 IMAD.IADD R6, R6, 0x1, -R25.reuse ;  /* 0x000000010606b824 */ /* 0x100fe200078e0a19 */
[----:B------:R-:W-:Y:S01]  /*1a6b0*/  ISETP.GT.U32.AND P3, PT, R25, R5, PT ;  /* 0x000000051900720c */ /* 0x000fe20003f64070 */
[----:B------:R-:W-:Y:S02]  /*1a6c0*/  @!P2 IMAD.IADD R7, R7, 0x1, -R25 ;  /* 0x000000010707a824 */ /* 0x000fe400078e0a19 */
[C---:B------:R-:W-:Y:S01]  /*1a6d0*/  IMAD R4, R25.reuse, R8, R4 ;  /* 0x0000000819047224 */ /* 0x040fe200078e0204 */
[----:B---3--:R-:W-:Y:S01]  /*1a6e0*/  IABS R8, R12 ;  /* 0x0000000c00087213 */ /* 0x008fe20000000000 */
[----:B------:R-:W-:Y:S01]  /*1a6f0*/  IMAD.MOV.U32 R9, RZ, RZ, R2 ;  /* 0x000000ffff097224 */ /* 0x000fe200078e0002 */
[----:B------:R-:W-:-:S03]  /*1a700*/  ISETP.GT.U32.AND P2, PT, R25, R7, PT ;  /* 0x000000071900720c */ /* 0x000fc60003f44070 */
[----:B------:R-:W-:Y:S02]  /*1a710*/  IMAD.MOV.U32 R2, RZ, RZ, R8 ;  /* 0x000000ffff027224 */ /* 0x000fe400078e0008 */
[----:B------:R-:W-:Y:S02]  /*1a720*/  IMAD.MOV.U32 R8, RZ, RZ, R9 ;  /* 0x000000ffff087224 */ /* 0x000fe400078e0009 */
[----:B------:R-:W-:Y:S01]  /*1a730*/  @!P3 IMAD.IADD R5, R5, 0x1, -R25 ;  /* 0x000000010505b824 */ /* 0x000fe200078e0a19 */
[----:B------:R0:W-:Y:S01]  /*1a740*/  STL [R1+0x2c8], R9 ;  /* 0x0002c80901007387 */ /* 0x0001e20000100800 */
[----:B------:R-:W-:-:S03]  /*1a750*/  @!P5 IMAD.MOV R8, RZ, RZ, -R8 ;  /* 0x000000ffff08d224 */ /* 0x000fc600078e0a08 */
[----:B------:R-:W-:Y:S01]  /*1a760*/  ISETP.GT.U32.AND P3, PT, R25, R5, PT ;  /* 0x000000051900720c */ /* 0x000fe20003f64070 */
[----:B------:R-:W-:Y:S02]  /*1a770*/  @!P2 IMAD.IADD R7, R7, 0x1, -R25 ;  /* 0x000000010707a824 */ /* 0x000fe400078e0a19 */
[----:B0-----:R-:W-:Y:S02]  /*1a780*/  IMAD.MOV.U32 R9, RZ, RZ, R6 ;  /* 0x000000ffff097224 */ /* 0x001fe400078e0006 */
[----:B------:R-:W-:Y:S01]  /*1a790*/  IMAD.HI.U32 R6, R0, R2, RZ ;  /* 0x0000000200067227 */ /* 0x000fe200078e00ff */
[----:B------:R-:W-:Y:S01]  /*1a7a0*/  @!P5 STL [R1+0x2c8], R8 ;  /* 0x0002c8080100d387 */ /* 0x000fe20000100800 */
[----:B------:R-:W-:Y:S02]  /*1a7b0*/  ISETP.GE.AND P5, PT, R12, RZ, PT ;  /* 0x000000ff0c00720c */ /* 0x000fe40003fa6270 */
[----:B------:R-:W-:Y:S01]  /*1a7c0*/  IMAD.MOV R6, RZ, RZ, -R6 ;  /* 0x000000ffff067224 */ /* 0x000fe200078e0a06 */
[----:B-----5:R-:W-:-:S02]  /*1a7d0*/  IABS R12, R10 ;  /* 0x0000000a000c7213 */ /* 0x020fc40000000000 */
[----:B------:R-:W-:Y:S01]  /*1a7e0*/  ISETP.GE.AND P2, PT, R10, RZ, PT ;  /* 0x000000ff0a00720c */ /* 0x000fe20003f46270 */
[----:B------:R-:W-:Y:S01]  /*1a7f0*/  IMAD R2, R25, R6, R2 ;  /* 0x0000000619027224 */ /* 0x000fe200078e0202 */
[----:B--2---:R-:W-:Y:S01]  /*1a800*/  IABS R10, R14 ;  /* 0x0000000e000a7213 */ /* 0x004fe20000000000 */
[----:B------:R-:W-:Y:S02]  /*1a810*/  IMAD.MOV.U32 R14, RZ, RZ, R7 ;  /* 0x000000ffff0e7224 */ /* 0x000fe400078e0007 */
[----:B------:R-:W-:Y:S02]  /*1a820*/  @!P6 IMAD.MOV R9, RZ, RZ, -R9 ;  /* 0x000000ffff09e224 */ /* 0x000fe400078e0a09 */
[----:B------:R-:W-:Y:S02]  /*1a830*/  @!P4 IMAD.MOV R14, RZ, RZ, -R14 ;  /* 0x000000ffff0ec224 */ /* 0x000fe400078e0a0e */
[----:B------:R-:W-:Y:S01]  /*1a840*/  @!P3 IMAD.IADD R5, R5, 0x1, -R25 ;  /* 0x000000010505b824 */ /* 0x000fe200078e0a19 */
[----:B------:R0:W-:Y:S04]  /*1a850*/  STL [R1+0x2cc], R9 ;  /* 0x0002cc0901007387 */ /* 0x0001e80000100800 */
[----:B------:R-:W2:Y:S04]  /*1a860*/  LDL R7, [R1+0x97c] ;  /* 0x00097c0001077983 */ /* 0x000ea80000100800 */
[----:B0-----:R-:W3:Y:S04]  /*1a870*/  LDL R9, [R1+0x98c] ;  /* 0x00098c0001097983 */ /* 0x001ee80000100800 */
[----:B------:R0:W-:Y:S04]  /*1a880*/  STL [R1+0x41e4], R3 ;  /* 0x0041e40301007387 */ /* 0x0001e80000100800 */
[----:B------:R1:W-:Y:S01]  /*1a890*/  STL [R1+0x2c4], R14 ;  /* 0x0002c40e01007387 */ /* 0x0003e20000100800 */
[----:B0-----:R-:W-:-:S03]  /*1a8a0*/  IMAD.MOV.U32 R3, RZ, RZ, R5 ;  /* 0x000000ffff037224 */ /* 0x001fc600078e0005 */
[----:B-1----:R-:W5:Y:S01]  /*1a8b0*/  LDL.LU R14, [R1+0x990] ;  /* 0x00099000010e7983 */ /* 0x002f620000300800 */
[----:B----4-:R-:W-:-:S05]  /*1a8c0*/  IABS R11, R11 ;  /* 0x0000000b000b7213 */ /* 0x010fca0000000000 */
[----:B------:R-:W-:-:S04]  /*1a8d0*/  IMAD.HI.U32 R6, R0, R11, RZ ;  /* 0x0000000b00067227 */ /* 0x000fc800078e00ff */
[----:B------:R-:W-:-:S04]  /*1a8e0*/  IMAD.MOV R6, RZ, RZ, -R6 ;  /* 0x000000ffff067224 */ /* 0x000fc800078e0a06 */
[C---:B------:R-:W-:Y:S02]  /*1a8f0*/  IMAD R11, R25.reuse, R6, R11 ;  /* 0x00000006190b7224 */ /* 0x040fe400078e020b */
[----:B------:R-:W4:Y:S04]  /*1a900*/  LDL.LU R6, [R1+0x96c] ;  /* 0x00096c0001067983 */ /* 0x000f280000300800 */
[----:B------:R-:W4:Y:S01]  /*1a910*/  LDL.LU R5, [R1+0x968] ;  /* 0x0009680001057983 */ /* 0x000f220000300800 */
[C---:B------:R-:W-:Y:S02]  /*1a920*/  ISETP.GT.U32.AND P6, PT, R25.reuse, R4, PT ;  /* 0x000000041900720c */ /* 0x040fe40003fc4070 */
[----:B------:R-:W-:Y:S01]  /*1a930*/  ISETP.GT.U32.AND P4, PT, R25, R2, PT ;  /* 0x000000021900720c */ /* 0x000fe20003f84070 */
[----:B------:R-:W-:-:S10]  /*1a940*/  IMAD.HI.U32 R8, R0, R12, RZ ;  /* 0x0000000c00087227 */ /* 0x000fd400078e00ff */
[--C-:B------:R-:W-:Y:S02]  /*1a950*/  @!P6 IMAD.IADD R4, R4, 0x1, -R25.reuse ;  /* 0x000000010404e824 */ /* 0x100fe400078e0a19 */
[----:B------:R-:W-:-:S03]  /*1a960*/  @!P4 IMAD.IADD R2, R2, 0x1, -R25 ;  /* 0x000000010202c824 */ /* 0x000fc600078e0a19 */
[C---:B------:R-:W-:Y:S01]  /*1a970*/  ISETP.GT.U32.AND P6, PT, R25.reuse, R4, PT ;  /* 0x000000041900720c */ /* 0x040fe20003fc4070 */
[----:B------:R-:W-:Y:S02]  /*1a980*/  IMAD.MOV R8, RZ, RZ, -R8 ;  /* 0x000000ffff087224 */ /* 0x000fe400078e0a08 */
[----:B------:R-:W-:Y:S01]  /*1a990*/  @!P0 IMAD.MOV R3, RZ, RZ, -R3 ;  /* 0x000000ffff038224 */ /* 0x000fe200078e0a03 */
[C---:B------:R-:W-:Y:S01]  /*1a9a0*/  ISETP.GT.U32.AND P0, PT, R25.reuse, R2, PT ;  /* 0x000000021900720c */ /* 0x040fe20003f04070 */
[----:B------:R-:W-:-:S08]  /*1a9b0*/  IMAD R12, R25, R8, R12 ;  /* 0x00000008190c7224 */ /* 0x000fd000078e020c */
[--C-:B------:R-:W-:Y:S01]  /*1a9c0*/  @!P6 IMAD.IADD R4, R4, 0x1, -R25.reuse ;  /* 0x000000010404e824 */ /* 0x100fe200078e0a19 */
[----:B------:R0:W-:Y:S03]  /*1a9d0*/  STL [R1+0x2b8], R3 ;  /* 0x0002b80301007387 */ /* 0x0001e60000100800 */
[----:B------:R-:W-:Y:S02]  /*1a9e0*/  @!P1 IMAD.MOV R4, RZ, RZ, -R4 ;  /* 0x000000ffff049224 */ /* 0x000fe400078e0a04 */
[----:B------:R-:W-:Y:S01]  /*1a9f0*/  @!P0 IMAD.IADD R2, R2, 0x1, -R25 ;  /* 0x0000000102028824 */ /* 0x000fe200078e0a19 */
[----:B0-----:R-:W5:Y:S04]  /*1aa00*/  LDL.LU R3, [R1+0x41e4] ;  /* 0x0041e40001037983 */ /* 0x001f680000300800 */
[----:B------:R-:W-:Y:S01]  /*1aa10*/  STL [R1+0x2b4], R4 ;  /* 0x0002b40401007387 */ /* 0x000fe20000100800 */
[----:B--2---:R-:W-:-:S02]  /*1aa20*/  IABS R8, R7 ;  /* 0x0000000700087213 */ /* 0x004fc40000000000 */
[----:B---3--:R-:W-:Y:S01]  /*1aa30*/  IABS R7, R9 ;  /* 0x0000000900077213 */ /* 0x008fe20000000000 */
[----:B------:R-:W-:-:S04]  /*1aa40*/  IMAD.HI.U32 R9, R0, R10, RZ ;  /* 0x0000000a00097227 */ /* 0x000fc800078e00ff */
[----:B------:R-:W-:-:S04]  /*1aa50*/  IMAD.MOV R9, RZ, RZ, -R9 ;  /* 0x000000ffff097224 */ /* 0x000fc800078e0a09 */
[----:B------:R-:W-:Y:S02]  /*1aa60*/  IMAD R10, R25, R9, R10 ;  /* 0x00000009190a7224 */ /* 0x000fe400078e020a */
[----:B------:R-:W2:Y:S04]  /*1aa70*/  LDL.LU R9, [R1+0x97c] ;  /* 0x00097c0001097983 */ /* 0x000ea80000300800 */
[----:B------:R0:W-:Y:S01]  /*1aa80*/  STL [R1+0x41e0], R15 ;  /* 0x0041e00f01007387 */ /* 0x0001e20000100800 */
[----:B----4-:R-:W-:Y:S01]  /*1aa90*/  ISETP.GE.AND P4, PT, R5, RZ, PT ;  /* 0x000000ff0500720c */ /* 0x010fe20003f86270 */
[----:B------:R-:W-:Y:S01]  /*1aaa0*/  IMAD.HI.U32 R5, R0, R8, RZ ;  /* 0x0000000800057227 */ /* 0x000fe200078e00ff */
[----:B------:R-:W-:Y:S01]  /*1aab0*/  ISETP.GT.U32.AND P3, PT, R25, R12, PT ;  /* 0x0000000c1900720c */ /* 0x000fe20003f64070 */
[----:B0-----:R-:W3:Y:S02]  /*1aac0*/  LDL R15, [R1+0x99c] ;  /* 0x00099c00010f7983 */ /* 0x001ee40000100800 */
[----:B------:R-:W-:-:S04]  /*1aad0*/  IMAD.MOV R5, RZ, RZ, -R5 ;  /* 0x000000ffff057224 */ /* 0x000fc800078e0a05 */
[----:B------:R-:W-:Y:S02]  /*1aae0*/  IMAD R8, R25, R5, R8 ;  /* 0x0000000519087224 */ /* 0x000fe400078e0208 */
[----:B------:R-:W-:Y:S02]  /*1aaf0*/  IMAD.MOV.U32 R5, RZ, RZ, R2 ;  /* 0x000000ffff057224 */ /* 0x000fe400078e0002 */
[----:B------:R-:W4:Y:S02]  /*1ab00*/  LDL R2, [R1+0x998] ;  /* 0x0009980001027983 */ /* 0x000f240000100800 */
[----:B------:R-:W-:Y:S01]  /*1ab10*/  @!P3 IMAD.IADD R12, R12, 0x1, -R25 ;  /* 0x000000010c0cb824 */ /* 0x000fe200078e0a19 */
[----:B------:R-:W-:Y:S01]  /*1ab20*/  ISETP.GE.AND P3, PT, R6, RZ, PT ;  /* 0x000000ff0600720c */ /* 0x000fe20003f66270 */
[----:B------:R-:W-:Y:S01]  /*1ab30*/  IMAD.HI.U32 R6, R0, R7, RZ ;  /* 0x0000000700067227 */ /* 0x000fe200078e00ff */
[----:B-----5:R-:W-:-:S03]  /*1ab40*/  IABS R4, R14 ;  /* 0x0000000e00047213 */ /* 0x020fc60000000000 */
[----:B------:R-:W-:-:S04]  /*1ab50*/  IMAD.MOV R6, RZ, RZ, -R6 ;  /* 0x000000ffff067224 */ /* 0x000fc800078e0a06 */
[C---:B------:R-:W-:Y:S01]  /*1ab60*/  IMAD R7, R25.reuse, R6, R7 ;  /* 0x0000000619077224 */ /* 0x040fe200078e0207 */
[C---:B------:R-:W-:Y:S02]  /*1ab70*/  ISETP.GT.U32.AND P6, PT, R25.reuse, R11, PT ;  /* 0x0000000b1900720c */ /* 0x040fe40003fc4070 */
[----:B----4-:R-:W-:Y:S01]  /*1ab80*/  IABS R6, R2 ;  /* 0x0000000200067213 */ /* 0x010fe20000000000 */
[----:B------:R-:W-:Y:S02]  /*1ab90*/  IMAD.MOV.U32 R2, RZ, RZ, R4 ;  /* 0x000000ffff027224 */ /* 0x000fe400078e0004 */
[----:B------:R-:W4:Y:S01]  /*1aba0*/  LDL.LU R4, [R1+0x98c] ;  /* 0x00098c0001047983 */ /* 0x000f220000300800 */
[----:B------:R-:W-:-:S07]  /*1abb0*/  ISETP.GT.U32.AND P1, PT, R25, R12, PT ;  /* 0x0000000c1900720c */ /* 0x000fce0003f24070 */
[----:B------:R-:W-:Y:S01]  /*1abc0*/  @!P6 IMAD.IADD R11, R11, 0x1, -R25 ;  /* 0x000000010b0be824 */ /* 0x000fe200078e0a19 */
[----:B------:R-:W-:-:S04]  /*1abd0*/  ISETP.GT.U32.AND P0, PT, R25, R10, PT ;  /* 0x0000000a1900720c */ /* 0x000fc80003f04070 */
[----:B------:R-:W-:Y:S01]  /*1abe0*/  ISETP.GT.U32.AND P6, PT, R25, R11, PT ;  /* 0x0000000b1900720c */ /* 0x000fe20003fc4070 */
[----:B------:R-:W-:Y:S02]  /*1abf0*/  @!P5 IMAD.MOV R5, RZ, RZ, -R5 ;  /* 0x000000ffff05d224 */ /* 0x000fe400078e0a05 */
[----:B------:R-:W-:-:S06]  /*1ac00*/  @!P1 IMAD.IADD R12, R12, 0x1, -R25 ;  /* 0x000000010c0c9824 */ /* 0x000fcc00078e0a19 */
[----:B------:R-:W-:-:S04]  /*1ac10*/  @!P0 IMAD.IADD R10, R10, 0x1, -R25 ;  /* 0x000000010a0a8824 */ /* 0x000fc800078e0a19 */
[----:B------:R-:W-:Y:S01]  /*1ac20*/  @!P6 IMAD.IADD R11, R11, 0x1, -R25 ;  /* 0x000000010b0be824 */ /* 0x000fe200078e0a19 */
[----:B------:R-:W-:Y:S01]  /*1ac30*/  STL [R1+0x2b0], R5 ;  /* 0x0002b00501007387 */ /* 0x000fe20000100800 */
[----:B------:R-:W-:Y:S02]  /*1ac40*/  ISETP.GT.U32.AND P5, PT, R25, R8, PT ;  /* 0x000000081900720c */ /* 0x000fe40003fa4070 */
[----:B----4-:R-:W-:Y:S02]  /*1ac50*/  ISETP.GE.AND P0, PT, R4, RZ, PT ;  /* 0x000000ff0400720c */ /* 0x010fe40003f06270 */
[----:B---3--:R-:W-:Y:S01]  /*1ac60*/  IABS R4, R15 ;  /* 0x0000000f00047213 */ /* 0x008fe20000000000 */
[----:B------:R-:W-:-:S04]  /*1ac70*/  IMAD.MOV.U32 R15, RZ, RZ, R12 ;  /* 0x000000ffff0f7224 */ /* 0x000fc800078e000c */
[----:B------:R-:W-:Y:S02]  /*1ac80*/  @!P2 IMAD.MOV R15, RZ, RZ, -R15 ;  /* 0x000000ffff0fa224 */ /* 0x000fe400078e0a0f */
[----:B------:R-:W-:Y:S02]  /*1ac90*/  IMAD.MOV.U32 R12, RZ, RZ, R11 ;  /* 0x000000ffff0c7224 */ /* 0x000fe400078e000b */
[----:B------:R-:W3:Y:S04]  /*1aca0*/  LDL R11, [R1+0x9a8] ;  /* 0x0009a800010b7983 */ /* 0x000ee80000100800 */
[----:B------:R0:W-:Y:S04]  /*1acb0*/  STL [R1+0x2a0], R15 ;  /* 0x0002a00f01007387 */ /* 0x0001e80000100800 */
[----:B0-----:R-:W4:Y:S01]  /*1acc0*/  LDL.LU R15, [R1+0x41e0] ;  /* 0x0041e000010f7983 */ /* 0x001f220000300800 */
[----:B------:R-:W-:Y:S01]  /*1acd0*/  @!P5 IMAD.IADD R8, R8, 0x1, -R25 ;  /* 0x000000010808d824 */ /* 0x000fe200078e0a19 */
[----:B------:R-:W-:Y:S01]  /*1ace0*/  ISETP.GT.U32.AND P5, PT, R25, R10, PT ;  /* 0x0000000a1900720c */ /* 0x000fe20003fa4070 */
[----:B------:R-:W-:Y:S01]  /*1acf0*/  @!P4 IMAD.MOV R12, RZ, RZ, -R12 ;  /* 0x000000ffff0cc224 */ /* 0x000fe200078e0a0c */
[----:B------:R-:W-:Y:S01]  /*1ad00*/  ISETP.GE.AND P2, PT, R14, RZ, PT ;  /* 0x000000ff0e00720c */ /* 0x000fe20003f46270 */
[----:B------:R-:W-:-:S03]  /*1ad10*/  IMAD.MOV.U32 R14, RZ, RZ, R13 ;  /* 0x000000ffff0e7224 */ /* 0x000fc600078e000d */
[----:B------:R0:W-:Y:S01]  /*1ad20*/  STL [R1+0x2a8], R12 ;  /* 0x0002a80c01007387 */ /* 0x0001e20000100800 */
[----:B--2---:R-:W-:-:S06]  /*1ad30*/  ISETP.GE.AND P6, PT, R9, RZ, PT ;  /* 0x000000ff0900720c */ /* 0x004fcc0003fc6270 */
[----:B------:R-:W-:Y:S01]  /*1ad40*/  @!P5 IMAD.IADD R10, R10, 0x1, -R25 ;  /* 0x000000010a0ad824 */ /* 0x000fe200078e0a19 */
[----:B0-----:R-:W2:Y:S04]  /*1ad50*/  LDL.LU R12, [R1+0x998] ;  /* 0x00099800010c7983 */ /* 0x001ea80000300800 */
[----:B------:R-:W5:Y:S04]  /*1ad60*/  LDL R13, [R1+0x9ac] ;  /* 0x0009ac00010d7983 */ /* 0x000f680000100800 */
[----:B------:R0:W-:Y:S01]  /*1ad70*/  STL [R1+0x41dc], R14 ;  /* 0x0041dc0e01007387 */ /* 0x0001e20000100800 */
[----:B------:R-:W-:-:S04]  /*1ad80*/  IMAD.HI.U32 R9, R0, R2, RZ ;  /* 0x0000000200097227 */ /* 0x000fc800078e00ff */
[----:B0-----:R-:W-:Y:S02]  /*1ad90*/  IMAD.MOV.U32 R14, RZ, RZ, R10 ;  /* 0x000000ffff0e7224 */ /* 0x001fe400078e000a */
[----:B------:R-:W-:Y:S01]  /*1ada0*/  IMAD.MOV R9, RZ, RZ, -R9 ;  /* 0x000000ffff097224 */ /* 0x000fe200078e0a09 */
[----:B------:R-:W2:Y:S01]  /*1adb0*/  LDL.LU R10, [R1+0x99c] ;  /* 0x00099c00010a7983 */ /* 0x000ea20000300800 */
[----:B------:R-:W-:Y:S02]  /*1adc0*/  @!P3 IMAD.MOV R14, RZ, RZ, -R14 ;  /* 0x000000ffff0eb224 */ /* 0x000fe400078e0a0e */
[----:B------:R-:W-:-:S03]  /*1add0*/  IMAD R2, R25, R9, R2 ;  /* 0x0000000919027224 */ /* 0x000fc600078e0202 */
[----:B------:R0:W-:Y:S04]  /*1ade0*/  STL [R1+0x2a4], R14 ;  /* 0x0002a40e01007387 */ /* 0x0001e80000100800 */
[----:B0-----:R-:W2:Y:S04]  /*1adf0*/  LDL.LU R14, [R1+0x41dc] ;  /* 0x0041dc00010e7983 */ /* 0x001ea80000300800 */
[----:B------:R0:W-:Y:S01]  /*1ae00*/  STL [R1+0x41d8], R16 ;  /* 0x0041d81001007387 */ /* 0x0001e20000100800 */
[----:B----4-:R-:W-:Y:S01]  /*1ae10*/  IABS R9, R15 ;  /* 0x0000000f00097213 */ /* 0x010fe20000000000 */
[----:B0-----:R-:W-:-:S02]  /*1ae20*/  IMAD.MOV.U32 R16, RZ, RZ, R15 ;  /* 0x000000ffff107224 */ /* 0x001fc400078e000f */
[----:B------:R-:W4:Y:S01]  /*1ae30*/  LDL.LU R15, [R1+0x9bc] ;  /* 0x0009bc00010f7983 */ /* 0x000f220000300800 */
[----:B------:R-:W-:-:S13]  /*1ae40*/  ISETP.GT.U32.AND P1, PT, R25, R7, PT ;  /* 0x000000071900720c */ /* 0x000fda0003f24070 */
[----:B------:R-:W-:Y:S01]  /*1ae50*/  @!P1 IMAD.IADD R7, R7, 0x1, -R25 ;  /* 0x0000000107079824 */ /* 0x000fe200078e0a19 */
[----:B------:R-:W-:-:S13]  /*1ae60*/  ISETP.GT.U32.AND P1, PT, R25, R8, PT ;  /* 0x000000081900720c */ /* 0x000fda0003f24070 */
[----:B------:R-:W-:Y:S01]  /*1ae70*/  @!P1 IMAD.IADD R8, R8, 0x1, -R25 ;  /* 0x0000000108089824 */ /* 0x000fe200078e0a19 */
[----:B------:R-:W-:Y:S01]  /*1ae80*/  ISETP.GT.U32.AND P5, PT, R25, R2, PT ;  /* 0x000000021900720c */ /* 0x000fe20003fa4070 */
[----:B------:R-:W-:Y:S01]  /*1ae90*/  IMAD.HI.U32 R5, R0, R6, RZ ;  /* 0x0000000600057227 */ /* 0x000fe200078e00ff */
[----:B----4-:R0:W-:Y:S03]  /*1aea0*/  STL [R1+0x41d0], R15 ;  /* 0x0041d00f01007387 */ /* 0x0101e60000100800 */
[----:B0-----:R-:W-:-:S04]  /*1aeb0*/  IMAD.MOV.U32 R15, RZ, RZ, R8 ;  /* 0x000000ffff0f7224 */ /* 0x001fc800078e0008 */
[----:B------:R-:W-:Y:S01]  /*1aec0*/  @!P6 IMAD.MOV R15, RZ, RZ, -R15 ;  /* 0x000000ffff0fe224 */ /* 0x000fe200078e0a0f */
[----:B--2---:R-:W-:Y:S04]  /*1aed0*/  STL [R1+0x41d4], R14 ;  /* 0x0041d40e01007387 */ /* 0x004fe80000100800 */
[----:B------:R0:W-:Y:S04]  /*1aee0*/  STL [R1+0x29c], R15 ;  /* 0x00029c0f01007387 */ /* 0x0001e80000100800 */
[----:B0-----:R-:W2:Y:S01]  /*1aef0*/  LDL.LU R15, [R1+0x9a8] ;  /* 0x0009a800010f7983 */ /* 0x001ea20000300800 */
[----:B------:R-:W-:-:S04]  /*1af00*/  IMAD.MOV R5, RZ, RZ, -R5 ;  /* 0x000000ffff057224 */ /* 0x000fc800078e0a05 */
[C---:B------:R-:W-:Y:S02]  /*1af10*/  IMAD R6, R25.reuse, R5, R6 ;  /* 0x0000000519067224 */ /* 0x040fe400078e0206 */
[----:B------:R-:W-:Y:S01]  /*1af20*/  IMAD.HI.U32 R5, R0, R4, RZ ;  /* 0x0000000400057227 */ /* 0x000fe200078e00ff */
[C---:B------:R-:W-:Y:S02]  /*1af30*/  ISETP.GT.U32.AND P4, PT, R25.reuse, R7, PT ;  /* 0x000000071900720c */ /* 0x040fe40003f84070 */
[C---:B------:R-:W-:Y:S01]  /*1af40*/  ISETP.GT.U32.AND P1, PT, R25.reuse, R6, PT ;  /* 0x000000061900720c */ /* 0x040fe20003f24070 */
[----:B------:R-:W-:Y:S02]  /*1af50*/  IMAD.MOV R5, RZ, RZ, -R5 ;  /* 0x000000ffff057224 */ /* 0x000fe400078e0a05 */
[----:B------:R-:W-:Y:S02]  /*1af60*/  @!P5 IMAD.IADD R2, R2, 0x1, -R25 ;  /* 0x000000010202d824 */ /* 0x000fe400078e0a19 */
[C---:B------:R-:W-:Y:S01]  /*1af70*/  IMAD R4, R25.reuse, R5, R4 ;  /* 0x0000000519047224 */ /* 0x040fe200078e0204 */
[----:B-----5:R-:W-:Y:S01]  /*1af80*/  IABS R5, R13 ;  /* 0x0000000d00057213 */ /* 0x020fe20000000000 */
[----:B------:R-:W-:Y:S01]  /*1af90*/  IMAD.HI.U32 R13, R0, R9, RZ ;  /* 0x00000009000d7227 */ /* 0x000fe200078e00ff */
[----:B------:R-:W-:-:S02]  /*1afa0*/  ISETP.GT.U32.AND P3, PT, R25, R2, PT ;  /* 0x000000021900720c */ /* 0x000fc40003f64070 */
[----:B---3--:R-:W-:Y:S01]  /*1afb0*/  IABS R11, R11 ;  /* 0x0000000b000b7213 */ /* 0x008fe20000000000 */
[----:B------:R-:W-:Y:S02]  /*1afc0*/  IMAD.MOV R13, RZ, RZ, -R13 ;  /* 0x000000ffff0d7224 */ /* 0x000fe400078e0a0d */
[--C-:B------:R-:W-:Y:S01]  /*1afd0*/  @!P4 IMAD.IADD R7, R7, 0x1, -R25.reuse ;  /* 0x000000010707c824 */ /* 0x100fe200078e0a19 */
[----:B------:R-:W-:Y:S01]  /*1afe0*/  ISETP.GE.AND P4, PT, R12, RZ, PT ;  /* 0x000000ff0c00720c */ /* 0x000fe20003f86270 */
[----:B------:R-:W-:Y:S01]  /*1aff0*/  @!P1 IMAD.IADD R6, R6, 0x1, -R25 ;  /* 0x0000000106069824 */ /* 0x000fe200078e0a19 */
[----:B------:R-:W-:Y:S01]  /*1b000*/  ISETP.GE.AND P1, PT, R10, RZ, PT ;  /* 0x000000ff0a00720c */ /* 0x000fe20003f26270 */
[----:B------:R-:W-:Y:S01]  /*1b010*/  IMAD R9, R25, R13, R9 ;  /* 0x0000000d19097224 */ /* 0x000fe200078e0209 */
[----:B------:R-:W-:Y:S01]  /*1b020*/  IABS R10, R14 ;  /* 0x0000000e000a7213 */ /* 0x000fe20000000000 */
[----:B------:R-:W-:-:S04]  /*1b030*/  IMAD.HI.U32 R12, R0, R11, RZ ;  /* 0x0000000b000c7227 */ /* 0x000fc800078e00ff */
[----:B------:R-:W-:Y:S02]  /*1b040*/  IMAD.MOV.U32 R13, RZ, RZ, R5 ;  /* 0x000000ffff0d7224 */ /* 0x000fe400078e0005 */
[----:B------:R-:W-:Y:S01]  /*1b050*/  IMAD.MOV.U32 R14, RZ, RZ, R16 ;  /* 0x000000ffff0e7224 */ /* 0x000fe200078e0010 */
[----:B------:R-:W-:Y:S01]  /*1b060*/  ISETP.GT.U32.AND P6, PT, R25, R6, PT ;  /* 0x000000061900720c */ /* 0x000fe20003fc4070 */
[----:B------:R-:W-:Y:S02]  /*1b070*/  IMAD.MOV.U32 R16, RZ, RZ, R7 ;  /* 0x000000ffff107224 */ /* 0x000fe400078e0007 */
[----:B------:R-:W-:Y:S02]  /*1b080*/  IMAD.MOV R12, RZ, RZ, -R12 ;  /* 0x000000ffff0c7224 */ /* 0x000fe400078e0a0c */
[----:B------:R-:W-:-:S04]  /*1b090*/  IMAD.HI.U32 R8, R0, R13, RZ ;  /* 0x0000000d00087227 */ /* 0x000fc800078e00ff */
[----:B------:R-:W-:Y:S02]  /*1b0a0*/  @!P3 IMAD.IADD R2, R2, 0x1, -R25 ;  /* 0x000000010202b824 */ /* 0x000fe400078e0a19 */
[----:B------:R-:W-:Y:S02]  /*1b0b0*/  IMAD.MOV.U32 R7, RZ, RZ, R14 ;  /* 0x000000ffff077224 */ /* 0x000fe400078e000e */
[----:B------:R-:W-:Y:S02]  /*1b0c0*/  @!P0 IMAD.MOV R16, RZ, RZ, -R16 ;  /* 0x000000ffff108224 */ /* 0x000fe400078e0a10 */
[----:B------:R-:W-:Y:S02]  /*1b0d0*/  IMAD.MOV R8, RZ, RZ, -R8 ;  /* 0x000000ffff087224 */ /* 0x000fe400078e0a08 */
[----:B------:R-:W-:Y:S02]  /*1b0e0*/  IMAD.MOV.U32 R14, RZ, RZ, R2 ;  /* 0x000000ffff0e7224 */ /* 0x000fe400078e0002 */
[----:B------:R-:W-:-:S02]  /*1b0f0*/  IMAD R5, R25, R12, R11 ;  /* 0x0000000c19057224 */ /* 0x000fc400078e020b */
[----:B------:R-:W3:Y:S01]  /*1b100*/  LDL.LU R12, [R1+0x9ac] ;  /* 0x0009ac00010c7983 */ /* 0x000ee20000300800 */
[----:B------:R-:W-:-:S03]  /*1b110*/  @!P2 IMAD.MOV R14, RZ, RZ, -R14 ;  /* 0x000000ffff0ea224 */ /* 0x000fc600078e0a0e */
[----:B------:R-:W4:Y:S01]  /*1b120*/  LDL R11, [R1+0x9b8] ;  /* 0x0009b800010b7983 */ /* 0x000f220000100800 */
[----:B------:R-:W-:-:S03]  /*1b130*/  IMAD R2, R25, R8, R13 ;  /* 0x0000000819027224 */ /* 0x000fc600078e020d */
[----:B------:R0:W-:Y:S01]  /*1b140*/  STL [R1+0x298], R16 ;  /* 0x0002981001007387 */ /* 0x0001e20000100800 */
[----:B------:R-:W-:-:S03]  /*1b150*/  @!P6 IMAD.IADD R6, R6, 0x1, -R25 ;  /* 0x000000010606e824 */ /* 0x000fc600078e0a19 */
[----:B0-----:R-:W5:Y:S04]  /*1b160*/  LDL.LU R16, [R1+0x41d8] ;  /* 0x0041d80001107983 */ /* 0x001f680000300800 */
[----:B------:R-:W5:Y:S04]  /*1b170*/  LDL R8, [R1+0x9b4] ;  /* 0x0009b40001087983 */ /* 0x000f680000100800 */
[----:B------:R-:W5:Y:S04]  /*1b180*/  LDL R13, [R1+0x9c0] ;  /* 0x0009c000010d7983 */ /* 0x000f680000100800 */
[----:B------:R0:W-:Y:S04]  /*1b190*/  STL [R1+0x294], R14 ;  /* 0x0002940e01007387 */ /* 0x0001e80000100800 */
[----:B0-----:R-:W5:Y:S01]  /*1b1a0*/  LDL.LU R14, [R1+0x41d4] ;  /* 0x0041d400010e7983 */ /* 0x001f620000300800 */
[----:B--2---:R-:W-:-:S03]  /*1b1b0*/  ISETP.GE.AND P6, PT, R15, RZ, PT ;  /* 0x000000ff0f00720c */ /* 0x004fc60003fc6270 */
[----:B------:R-:W2:Y:S01]  /*1b1c0*/  LDL.LU R15, [R1+0x41d0] ;  /* 0x0041d000010f7983 */ /* 0x000ea20000300800 */
[C---:B------:R-:W-:Y:S02]  /*1b1d0*/  ISETP.GT.U32.AND P5, PT, R25.reuse, R4, PT ;  /* 0x000000041900720c */ /* 0x040fe40003fa4070 */
[----:B------:R-:W-:Y:S02]  /*1b1e0*/  ISETP.GT.U32.AND P3, PT, R25, R9, PT ;  /* 0x000000091900720c */ /* 0x000fe40003f64070 */
[----:B------:R-:W-:Y:S01]  /*1b1f0*/  ISETP.GE.AND P0, PT, R7, RZ, PT ;  /* 0x000000ff0700720c */ /* 0x000fe20003f06270 */
[----:B------:R-:W-:-:S04]  /*1b200*/  IMAD.HI.U32 R7, R0, R10, RZ ;  /* 0x0000000a00077227 */ /* 0x000fc800078e00ff */
[----:B------:R-:W-:-:S04]  /*1b210*/  IMAD.MOV R7, RZ, RZ, -R7 ;  /* 0x000000ffff077224 */ /* 0x000fc800078e0a07 */
[--C-:B------:R-:W-:Y:S02]  /*1b220*/  @!P5 IMAD.IADD R4, R4, 0x1, -R25.reuse ;  /* 0x000000010404d824 */ /* 0x100fe400078e0a19 */
[----:B------:R-:W-:-:S03]  /*1b230*/  @!P3 IMAD.IADD R9, R9, 0x1, -R25 ;  /* 0x000000010909b824 */ /* 0x000fc600078e0a19 */
[----:B------:R-:W-:-:S13]  /*1b240*/  ISETP.GT.U32.AND P5, PT, R25, R4, PT ;  /* 0x000000041900720c */ /* 0x000fda0003fa4070 */
[----:B------:R-:W-:Y:S01]  /*1b250*/  @!P5 IMAD.IADD R4, R4, 0x1, -R25 ;  /* 0x000000010404d824 */ /* 0x000fe200078e0a19 */
[----:B---3--:R-:W-:Y:S01]  /*1b260*/  ISETP.GE.AND P3, PT, R12, RZ, PT ;  /* 0x000000ff0c00720c */ /* 0x008fe20003f66270 */
[----:B------:R-:W-:Y:S01]  /*1b270*/  IMAD R12, R25, R7, R10 ;  /* 0x00000007190c7224 */ /* 0x000fe200078e020a */
[----:B----4-:R-:W-:Y:S02]  /*1b280*/  IABS R7, R11 ;  /* 0x0000000b00077213 */ /* 0x010fe40000000000 */
[----:B-----5:R-:W-:Y:S02]  /*1b290*/  IABS R10, R8 ;  /* 0x00000008000a7213 */ /* 0x020fe40000000000 */
[----:B------:R-:W-:Y:S01]  /*1b2a0*/  IABS R8, R13 ;  /* 0x0000000d00087213 */ /* 0x000fe20000000000 */
[----:B--2---:R0:W-:Y:S04]  /*1b2b0*/  STL [R1+0x41c8], R15 ;  /* 0x0041c80f01007387 */ /* 0x0041e80000100800 */
[----:B------:R1:W-:Y:S01]  /*1b2c0*/  STL [R1+0x41cc], R8 ;  /* 0x0041cc0801007387 */ /* 0x0003e20000100800 */
[----:B------:R-:W-:-:S03]  /*1b2d0*/  IABS R11, R15 ;  /* 0x0000000f000b7213 */ /* 0x000fc60000000000 */
[----:B0-----:R-:W2:Y:S01]  /*1b2e0*/  LDL.LU R15, [R1+0x9b8] ;  /* 0x0009b800010f7983 */ /* 0x001ea20000300800 */
[----:B-1----:R-:W-:-:S04]  /*1b2f0*/  IMAD.MOV.U32 R8, RZ, RZ, R6 ;  /* 0x000000ffff087224 */ /* 0x002fc800078e0006 */
[----:B------:R-:W-:Y:S02]  /*1b300*/  @!P4 IMAD.MOV R8, RZ, RZ, -R8 ;  /* 0x000000ffff08c224 */ /* 0x000fe400078e0a08 */
[----:B------:R-:W-:Y:S02]  /*1b310*/  IMAD.MOV.U32 R6, RZ, RZ, R14 ;  /* 0x000000ffff067224 */ /* 0x000fe400078e000e */
[----:B------:R-:W3:Y:S04]  /*1b320*/  LDL.LU R14, [R1+0x9c4] ;  /* 0x0009c400010e7983 */ /* 0x000ee80000300800 */
[----:B------:R0:W-:Y:S02]  /*1b330*/  STL [R1+0x290], R8 ;  /* 0x0002900801007387 */ /* 0x0001e40000100800 */
[----:B0-----:R-:W-:-:S04]  /*1b340*/  IMAD.MOV.U32 R8, RZ, RZ, R4 ;  /* 0x000000ffff087224 */ /* 0x001fc800078e0004 */
[----:B------:R-:W-:-:S05]  /*1b350*/  @!P1 IMAD.MOV R8, RZ, RZ, -R8 ;  /* 0x000000ffff089224 */ /* 0x000fca00078e0a08 */
[----:B------:R0:W-:Y:S04]  /*1b360*/  STL [R1+0x28c], R8 ;  /* 0x00028c0801007387 */ /* 0x0001e80000100800 */
[----:B0-----:R-:W4:Y:S01]  /*1b370*/  LDL.LU R8, [R1+0x41cc] ;  /* 0x0041cc0001087983 */ /* 0x001f220000300800 */
[C---:B------:R-:W-:Y:S01]  /*1b380*/  ISETP.GT.U32.AND P2, PT, R25.reuse, R5, PT ;  /* 0x000000051900720c */ /* 0x040fe20003f44070 */
[----:B------:R-:W-:Y:S01]  /*1b390*/  IMAD.HI.U32 R13, R0, R10, RZ ;  /* 0x0000000a000d7227 */ /* 0x000fe200078e00ff */
[----:B------:R-:W-:-:S11]  /*1b3a0*/  ISETP.GT.U32.AND P5, PT, R25, R2, PT ;  /* 0x000000021900720c */ /* 0x000fd60003fa4070 */
[----:B------:R-:W-:-:S05]  /*1b3b0*/  @!P2 IMAD.IADD R5, R5, 0x1, -R25 ;  /* 0x000000010505a824 */ /* 0x000fca00078e0a19 */
[----:B------:R-:W-:Y:S01]  /*1b3c0*/  ISETP.GT.U32.AND P4, PT, R25, R5, PT ;  /* 0x000000051900720c */ /* 0x000fe20003f84070 */
[----:B------:R-:W-:-:S04]  /*1b3d0*/  IMAD.MOV R13, RZ, RZ, -R13 ;  /* 0x000000ffff0d7224 */ /* 0x000fc800078e0a0d */
[C---:B------:R-:W-:Y:S01]  /*1b3e0*/  IMAD R10, R25.reuse, R13, R10 ;  /* 0x0000000d190a7224 */ /* 0x040fe200078e020a */
[----:B------:R-:W-:Y:S01]  /*1b3f0*/  ISETP.GT.U32.AND P2, PT, R25, R9, PT ;  /* 0x000000091900720c */ /* 0x000fe20003f44070 */
[----:B------:R-:W-:-:S06]  /*1b400*/  @!P5 IMAD.IADD R2, R2, 0x1, -R25 ;  /* 0x000000010202d824 */ /* 0x000fcc00078e0a19 */
[----:B------:R-:W-:Y:S01]  /*1b410*/  @!P4 IMAD.IADD R5, R5, 0x1, -R25 ;  /* 0x000000010505c824 */ /* 0x000fe200078e0a19 */
[C---:B------:R-:W-:Y:S01]  /*1b420*/  ISETP.GT.U32.AND P4, PT, R25.reuse, R10, PT ;  /* 0x0000000a1900720c */ /* 0x040fe20003f84070 */
[----:B------:R-:W-:Y:S01]  /*1b430*/  IMAD.MOV.U32 R4, RZ, RZ, R6 ;  /* 0x000000ffff047224 */ /* 0x000fe200078e0006 */
[C---:B------:R-:W-:Y:S01]  /*1b440*/  ISETP.GT.U32.AND P1, PT, R25.reuse, R12, PT ;  /* 0x0000000c1900720c */ /* 0x040fe20003f24070 */
[----:B------:R-:W-:Y:S01]  /*1b450*/  IMAD.MOV.U32 R6, RZ, RZ, R11 ;  /* 0x000000ffff067224 */ /* 0x000fe200078e000b */
[----:B------:R-:W-:Y:S01]  /*1b460*/  ISETP.GT.U32.AND P5, PT, R25, R2, PT ;  /* 0x000000021900720c */ /* 0x000fe20003fa4070 */
[----:B------:R-:W-:Y:S01]  /*1b470*/  @!P2 IMAD.IADD R9, R9, 0x1, -R25 ;  /* 0x000000010909a824 */ /* 0x000fe200078e0a19 */
[----:B------:R-:W-:Y:S01]  /*1b480*/  ISETP.GE.AND P2, PT, R4, RZ, PT ;  /* 0x000000ff0400720c */ /* 0x000fe20003f46270 */
[----:B------:R-:W-:-:S04]  /*1b490*/  IMAD.HI.U32 R13, R0, R7, RZ ;  /* 0x00000007000d7227 */ /* 0x000fc800078e00ff */
[----:B------:R-:W-:-:S04]  /*1b4a0*/  IMAD.HI.U32 R11, R0, R6, RZ ;  /* 0x00000006000b7227 */ /* 0x000fc800078e00ff */
[----:B------:R-:W-:Y:S02]  /*1b4b0*/  @!P4 IMAD.IADD R10, R10, 0x1, -R25 ;  /* 0x000000010a0ac824 */ /* 0x000fe400078e0a19 */
[----:B------:R-:W-:Y:S02]  /*1b4c0*/  IMAD.MOV R13, RZ, RZ, -R13 ;  /* 0x000000ffff0d7224 */ /* 0x000fe400078e0a0d */
[----:B------:R-:W-:Y:S01]  /*1b4d0*/  IMAD.MOV R11, RZ, RZ, -R11 ;  /* 0x000000ffff0b7224 */ /* 0x000fe200078e0a0b */
[----:B------:R-:W-:Y:S01]  /*1b4e0*/  ISETP.GT.U32.AND P4, PT, R25, R10, PT ;  /* 0x0000000a1900720c */ /* 0x000fe20003f84070 */
[----:B------:R-:W-:Y:S02]  /*1b4f0*/  @!P0 IMAD.MOV R9, RZ, RZ, -R9 ;  /* 0x000000ffff098224 */ /* 0x000fe400078e0a09 */
[----:B------:R-:W-:Y:S02]  /*1b500*/  @!P1 IMAD.IADD R12, R12, 0x1, -R25 ;  /* 0x000000010c0c9824 */ /* 0x000fe400078e0a19 */
[----:B------:R-:W-:-:S02]  /*1b510*/  @!P6 IMAD.MOV R5, RZ, RZ, -R5 ;  /* 0x000000ffff05e224 */ /* 0x000fc400078e0a05 */
[----:B------:R-:W-:Y:S02]  /*1b520*/  @!P5 IMAD.IADD R2, R2, 0x1, -R25 ;  /* 0x000000010202d824 */ /* 0x000fe400078e0a19 */
[C---:B------:R-:W-:Y:S02]  /*1b530*/  IMAD R7, R25.reuse, R13, R7 ;  /* 0x0000000d19077224 */ /* 0x040fe400078e0207 */
[----:B------:R-:W-:Y:S02]  /*1b540*/  IMAD R6, R25, R11, R6 ;  /* 0x0000000b19067224 */ /* 0x000fe400078e0206 */
[----:B------:R-:W-:Y:S01]  /*1b550*/  @!P4 IMAD.IADD R10, R10, 0x1, -R25 ;  /* 0x000000010a0ac824 */ /* 0x000fe200078e0a19 */
[----:B--2---:R-:W-:Y:S01]  /*1b560*/  ISETP.GE.AND P1, PT, R15, RZ, PT ;  /* 0x000000ff0f00720c */ /* 0x004fe20003f26270 */
[----:B----4-:R-:W-:Y:S02]  /*1b570*/  IMAD.MOV.U32 R4, RZ, RZ, R8 ;  /* 0x000000ffff047224 */ /* 0x010fe400078e0008 */
[----:B------:R-:W2:Y:S04]  /*1b580*/  LDL.LU R8, [R1+0x9b4] ;  /* 0x0009b40001087983 */ /* 0x000ea80000300800 */
[----:B------:R-:W4:Y:S04]  /*1b590*/  LDL.LU R15, [R1+0x41c8] ;  /* 0x0041c800010f7983 */ /* 0x000f280000300800 */
[----:B------:R-:W5:Y:S04]  /*1b5a0*/  LDL R13, [R1+0x9cc] ;  /* 0x0009cc00010d7983 */ /* 0x000f680000100800 */
[----:B------:R-:W4:Y:S04]  /*1b5b0*/  LDL R11, [R1+0x9c8] ;  /* 0x0009c800010b7983 */ /* 0x000f280000100800 */
[----:B------:R-:W-:Y:S04]  /*1b5c0*/  STL [R1+0x278], R9 ;  /* 0x0002780901007387 */ /* 0x000fe80000100800 */
[----:B------:R0:W-:Y:S02]  /*1b5d0*/  STL [R1+0x280], R5 ;  /* 0x0002800501007387 */ /* 0x0001e40000100800 */
[----:B0-----:R-:W-:-:S04]  /*1b5e0*/  IMAD.MOV.U32 R5, RZ, RZ, R2 ;  /* 0x000000ffff057224 */ /* 0x001fc800078e0002 */
[----:B------:R-:W-:Y:S01]  /*1b5f0*/  @!P3 IMAD.MOV R5, RZ, RZ, -R5 ;  /* 0x000000ffff05b224 */ /* 0x000fe200078e0a05 */
[----:B---3--:R-:W-:Y:S04]  /*1b600*/  STL [R1+0x41c4], R14 ;  /* 0x0041c40e01007387 */ /* 0x008fe80000100800 */
[----:B------:R-:W-:Y:S04]  /*1b610*/  STL [R1+0x284], R5 ;  /* 0x0002840501007387 */ /* 0x000fe80000100800 */
[----:B------:R0:W-:Y:S04]  /*1b620*/  STL [R1+0x41c0], R10 ;  /* 0x0041c00a01007387 */ /* 0x0001e80000100800 */
[----:B0-----:R-:W3:Y:S01]  /*1b630*/  LDL R10, [R1+0x9d0] ;  /* 0x0009d000010a7983 */ /* 0x001ee20000100800 */
[----:B------:R-:W-:-:S13]  /*1b640*/  ISETP.GT.U32.AND P0, PT, R25, R12, PT ;  /* 0x0000000c1900720c */ /* 0x000fda0003f04070 */
[----:B------:R-:W-:Y:S01]  /*1b650*/  @!P0 IMAD.IADD R12, R12, 0x1, -R25 ;  /* 0x000000010c0c8824 */ /* 0x000fe200078e0a19 */
[----:B--2---:R-:W-:Y:S01]  /*1b660*/  ISETP.GE.AND P5, PT, R8, RZ, PT ;  /* 0x000000ff0800720c */ /* 0x004fe20003fa6270 */
[----:B------:R-:W-:-:S04]  /*1b670*/  IMAD.HI.U32 R8, R0, R4, RZ ;  /* 0x0000000400087227 */ /* 0x000fc800078e00ff */
[----:B------:R-:W-:-:S04]  /*1b680*/  IMAD.MOV R8, RZ, RZ, -R8 ;  /* 0x000000ffff087224 */ /* 0x000fc800078e0a08 */
[----:B------:R-:W-:Y:S01]  /*1b690*/  IMAD R4, R25, R8, R4 ;  /* 0x0000000819047224 */ /* 0x000fe200078e0204 */
[----:B----4-:R-:W-:Y:S02]  /*1b6a0*/  IABS R2, R11 ;  /* 0x0000000b00027213 */ /* 0x010fe40000000000 */
[----:B------:R-:W-:Y:S01]  /*1b6b0*/  IABS R8, R14 ;  /* 0x0000000e00087213 */ /* 0x000fe20000000000 */
[----:B------:R-:W-:Y:S02]  /*1b6c0*/  IMAD.MOV.U32 R14, RZ, RZ, R12 ;  /* 0x000000ffff0e7224 */ /* 0x000fe400078e000c */
[----:B------:R-:W-:Y:S01]  /*1b6d0*/  IMAD.HI.U32 R5, R0, R2, RZ ;  /* 0x0000000200057227 */ /* 0x000fe200078e00ff */
[----:B-----5:R-:W-:Y:S02]  /*1b6e0*/  IABS R9, R13 ;  /* 0x0000000d00097213 */ /* 0x020fe40000000000 */
[----:B------:R-:W-:Y:S01]  /*1b6f0*/  ISETP.GE.AND P4, PT, R15, RZ, PT ;  /* 0x000000ff0f00720c */ /* 0x000fe20003f86270 */
[----:B------:R-:W-:Y:S01]  /*1b700*/  @!P2 IMAD.MOV R14, RZ, RZ, -R14 ;  /* 0x000000ffff0ea224 */ /* 0x000fe200078e0a0e */
[----:B------:R-:W2:Y:S01]  /*1b710*/  LDL R13, [R1+0x9d4] ;  /* 0x0009d400010d7983 */ /* 0x000ea20000100800 */
[----:B------:R-:W-:-:S03]  /*1b720*/  IMAD.MOV R5, RZ, RZ, -R5 ;  /* 0x000000ffff057224 */ /* 0x000fc600078e0a05 */
[----:B------:R-:W4:Y:S01]  /*1b730*/  LDL.LU R15, [R1+0x9d8] ;  /* 0x0009d800010f7983 */ /* 0x000f220000300800 */
[----:B------:R-:W-:-:S03]  /*1b740*/  IMAD R2, R25, R5, R2 ;  /* 0x0000000519027224 */ /* 0x000fc600078e0202 */
[----:B------:R-:W5:Y:S04]  /*1b750*/  LDL.LU R12, [R1+0x9c0] ;  /* 0x0009c000010c7983 */ /* 0x000f680000300800 */
[----:B------:R0:W-:Y:S04]  /*1b760*/  STL [R1+0x27c], R14 ;  /* 0x00027c0e01007387 */ /* 0x0001e80000100800 */
[----:B0-----:R-:W5:Y:S01]  /*1b770*/  LDL.LU R14, [R1+0x41c4] ;  /* 0x0041c400010e7983 */ /* 0x001f620000300800 */
[----:B---3--:R-:W-:-:S03]  /*1b780*/  IABS R5, R10 ;  /* 0x0000000a00057213 */ /* 0x008fc60000000000 */
[----:B------:R-:W3:Y:S01]  /*1b790*/  LDL.LU R10, [R1+0x9c8] ;  /* 0x0009c800010a7983 */ /* 0x000ee20000300800 */
[----:B------:R-:W-:-:S13]  /*1b7a0*/  ISETP.GT.U32.AND P3, PT, R25, R6, PT ;  /* 0x000000061900720c */ /* 0x000fda0003f64070 */
[----:B------:R-:W-:-:S05]  /*1b7b0*/  @!P3 IMAD.IADD R6, R6, 0x1, -R25 ;  /* 0x000000010606b824 */ /* 0x000fca00078e0a19 */
[----:B------:R-:W-:Y:S01]  /*1b7c0*/  ISETP.GT.U32.AND P3, PT, R25, R6, PT ;  /* 0x000000061900720c */ /* 0x000fe20003f64070 */
[----:B------:R-:W-:-:S04]  /*1b7d0*/  IMAD.HI.U32 R11, R0, R8, RZ ;  /* 0x00000008000b7227 */ /* 0x000fc800078e00ff */
[----:B------:R-:W-:-:S08]  /*1b7e0*/  IMAD.MOV R11, RZ, RZ, -R11 ;  /* 0x000000ffff0b7224 */ /* 0x000fd000078e0a0b */
[----:B------:R-:W-:Y:S01]  /*1b7f0*/  @!P3 IMAD.IADD R6, R6, 0x1, -R25 ;  /* 0x000000010606b824 */ /* 0x000fe200078e0a19 */
[C---:B------:R-:W-:Y:S01]  /*1b800*/  ISETP.GT.U32.AND P3, PT, R25.reuse, R2, PT ;  /* 0x000000021900720c */ /* 0x040fe20003f64070 */
[----:B------:R-:W-:-:S12]  /*1b810*/  IMAD R8, R25, R11, R8 ;  /* 0x0000000b19087224 */ /* 0x000fd800078e0208 */
[----:B------:R-:W-:Y:S01]  /*1b820*/  @!P3 IMAD.IADD R2, R2, 0x1, -R25 ;  /* 0x000000010202b824 */ /* 0x000fe200078e0a19 */
[----:B--2---:R-:W-:Y:S02]  /*1b830*/  IABS R11, R13 ;  /* 0x0000000d000b7213 */ /* 0x004fe40000000000 */
[----:B----4-:R-:W-:Y:S01]  /*1b840*/  IABS R13, R15 ;  /* 0x0000000f000d7213 */ /* 0x010fe20000000000 */
[----:B------:R0:W-:Y:S04]  /*1b850*/  STL [R1+0x41bc], R15 ;  /* 0x0041bc0f01007387 */ /* 0x0001e80000100800 */
[----:B0-----:R-:W2:Y:S01]  /*1b860*/  LDL.LU R15, [R1+0x9dc] ;  /* 0x0009dc00010f7983 */ /* 0x001ea20000300800 */
[----:B---3--:R-:W-:-:S03]  /*1b870*/  ISETP.GE.AND P3, PT, R10, RZ, PT ;  /* 0x000000ff0a00720c */ /* 0x008fc60003f66270 */
[----:B------:R-:W3:Y:S01]  /*1b880*/  LDL.LU R10, [R1+0x41c0] ;  /* 0x0041c000010a7983 */ /* 0x000ee20000300800 */
[C---:B------:R-:W-:Y:S02]  /*1b890*/  ISETP.GT.U32.AND P0, PT, R25.reuse, R4, PT ;  /* 0x000000041900720c */ /* 0x040fe40003f04070 */
[----:B------:R-:W-:-:S11]  /*1b8a0*/  ISETP.GT.U32.AND P6, PT, R25, R7, PT ;  /* 0x000000071900720c */ /* 0x000fd60003fc4070 */
[--C-:B------:R-:W-:Y:S01]  /*1b8b0*/  @!P0 IMAD.IADD R4, R4, 0x1, -R25.reuse ;  /* 0x0000000104048824 */ /* 0x100fe200078e0a19 */
[----:B-----5:R-:W-:Y:S01]  /*1b8c0*/  ISETP.GE.AND P0, PT, R12, RZ, PT ;  /* 0x000000ff0c00720c */ /* 0x020fe20003f06270 */
[----:B------:R-:W-:Y:S02]  /*1b8d0*/  @!P6 IMAD.IADD R7, R7, 0x1, -R25 ;  /* 0x000000010707e824 */ /* 0x000fe400078e0a19 */
[----:B------:R-:W-:Y:S01]  /*1b8e0*/  IMAD.HI.U32 R12, R0, R9, RZ ;  /* 0x00000009000c7227 */ /* 0x000fe200078e00ff */
[C---:B------:R-:W-:Y:S02]  /*1b8f0*/  ISETP.GT.U32.AND P2, PT, R25.reuse, R4, PT ;  /* 0x000000041900720c */ /* 0x040fe40003f44070 */
[----:B------:R-:W-:Y:S01]  /*1b900*/  ISETP.GT.U32.AND P6, PT, R25, R7, PT ;  /* 0x000000071900720c */ /* 0x000fe20003fc4070 */
[----:B------:R-:W-:-:S04]  /*1b910*/  IMAD.MOV R12, RZ, RZ, -R12 ;  /* 0x000000ffff0c7224 */ /* 0x000fc800078e0a0c */
[----:B------:R-:W-:Y:S02]  /*1b920*/  IMAD R9, R25, R12, R9 ;  /* 0x0000000c19097224 */ /* 0x000fe400078e0209 */
[----:B------:R-:W-:-:S04]  /*1b930*/  IMAD.HI.U32 R12, R0, R5, RZ ;  /* 0x00000005000c7227 */ /* 0x000fc800078e00ff */
[----:B------:R-:W-:Y:S02]  /*1b940*/  IMAD.MOV R12, RZ, RZ, -R12 ;  /* 0x000000ffff0c7224 */ /* 0x000fe400078e0a0c */
[--C-:B------:R-:W-:Y:S01]  /*1b950*/  @!P2 IMAD.IADD R4, R4, 0x1, -R25.reuse ;  /* 0x000000010404a824 */ /* 0x100fe200078e0a19 */
[----:B------:R-:W-:Y:S01]  /*1b960*/  ISETP.GE.AND P2, PT, R14, RZ, PT ;  /* 0x000000ff0e00720c */ /* 0x000fe20003f46270 */
[----:B------:R-:W-:Y:S02]  /*1b970*/  @!P6 IMAD.IADD R7, R7, 0x1, -R25 ;  /* 0x000000010707e824 */ /* 0x000fe400078e0a19 */
[----:B------:R-:W-:-:S04]  /*1b980*/  IMAD.HI.U32 R14, R0, R11, RZ ;  /* 0x0000000b000e7227 */ /* 0x000fc800078e00ff */
[----:B------:R-:W-:Y:S02]  /*1b990*/  IMAD R5, R25, R12, R5 ;  /* 0x0000000c19057224 */ /* 0x000fe400078e0205 */
[----:B------:R-:W-:Y:S02]  /*1b9a0*/  @!P1 IMAD.MOV R7, RZ, RZ, -R7 ;  /* 0x000000ffff079224 */ /* 0x000fe400078e0a07 */
[----:B------:R-:W-:-:S03]  /*1b9b0*/  IMAD.MOV R14, RZ, RZ, -R14 ;  /* 0x000000ffff0e7224 */ /* 0x000fc600078e0a0e */
[----:B------:R0:W-:Y:S01]  /*1b9c0*/  STL [R1+0x270], R7 ;  /* 0x0002700701007387 */ /* 0x0001e20000100800 */
[----:B------:R-:W-:Y:S01]  /*1b9d0*/  IMAD R14, R25, R14, R11 ;  /* 0x0000000e190e7224 */ /* 0x000fe200078e020b */
[----:B--2---:R-:W-:Y:S01]  /*1b9e0*/  IABS R11, R15 ;  /* 0x0000000f000b7213 */ /* 0x004fe20000000000 */
[----:B0-----:R-:W-:Y:S02]  /*1b9f0*/  IMAD.MOV.U32 R7, RZ, RZ, R15 ;  /* 0x000000ffff077224 */ /* 0x001fe400078e000f */
[----:B------:R-:W-:Y:S02]  /*1ba00*/  IMAD.MOV.U32 R15, RZ, RZ, R6 ;  /* 0x000000ffff0f7224 */ /* 0x000fe400078e0006 */
[----:B---3--:R-:W-:-:S04]  /*1ba10*/  IMAD.MOV.U32 R12, RZ, RZ, R10 ;  /* 0x000000ffff0c7224 */ /* 0x008fc800078e000a */
[----:B------:R-:W-:-:S05]  /*1ba20*/  @!P5 IMAD.MOV R12, RZ, RZ, -R12 ;  /* 0x000000ffff0cd224 */ /* 0x000fca00078e0a0c */
[----:B------:R0:W-:Y:S04]  /*1ba30*/  STL [R1+0x274], R12 ;  /* 0x0002740c01007387 */ /* 0x0001e80000100800 */
[----:B------:R-:W2:Y:S01]  /*1ba40*/  LDL.LU R6, [R1+0x9d0] ;  /* 0x0009d00001067983 */ /* 0x000ea20000300800 */
[----:B0-----:R-:W-:-:S03]  /*1ba50*/  IMAD.MOV.U32 R12, RZ, RZ, R4 ;  /* 0x000000ffff0c7224 */ /* 0x001fc600078e0004 */
[----:B------:R-:W3:Y:S01]  /*1ba60*/  LDL.LU R4, [R1+0x9cc] ;  /* 0x0009cc0001047983 */ /* 0x000ee20000300800 */
[----:B------:R-:W-:Y:S02]  /*1ba70*/  @!P4 IMAD.MOV R15, RZ, RZ, -R15 ;  /* 0x000000ffff0fc224 */ /* 0x000fe400078e0a0f */
[----:B------:R-:W-:Y:S02]  /*1ba80*/  @!P0 IMAD.MOV R12, RZ, RZ, -R12 ;  /* 0x000000ffff0c8224 */ /* 0x000fe400078e0a0c */
[----:B------:R-:W-:Y:S01]  /*1ba90*/  IMAD.HI.U32 R10, R0, R13, RZ ;  /* 0x0000000d000a7227 */ /* 0x000fe200078e00ff */
[----:B------:R0:W-:Y:S03]  /*1baa0*/  STL [R1+0x26c], R15 ;  /* 0x00026c0f01007387 */ /* 0x0001e60000100800 */
[----:B------:R-:W-:Y:S01]  /*1bab0*/  IMAD.MOV R10, RZ, RZ, -R10 ;  /* 0x000000ffff0a7224 */ /* 0x000fe200078e0a0a */
[----:B0-----:R-:W4:Y:S04]  /*1bac0*/  LDL.LU R15, [R1+0x41bc] ;  /* 0x0041bc00010f7983 */ /* 0x001f280000300800 */
[----:B------:R0:W-:Y:S01]  /*1bad0*/  STL [R1+0x268], R12 ;  /* 0x0002680c01007387 */ /* 0x0001e20000100800 */
[----:B------:R-:W-:-:S03]  /*1bae0*/  IMAD R13, R25, R10, R13 ;  /* 0x0000000a190d7224 */ /* 0x000fc600078e020d */
[----:B0-----:R-:W5:Y:S04]  /*1baf0*/  LDL.LU R12, [R1+0x9d4] ;  /* 0x0009d400010c7983 */ /* 0x001f680000300800 */
[----:B------:R-:W4:Y:S01]  /*1bb00*/  LDL.LU R10, [R1+0x9e4] ;  /* 0x0009e400010a7983 */ /* 0x000f220000300800 */
[----:B------:R-:W-:-:S13]  /*1bb10*/  ISETP.GT.U32.AND P6, PT, R25, R8, PT ;  /* 0x000000081900720c */ /* 0x000fda0003fc4070 */
[----:B------:R-:W-:Y:S01]  /*1bb20*/  @!P6 IMAD.IADD R8, R8, 0x1, -R25 ;  /* 0x000000010808e824 */ /* 0x000fe200078e0a19 */
[C---:B------:R-:W-:Y:S02]  /*1bb30*/  ISETP.GT.U32.AND P6, PT, R25.reuse, R9, PT ;  /* 0x000000091900720c */ /* 0x040fe40003fc4070 */
[C---:B------:R-:W-:Y:S02]  /*1bb40*/  ISETP.GT.U32.AND P1, PT, R25.reuse, R2, PT ;  /* 0x000000021900720c */ /* 0x040fe40003f24070 */
[----:B------:R-:W-:-:S09]  /*1bb50*/  ISETP.GT.U32.AND P5, PT, R25, R8, PT ;  /* 0x000000081900720c */ /* 0x000fd20003fa4070 */
[----:B------:R-:W-:Y:S01]  /*1bb60*/  @!P6 IMAD.IADD R9, R9, 0x1, -R25 ;  /* 0x000000010909e824 */ /* 0x000fe200078e0a19 */
[----:B------:R-:W-:-:S04]  /*1bb70*/  ISETP.GT.U32.AND P4, PT, R25, R5, PT ;  /* 0x000000051900720c */ /* 0x000fc80003f84070 */
[C---:B------:R-:W-:Y:S01]  /*1bb80*/  ISETP.GT.U32.AND P6, PT, R25.reuse, R9, PT ;  /* 0x000000091900720c */ /* 0x040fe20003fc4070 */
[--C-:B------:R-:W-:Y:S01]  /*1bb90*/  @!P5 IMAD.IADD R8, R8, 0x1, -R25.reuse ;  /* 0x000000010808d824 */ /* 0x100fe200078e0a19 */
[----:B------:R-:W-:Y:S01]  /*1bba0*/  ISETP.GT.U32.AND P5, PT, R25, R14, PT ;  /* 0x0000000e1900720c */ /* 0x000fe20003fa4070 */
[----:B------:R-:W-:-:S06]  /*1bbb0*/  @!P1 IMAD.IADD R2, R2, 0x1, -R25 ;  /* 0x0000000102029824 */ /* 0x000fcc00078e0a19 */
[----:B------:R-:W-:-:S04]  /*1bbc0*/  @!P4 IMAD.IADD R5, R5, 0x1, -R25 ;  /* 0x000000010505c824 */ /* 0x000fc800078e0a19 */
[--C-:B------:R-:W-:Y:S01]  /*1bbd0*/  @!P6 IMAD.IADD R9, R9, 0x1, -R25.reuse ;  /* 0x000000010909e824 */ /* 0x100fe200078e0a19 */
[C---:B------:R-:W-:Y:S01]  /*1bbe0*/  ISETP.GT.U32.AND P6, PT, R25.reuse, R13, PT ;  /* 0x0000000d1900720c */ /* 0x040fe20003fc4070 */
[----:B------:R-:W-:Y:S01]  /*1bbf0*/  @!P5 IMAD.IADD R14, R14, 0x1, -R25 ;  /* 0x000000010e0ed824 */ /* 0x000fe200078e0a19 */
[----:B------:R-:W-:-:S11]  /*1bc00*/  ISETP.GT.U32.AND P4, PT, R25, R5, PT ;  /* 0x000000051900720c */ /* 0x000fd60003f84070 */
[--C-:B------:R-:W-:Y:S02]  /*1bc10*/  @!P6 IMAD.IADD R13, R13, 0x1, -R25.reuse ;  /* 0x000000010d0de824 */ /* 0x100fe400078e0a19 */
[----:B------:R-:W-:-:S03]  /*1bc20*/  @!P4 IMAD.IADD R5, R5, 0x1, -R25 ;  /* 0x000000010505c824 */ /* 0x000fc600078e0a19 */
[----:B------:R-:W-:-:S13]  /*1bc30*/  ISETP.GT.U32.AND P6, PT, R25, R13, PT ;  /* 0x0000000d1900720c */ /* 0x000fda0003fc4070 */
[----:B------:R-:W-:Y:S01]  /*1bc40*/  @!P6 IMAD.IADD R13, R13, 0x1, -R25 ;  /* 0x000000010d0de824 */ /* 0x000fe200078e0a19 */
[----:B--2---:R-:W-:Y:S02]  /*1bc50*/  ISETP.GE.AND P1, PT, R6, RZ, PT ;  /* 0x000000ff0600720c */ /* 0x004fe40003f26270 */
[----:B---3--:R-:W-:Y:S01]  /*1bc60*/  ISETP.GE.AND P0, PT, R4, RZ, PT ;  /* 0x000000ff0400720c */ /* 0x008fe20003f06270 */
[----:B------:R-:W-:-:S04]  /*1bc70*/  IMAD.MOV.U32 R4, RZ, RZ, R11 ;  /* 0x000000ffff047224 */ /* 0x000fc800078e000b */
[----:B------:R-:W-:-:S04]  /*1bc80*/  IMAD.HI.U32 R6, R0, R4, RZ ;  /* 0x0000000400067227 */ /* 0x000fc800078e00ff */
[----:B------:R-:W-:-:S04]  /*1bc90*/  IMAD.MOV R6, RZ, RZ, -R6 ;  /* 0x000000ffff067224 */ /* 0x000fc800078e0a06 */
[----:B------:R-:W-:Y:S02]  /*1bca0*/  IMAD R4, R25, R6, R4 ;  /* 0x0000000619047224 */ /* 0x000fe400078e0204 */
[----:B------:R-:W-:Y:S02]  /*1bcb0*/  IMAD.MOV.U32 R6, RZ, RZ, R7 ;  /* 0x000000ffff067224 */ /* 0x000fe400078e0007 */
[----:B------:R-:W-:-:S04]  /*1bcc0*/  IMAD.MOV.U32 R7, RZ, RZ, R2 ;  /* 0x000000ffff077224 */ /* 0x000fc800078e0002 */
[----:B------:R-:W-:Y:S01]  /*1bcd0*/  @!P3 IMAD.MOV R7, RZ, RZ, -R7 ;  /* 0x000000ffff07b224 */ /* 0x000fe200078e0a07 */
[----:B------:R-:W-:Y:S01]  /*1bce0*/  ISETP.GT.U32.AND P3, PT, R25, R14, PT ;  /* 0x0000000e1900720c */ /* 0x000fe20003f64070 */
[----:B------:R-:W-:Y:S02]  /*1bcf0*/  IMAD.MOV.U32 R11, RZ, RZ, R8 ;  /* 0x000000ffff0b7224 */ /* 0x000fe400078e0008 */
[----:B------:R-:W2:Y:S02]  /*1bd00*/  LDL.LU R8, [R1+0x9e0] ;  /* 0x0009e00001087983 */ /* 0x000ea40000300800 */
[----:B------:R-:W-:Y:S01]  /*1bd10*/  @!P2 IMAD.MOV R11, RZ, RZ, -R11 ;  /* 0x000000ffff0ba224 */ /* 0x000fe200078e0a0b */
[----:B-----5:R-:W-:-:S04]  /*1bd20*/  ISETP.GE.AND P2, PT, R12, RZ, PT ;  /* 0x000000ff0c00720c */ /* 0x020fc80003f46270 */
[----:B------:R0:W-:Y:S03]  /*1bd30*/  STL [R1+0x264], R11 ;  /* 0x0002640b01007387 */ /* 0x0001e60000100800 */
[----:B------:R-:W-:Y:S01]  /*1bd40*/  @!P3 IMAD.IADD R14, R14, 0x1, -R25 ;  /* 0x000000010e0eb824 */ /* 0x000fe200078e0a19 */
[----:B------:R1:W-:Y:S01]  /*1bd50*/  STL [R1+0x41b8], R18 ;  /* 0x0041b81201007387 */ /* 0x0003e20000100800 */
[----:B----4-:R-:W-:Y:S02]  /*1bd60*/  ISETP.GE.AND P3, PT, R10, RZ, PT ;  /* 0x000000ff0a00720c */ /* 0x010fe40003f66270 */
[----:B------:R-:W-:Y:S02]  /*1bd70*/  ISETP.GE.AND P5, PT, R15, RZ, PT ;  /* 0x000000ff0f00720c */ /* 0x000fe40003fa6270 */
[----:B0-----:R-:W-:Y:S01]  /*1bd80*/  IABS R11, R10 ;  /* 0x0000000a000b7213 */ /* 0x001fe20000000000 */
[----:B------:R-:W-:-:S02]  /*1bd90*/  IMAD.MOV.U32 R10, RZ, RZ, R14 ;  /* 0x000000ffff0a7224 */ /* 0x000fc400078e000e */
[----:B-1----:R-:W-:Y:S02]  /*1bda0*/  IMAD.MOV.U32 R18, RZ, RZ, R9 ;  /* 0x000000ffff127224 */ /* 0x002fe400078e0009 */
[----:B------:R-:W-:Y:S02]  /*1bdb0*/  IMAD.MOV.U32 R9, RZ, RZ, R6 ;  /* 0x000000ffff097224 */ /* 0x000fe400078e0006 */
[----:B------:R-:W-:Y:S02]  /*1bdc0*/  IMAD.MOV.U32 R6, RZ, RZ, R5 ;  /* 0x000000ffff067224 */ /* 0x000fe400078e0005 */
[----:B------:R-:W-:Y:S02]  /*1bdd0*/  @!P0 IMAD.MOV R18, RZ, RZ, -R18 ;  /* 0x000000ffff128224 */ /* 0x000fe400078e0a12 */
[----:B------:R-:W-:Y:S02]  /*1bde0*/  IMAD.MOV.U32 R15, RZ, RZ, R19 ;  /* 0x000000ffff0f7224 */ /* 0x000fe400078e0013 */
[----:B------:R-:W3:Y:S01]  /*1bdf0*/  LDL.LU R19, [R1+0x9e8] ;  /* 0x0009e80001137983 */ /* 0x000ee20000300800 */
[----:B------:R-:W-:-:S02]  /*1be00*/  @!P1 IMAD.MOV R6, RZ, RZ, -R6 ;  /* 0x000000ffff069224 */ /* 0x000fc400078e0a06 */
[----:B------:R-:W-:Y:S01]  /*1be10*/  @!P2 IMAD.MOV R10, RZ, RZ, -R10 ;  /* 0x000000ffff0aa224 */ /* 0x000fe200078e0a0a */
[----:B------:R0:W-:Y:S04]  /*1be20*/  STL [R1+0x260], R7 ;  /* 0x0002600701007387 */ /* 0x0001e80000100800 */
[----:B0-----:R-:W4:Y:S04]  /*1be30*/  LDL.LU R7, [R1+0xa04] ;  /* 0x000a040001077983 */ /* 0x001f280000300800 */
[----:B------:R0:W-:Y:S04]  /*1be40*/  STL [R1+0x25c], R18 ;  /* 0x00025c1201007387 */ /* 0x0001e80000100800 */
[----:B0-----:R-:W5:Y:S04]  /*1be50*/  LDL.LU R18, [R1+0x41b8] ;  /* 0x0041b80001127983 */ /* 0x001f680000300800 */
[----:B------:R-:W-:Y:S04]  /*1be60*/  STL [R1+0x258], R6 ;  /* 0x0002580601007387 */ /* 0x000fe80000100800 */
[----:B------:R0:W-:Y:S02]  /*1be70*/  STL [R1+0x254], R10 ;  /* 0x0002540a01007387 */ /* 0x0001e40000100800 */
[----:B0-----:R-:W-:-:S02]  /*1be80*/  IMAD.MOV.U32 R10, RZ, RZ, R13 ;  /* 0x000000ffff0a7224 */ /* 0x001fc400078e000d */
[----:B------:R-:W3:Y:S02]  /*1be90*/  LDL.LU R13, [R1+0x9f4] ;  /* 0x0009f400010d7983 */ /* 0x000ee40000300800 */
[----:B------:R-:W-:Y:S02]  /*1bea0*/  @!P5 IMAD.MOV R10, RZ, RZ, -R10 ;  /* 0x000000ffff0ad224 */ /* 0x000fe400078e0a0a */
[----:B------:R-:W-:-:S03]  /*1beb0*/  IMAD.MOV.U32 R14, RZ, RZ, R15 ;  /* 0x000000ffff0e7224 */ /* 0x000fc600078e000f */
[----:B------:R3:W-:Y:S01]  /*1bec0*/  STL [R1+0x250], R10 ;  /* 0x0002500a01007387 */ /* 0x0007e20000100800 */
[----:B--2---:R-:W-:Y:S02]  /*1bed0*/  IABS R12, R8 ;  /* 0x00000008000c7213 */ /* 0x004fe40000000000 */
[----:B------:R-:W-:Y:S02]  /*1bee0*/  ISETP.GE.AND P1, PT, R8, RZ, PT ;  /* 0x000000ff0800720c */ /* 0x000fe40003f26270 */
[----:B------:R-:W-:Y:S02]  /*1bef0*/  IABS R8, R15 ;  /* 0x0000000f00087213 */ /* 0x000fe40000000000 */
[----:B------:R-:W2:Y:S01]  /*1bf00*/  LDL.LU R15, [R1+0x9fc] ;  /* 0x0009fc00010f7983 */ /* 0x000ea20000300800 */
[----:B---3--:R-:W-:-:S03]  /*1bf10*/  IABS R10, R13 ;  /* 0x0000000d000a7213 */ /* 0x008fc60000000000 */
[----:B------:R0:W-:Y:S04]  /*1bf20*/  STL [R1+0x41b4], R13 ;  /* 0x0041b40d01007387 */ /* 0x0001e80000100800 */
[----:B0-----:R-:W3:Y:S01]  /*1bf30*/  LDL R13, [R1+0x9f8] ;  /* 0x0009f800010d7983 */ /* 0x001ee20000100800 */
[----:B------:R-:W-:-:S04]  /*1bf40*/  IMAD.HI.U32 R2, R0, R12, RZ ;  /* 0x0000000c00027227 */ /* 0x000fc800078e00ff */
[----:B------:R-:W-:-:S04]  /*1bf50*/  IMAD.MOV R2, RZ, RZ, -R2 ;  /* 0x000000ffff027224 */ /* 0x000fc800078e0a02 */
[C---:B------:R-:W-:Y:S01]  /*1bf60*/  IMAD R12, R25.reuse, R2, R12 ;  /* 0x00000002190c7224 */ /* 0x040fe200078e020c */
[----:B------:R-:W-:-:S04]  /*1bf70*/  ISETP.GT.U32.AND P4, PT, R25, R4, PT ;  /* 0x000000041900720c */ /* 0x000fc80003f84070 */
[----:B------:R-:W-:Y:S01]  /*1bf80*/  ISETP.GT.U32.AND P6, PT, R25, R12, PT ;  /* 0x0000000c1900720c */ /* 0x000fe20003fc4070 */
[----:B------:R-:W-:-:S04]  /*1bf90*/  IMAD.HI.U32 R5, R0, R11, RZ ;  /* 0x0000000b00057227 */ /* 0x000fc800078e00ff */
[----:B------:R-:W-:Y:S01]  /*1bfa0*/  IMAD.MOV R5, RZ, RZ, -R5 ;  /* 0x000000ffff057224 */ /* 0x000fe200078e0a05 */
[----:B------:R-:W-:-:S03]  /*1bfb0*/  ISETP.GE.AND P0, PT, R9, RZ, PT ;  /* 0x000000ff0900720c */ /* 0x000fc60003f06270 */
[----:B------:R-:W-:Y:S01]  /*1bfc0*/  IMAD R11, R25, R5, R11 ;  /* 0x00000005190b7224 */ /* 0x000fe200078e020b */
[----:B------:R-:W-:Y:S01]  /*1bfd0*/  IABS R5, R19 ;  /* 0x0000001300057213 */ /* 0x000fe20000000000 */
[--C-:B------:R-:W-:Y:S02]  /*1bfe0*/  @!P4 IMAD.IADD R4, R4, 0x1, -R25.reuse ;  /* 0x000000010404c824 */ /* 0x100fe400078e0a19 */
[----:B------:R-:W-:Y:S01]  /*1bff0*/  @!P6 IMAD.IADD R12, R12, 0x1, -R25 ;  /* 0x000000010c0ce824 */ /* 0x000fe200078e0a19 */
[----:B----4-:R-:W-:Y:S01]  /*1c000*/  IABS R9, R7 ;  /* 0x0000000700097213 */ /* 0x010fe20000000000 */
[C---:B------:R-:W-:Y:S01]  /*1c010*/  IMAD.HI.U32 R2, R0.reuse, R5, RZ ;  /* 0x0000000500027227 */ /* 0x040fe200078e00ff */
[----:B------:R-:W-:Y:S02]  /*1c020*/  ISETP.GE.AND P4, PT, R7, RZ, PT ;  /* 0x000000ff0700720c */ /* 0x000fe40003f86270 */
[C---:B------:R-:W-:Y:S01]  /*1c030*/  ISETP.GT.U32.AND P2, PT, R25.reuse, R12, PT ;  /* 0x0000000c1900720c */ /* 0x040fe20003f44070 */
[----:B------:R-:W-:Y:S01]  /*1c040*/  IMAD.HI.U32 R7, R0, R9, RZ ;  /* 0x0000000900077227 */ /* 0x000fe200078e00ff */
[----:B------:R-:W-:-:S03]  /*1c050*/  ISETP.GT.U32.AND P6, PT, R25, R4, PT ;  /* 0x000000041900720c */ /* 0x000fc60003fc4070 */
[----:B------:R-:W-:Y:S02]  /*1c060*/  IMAD.MOV R2, RZ, RZ, -R2 ;  /* 0x000000ffff027224 */ /* 0x000fe400078e0a02 */
[----:B------:R-:W-:Y:S02]  /*1c070*/  IMAD.MOV R7, RZ, RZ, -R7 ;  /* 0x000000ffff077224 */ /* 0x000fe400078e0a07 */
[C---:B------:R-:W-:Y:S01]  /*1c080*/  IMAD R5, R25.reuse, R2, R5 ;  /* 0x0000000219057224 */ /* 0x040fe200078e0205 */
[C---:B------:R-:W-:Y:S01]  /*1c090*/  ISETP.GT.U32.AND P5, PT, R25.reuse, R11, PT ;  /* 0x0000000b1900720c */ /* 0x040fe20003fa4070 */
[C---:B------:R-:W-:Y:S02]  /*1c0a0*/  IMAD R9, R25.reuse, R7, R9 ;  /* 0x0000000719097224 */ /* 0x040fe400078e0209 */
[--C-:B------:R-:W-:Y:S01]  /*1c0b0*/  @!P2 IMAD.IADD R12, R12, 0x1, -R25.reuse ;  /* 0x000000010c0ca824 */ /* 0x100fe200078e0a19 */
[C---:B------:R-:W-:Y:S01]  /*1c0c0*/  ISETP.GT.U32.AND P2, PT, R25.reuse, R5, PT ;  /* 0x000000051900720c */ /* 0x040fe20003f44070 */
[----:B------:R-:W-:Y:S01]  /*1c0d0*/  @!P6 IMAD.IADD R4, R4, 0x1, -R25 ;  /* 0x000000010404e824 */ /* 0x000fe200078e0a19 */
[----:B------:R-:W-:-:S02]  /*1c0e0*/  ISETP.GT.U32.AND P6, PT, R25, R9, PT ;  /* 0x000000091900720c */ /* 0x000fc40003fc4070 */
[----:B-----5:R-:W-:Y:S01]  /*1c0f0*/  IABS R6, R18 ;  /* 0x0000001200067213 */ /* 0x020fe20000000000 */
[----:B------:R-:W-:-:S04]  /*1c100*/  @!P0 IMAD.MOV R4, RZ, RZ, -R4 ;  /* 0x000000ffff048224 */ /* 0x000fc800078e0a04 */
[----:B------:R-:W-:Y:S02]  /*1c110*/  @!P5 IMAD.IADD R11, R11, 0x1, -R25 ;  /* 0x000000010b0bd824 */ /* 0x000fe400078e0a19 */
[----:B------:R-:W-:-:S04]  /*1c120*/  IMAD.HI.U32 R7, R0, R6, RZ ;  /* 0x0000000600077227 */ /* 0x000fc800078e00ff */
[--C-:B------:R-:W-:Y:S02]  /*1c130*/  @!P2 IMAD.IADD R5, R5, 0x1, -R25.reuse ;  /* 0x000000010505a824 */ /* 0x100fe400078e0a19 */
[----:B------:R-:W-:Y:S01]  /*1c140*/  @!P6 IMAD.IADD R9, R9, 0x1, -R25 ;  /* 0x000000010909e824 */ /* 0x000fe200078e0a19 */
[----:B------:R-:W-:Y:S01]  /*1c150*/  ISETP.GT.U32.AND P6, PT, R25, R11, PT ;  /* 0x0000000b1900720c */ /* 0x000fe20003fc4070 */
[----:B------:R-:W-:Y:S01]  /*1c160*/  IMAD.MOV R7, RZ, RZ, -R7 ;  /* 0x000000ffff077224 */ /* 0x000fe200078e0a07 */
[----:B------:R-:W-:Y:S02]  /*1c170*/  ISETP.GE.AND P5, PT, R19, RZ, PT ;  /* 0x000000ff1300720c */ /* 0x000fe40003fa6270 */
[----:B------:R-:W4:Y:S01]  /*1c180*/  LDL.LU R19, [R1+0xa00] ;  /* 0x000a000001137983 */ /* 0x000f220000300800 */
[C---:B------:R-:W-:Y:S01]  /*1c190*/  ISETP.GT.U32.AND P0, PT, R25.reuse, R5, PT ;  /* 0x000000051900720c */ /* 0x040fe20003f04070 */
[----:B------:R-:W-:Y:S02]  /*1c1a0*/  IMAD R6, R25, R7, R6 ;  /* 0x0000000719067224 */ /* 0x000fe400078e0206 */
[----:B------:R0:W-:Y:S02]  /*1c1b0*/  STL [R1+0x24c], R4 ;  /* 0x00024c0401007387 */ /* 0x0001e40000100800 */
[----:B0-----:R-:W-:-:S04]  /*1c1c0*/  IMAD.MOV.U32 R4, RZ, RZ, R12 ;  /* 0x000000ffff047224 */ /* 0x001fc800078e000c */
[----:B------:R-:W-:Y:S01]  /*1c1d0*/  @!P1 IMAD.MOV R4, RZ, RZ, -R4 ;  /* 0x000000ffff049224 */ /* 0x000fe200078e0a04 */
[----:B------:R-:W-:Y:S01]  /*1c1e0*/  ISETP.GT.U32.AND P1, PT, R25, R6, PT ;  /* 0x000000061900720c */ /* 0x000fe20003f24070 */
[--C-:B------:R-:W-:Y:S02]  /*1c1f0*/  @!P6 IMAD.IADD R11, R11, 0x1, -R25.reuse ;  /* 0x000000010b0be824 */ /* 0x100fe400078e0a19 */
[--C-:B------:R-:W-:Y:S01]  /*1c200*/  @!P0 IMAD.IADD R5, R5, 0x1, -R25.reuse ;  /* 0x0000000105058824 */ /* 0x100fe200078e0a19 */
[----:B------:R-:W-:Y:S09]  /*1c210*/  STL [R1+0x224], R4 ;  /* 0x0002240401007387 */ /* 0x000ff20000100800 */
[----:B------:R-:W-:Y:S01]  /*1c220*/  @!P1 IMAD.IADD R6, R6, 0x1, -R25 ;  /* 0x0000000106069824 */ /* 0x000fe200078e0a19 */
[----:B------:R-:W-:-:S02]  /*1c230*/  ISETP.GE.AND P1, PT, R14, RZ, PT ;  /* 0x000000ff0e00720c */ /* 0x000fc40003f26270 */
[----:B---3--:R-:W-:Y:S01]  /*1c240*/  IABS R7, R13 ;  /* 0x0000000d00077213 */ /* 0x008fe20000000000 */
[----:B------:R-:W-:Y:S02]  /*1c250*/  IMAD.MOV.U32 R13, RZ, RZ, R18 ;  /* 0x000000ffff0d7224 */ /* 0x000fe400078e0012 */
[----:B------:R-:W3:Y:S03]  /*1c260*/  LDL.LU R18, [R1+0xa0c] ;  /* 0x000a0c0001127983 */ /* 0x000ee60000300800 */
[----:B------:R-:W-:Y:S01]  /*1c270*/  ISETP.GE.AND P0, PT, R13, RZ, PT ;  /* 0x000000ff0d00720c */ /* 0x000fe20003f06270 */
[----:B------:R-:W-:Y:S01]  /*1c280*/  IMAD.MOV.U32 R13, RZ, RZ, R11 ;  /* 0x000000ffff0d7224 */ /* 0x000fe200078e000b */
[----:B------:R-:W5:Y:S03]  /*1c290*/  LDL R14, [R1+0xa08] ;  /* 0x000a0800010e7983 */ /* 0x000f660000100800 */
[----:B------:R-:W-:Y:S01]  /*1c2a0*/  @!P3 IMAD.MOV R13, RZ, RZ, -R13 ;  /* 0x000000ffff0db224 */ /* 0x000fe200078e0a0d */
[----:B------:R-:W3:Y:S04]  /*1c2b0*/  LDL.LU R11, [R1+0x9f8] ;  /* 0x0009f800010b7983 */ /* 0x000ee80000300800 */
[----:B------:R0:W-:Y:S04]  /*1c2c0*/  STL [R1+0x234], R13 ;  /* 0x0002340d01007387 */ /* 0x0001e80000100800 */
[----:B0-----:R-:W3:Y:S01]  /*1c2d0*/  LDL.LU R13, [R1+0x41b4] ;  /* 0x0041b400010d7983 */ /* 0x001ee20000300800 */
[----:B------:R-:W-:-:S04]  /*1c2e0*/  IMAD.HI.U32 R2, R0, R8, RZ ;  /* 0x0000000800027227 */ /* 0x000fc800078e00ff */
[----:B------:R-:W-:Y:S01]  /*1c2f0*/  IMAD.MOV R2, RZ, RZ, -R2 ;  /* 0x000000ffff027224 */ /* 0x000fe200078e0a02 */
[----:B------:R-:W-:-:S03]  /*1c300*/  ISETP.GT.U32.AND P2, PT, R25, R9, PT ;  /* 0x000000091900720c */ /* 0x000fc60003f44070 */
[----:B------:R-:W-:Y:S02]  /*1c310*/  IMAD R8, R25, R2, R8 ;  /* 0x0000000219087224 */ /* 0x000fe400078e0208 */
[----:B------:R-:W-:-:S04]  /*1c320*/  IMAD.HI.U32 R2, R0, R10, RZ ;  /* 0x0000000a00027227 */ /* 0x000fc800078e00ff */
[----:B------:R-:W-:-:S04]  /*1c330*/  IMAD.MOV R2, RZ, RZ, -R2 ;  /* 0x000000ffff027224 */ /* 0x000fc800078e0a02 */
[----:B------:R-:W-:Y:S02]  /*1c340*/  IMAD R10, R25, R2, R10 ;  /* 0x00000002190a7224 */ /* 0x000fe400078e020a */
[----:B------:R-:W-:-:S03]  /*1c350*/  @!P2 IMAD.IADD R9, R9, 0x1, -R25 ;  /* 0x000000010909a824 */ /* 0x000fc600078e0a19 */
[C---:B------:R-:W-:Y:S02]  /*1c360*/  ISETP.GT.U32.AND P2, PT, R25.reuse, R10, PT ;  /* 0x0000000a1900720c */ /* 0x040fe40003f44070 */
[----:B------:R-:W-:Y:S01]  /*1c370*/  ISETP.GT.U32.AND P6, PT, R25, R8, PT ;  /* 0x000000081900720c */ /* 0x000fe20003fc4070 */
[----:B------:R-:W-:-:S10]  /*1c380*/  IMAD.HI.U32 R4, R0, R7, RZ ;  /* 0x0000000700047227 */ /* 0x000fd400078e00ff */
[--C-:B------:R-:W-:Y:S02]  /*1c390*/  @!P2 IMAD.IADD R10, R10, 0x1, -R25.reuse ;  /* 0x000000010a0aa824 */ /* 0x100fe400078e0a19 */
[----:B------:R-:W-:Y:S01]  /*1c3a0*/  @!P6 IMAD.IADD R8, R8, 0x1, -R25 ;  /* 0x000000010808e824 */ /* 0x000fe200078e0a19 */
[C---:B------:R-:W-:Y:S02]  /*1c3b0*/  ISETP.GT.U32.AND P6, PT, R25.reuse, R6, PT ;  /* 0x000000061900720c */ /* 0x040fe40003fc4070 */
[----:B------:R-:W-:Y:S01]  /*1c3c0*/  ISETP.GT.U32.AND P2, PT, R25, R10, PT ;  /* 0x0000000a1900720c */ /* 0x000fe20003f44070 */
[----:B------:R-:W-:-:S04]  /*1c3d0*/  IMAD.MOV R4, RZ, RZ, -R4 ;  /* 0x000000ffff047224 */ /* 0x000fc800078e0a04 */
[C---:B------:R-:W-:Y:S02]  /*1c3e0*/  IMAD R7, R25.reuse, R4, R7 ;  /* 0x0000000419077224 */ /* 0x040fe400078e0207 */
[----:B------:R-:W-:Y:S02]  /*1c3f0*/  @!P4 IMAD.MOV R9, RZ, RZ, -R9 ;  /* 0x000000ffff09c224 */ /* 0x000fe400078e0a09 */
[----:B------:R-:W-:Y:S01]  /*1c400*/  @!P5 IMAD.MOV R5, RZ, RZ, -R5 ;  /* 0x000000ffff05d224 */ /* 0x000fe200078e0a05 */
[----:B------:R-:W-:Y:S01]  /*1c410*/  ISETP.GT.U32.AND P5, PT, R25, R7, PT ;  /* 0x000000071900720c */ /* 0x000fe20003fa4070 */
[--C-:B------:R-:W-:Y:S02]  /*1c420*/  @!P6 IMAD.IADD R6, R6, 0x1, -R25.reuse ;  /* 0x000000010606e824 */ /* 0x100fe400078e0a19 */
[----:B------:R-:W-:Y:S01]  /*1c430*/  @!P2 IMAD.IADD R10, R10, 0x1, -R25 ;  /* 0x000000010a0aa824 */ /* 0x000fe200078e0a19 */
[----:B------:R5:W-:Y:S01]  /*1c440*/  STL [R1+0x244], R9 ;  /* 0x0002440901007387 */ /* 0x000be20000100800 */
[----:B--2---:R-:W-:-:S02]  /*1c450*/  IABS R12, R15 ;  /* 0x0000000f000c7213 */ /* 0x004fc40000000000 */
[----:B------:R-:W-:Y:S02]  /*1c460*/  ISETP.GE.AND P2, PT, R15, RZ, PT ;  /* 0x000000ff0f00720c */ /* 0x000fe40003f46270 */
[----:B----4-:R-:W-:-:S04]  /*1c470*/  IABS R4, R19 ;  /* 0x0000001300047213 */ /* 0x010fc80000000000 */
[----:B------:R-:W-:Y:S01]  /*1c480*/  @!P5 IMAD.IADD R7, R7, 0x1, -R25 ;  /* 0x000000010707d824 */ /* 0x000fe200078e0a19 */
[----:B------:R-:W-:Y:S02]  /*1c490*/  ISETP.GE.AND P5, PT, R19, RZ, PT ;  /* 0x000000ff1300720c */ /* 0x000fe40003fa6270 */
[----:B-----5:R-:W-:Y:S02]  /*1c4a0*/  IABS R9, R14 ;  /* 0x0000000e00097213 */ /* 0x020fe40000000000 */
[----:B---3--:R-:W-:Y:S02]  /*1c4b0*/  ISETP.GE.AND P4, PT, R13, RZ, PT ;  /* 0x000000ff0d00720c */ /* 0x008fe40003f86270 */
[----:B------:R-:W2:Y:S04]  /*1c4c0*/  LDL R13, [R1+0xa10] ;  /* 0x000a1000010d7983 */ /* 0x000ea80000100800 */
[----:B------:R-:W-:Y:S04]  /*1c4d0*/  STL [R1+0x248], R5 ;  /* 0x0002480501007387 */ /* 0x000fe80000100800 */
[----:B------:R0:W-:Y:S04]  /*1c4e0*/  STL [R1+0x41b0], R10 ;  /* 0x0041b00a01007387 */ /* 0x0001e80000100800 */
[----:B------:R-:W3:Y:S04]  /*1c4f0*/  LDL.LU R14, [R1+0xa18] ;  /* 0x000a1800010e7983 */ /* 0x000ee80000300800 */
[----:B------:R-:W4:Y:S01]  /*1c500*/  LDL.LU R15, [R1+0xa1c] ;  /* 0x000a1c00010f7983 */ /* 0x000f220000300800 */
[----:B0-----:R-:W-:-:S03]  /*1c510*/  IMAD.MOV.U32 R10, RZ, RZ, R6 ;  /* 0x000000ffff0a7224 */ /* 0x001fc600078e0006 */
[----:B------:R-:W5:Y:S01]  /*1c520*/  LDL.LU R19, [R1+0xa20] ;  /* 0x000a200001137983 */ /* 0x000f620000300800 */
[----:B------:R-:W-:-:S05]  /*1c530*/  @!P0 IMAD.MOV R10, RZ, RZ, -R10 ;  /* 0x000000ffff0a8224 */ /* 0x000fca00078e0a0a */
[----:B------:R0:W-:Y:S04]  /*1c540*/  STL [R1+0x23c], R10 ;  /* 0x00023c0a01007387 */ /* 0x0001e80000100800 */
[----:B0-----:R-:W3:Y:S01]  /*1c550*/  LDL.LU R10, [R1+0x41b0] ;  /* 0x0041b000010a7983 */ /* 0x001ee20000300800 */
[----:B------:R-:W-:Y:S01]  /*1c560*/  ISETP.GT.U32.AND P3, PT, R25, R8, PT ;  /* 0x000000081900720c */ /* 0x000fe20003f64070 */
[----:B------:R-:W-:-:S04]  /*1c570*/  IMAD.HI.U32 R2, R0, R12, RZ ;  /* 0x0000000c00027227 */ /* 0x000fc800078e00ff */
[----:B------:R-:W-:-:S04]  /*1c580*/  IMAD.MOV R2, RZ, RZ, -R2 ;  /* 0x000000ffff027224 */ /* 0x000fc800078e0a02 */
[----:B------:R-:W-:-:S04]  /*1c590*/  IMAD R12, R25, R2, R12 ;  /* 0x00000002190c7224 */ /* 0x000fc800078e020c */
[----:B------:R-:W-:Y:S01]  /*1c5a0*/  @!P3 IMAD.IADD R8, R8, 0x1, -R25 ;  /* 0x000000010808b824 */ /* 0x000fe200078e0a19 */
[----:B------:R-:W-:Y:S01]  /*1c5b0*/  ISETP.GT.U32.AND P3, PT, R25, R12, PT ;  /* 0x0000000c1900720c */ /* 0x000fe20003f64070 */
[----:B------:R-:W-:-:S04]  /*1c5c0*/  IMAD.HI.U32 R2, R0, R4, RZ ;  /* 0x0000000400027227 */ /* 0x000fc800078e00ff */
[----:B------:R-:W-:-:S08]  /*1c5d0*/  IMAD.MOV R2, RZ, RZ, -R2 ;  /* 0x000000ffff027224 */ /* 0x000fd000078e0a02 */
[----:B------:R-:W-:Y:S02]  /*1c5e0*/  @!P3 IMAD.IADD R12, R12, 0x1, -R25 ;  /* 0x000000010c0cb824 */ /* 0x000fe400078e0a19 */
[----:B------:R-:W-:-:S03]  /*1c5f0*/  IMAD R4, R25, R2, R4 ;  /* 0x0000000219047224 */ /* 0x000fc600078e0204 */
[----:B------:R-:W-:Y:S02]  /*1c600*/  ISETP.GT.U32.AND P3, PT, R25, R12, PT ;  /* 0x0000000c1900720c */ /* 0x000fe40003f64070 */
[----:B------:R-:W-:Y:S01]  /*1c610*/  ISETP.GE.AND P6, PT, R11, RZ, PT ;  /* 0x000000ff0b00720c */ /* 0x000fe20003fc6270 */
[----:B------:R-:W-:Y:S01]  /*1c620*/  IMAD.HI.U32 R11, R0, R9, RZ ;  /* 0x00000009000b7227 */ /* 0x000fe200078e00ff */
[----:B------:R-:W-:-:S09]  /*1c630*/  IABS R5, R18 ;  /* 0x0000001200057213 */ /* 0x000fd20000000000 */
[----:B------:R-:W-:Y:S01]  /*1c640*/  @!P3 IMAD.IADD R12, R12, 0x1, -R25 ;  /* 0x000000010c0cb824 */ /* 0x000fe200078e0a19 */
[----:B------:R-:W-:Y:S02]  /*1c650*/  ISETP.GE.AND P3, PT, R18, RZ, PT ;  /* 0x000000ff1200720c */ /* 0x000fe40003f66270 */
[----:B--2---:R-:W-:Y:S01]  /*1c660*/  IABS R2, R13 ;  /* 0x0000000d00027213 */ /* 0x004fe20000000000 */
[----:B------:R-:W-:-:S04]  /*1c670*/  IMAD.MOV.U32 R13, RZ, RZ, R8 ;  /* 0x000000ffff0d7224 */ /* 0x000fc800078e0008 */
[----:B------:R-:W-:Y:S02]  /*1c680*/  @!P1 IMAD.MOV R13, RZ, RZ, -R13 ;  /* 0x000000ffff0d9224 */ /* 0x000fe400078e0a0d */
[----:B------:R-:W-:Y:S02]  /*1c690*/  IMAD.MOV R8, RZ, RZ, -R11 ;  /* 0x000000ffff087224 */ /* 0x000fe400078e0a0b */
[----:B------:R-:W2:Y:S04]  /*1c6a0*/  LDL.LU R11, [R1+0xa08] ;  /* 0x000a0800010b7983 */ /* 0x000ea80000300800 */
[----:B------:R0:W-:Y:S04]  /*1c6b0*/  STL [R1+0x238], R13 ;  /* 0x0002380d01007387 */ /* 0x0001e80000100800 */
[----:B0-----:R-:W2:Y:S01]  /*1c6c0*/  LDL R13, [R1+0xa14] ;  /* 0x000a1400010d7983 */ /* 0x001ea20000100800 */
[----:B---3--:R-:W-:-:S05]  /*1c6d0*/  @!P4 IMAD.MOV R10, RZ, RZ, -R10 ;  /* 0x000000ffff0ac224 */ /* 0x008fca00078e0a0a */
[----:B------:R-:W-:Y:S04]  /*1c6e0*/  STL [R1+0x230], R10 ;  /* 0x0002300a01007387 */ /* 0x000fe80000100800 */
[----:B------:R-:W3:Y:S01]  /*1c6f0*/  LDL.LU R18, [R1+0xa24] ;  /* 0x000a240001127983 */ /* 0x000ee20000300800 */
[C---:B------:R-:W-:Y:S01]  /*1c700*/  ISETP.GT.U32.AND P0, PT, R25.reuse, R7, PT ;  /* 0x000000071900720c */ /* 0x040fe20003f04070 */
[----:B------:R-:W-:Y:S02]  /*1c710*/  IMAD R9, R25, R8, R9 ;  /* 0x0000000819097224 */ /* 0x000fe400078e0209 */
[----:B------:R-:W-:-:S04]  /*1c720*/  IMAD.HI.U32 R8, R0, R2, RZ ;  /* 0x0000000200087227 */ /* 0x000fc800078e00ff */
[----:B------:R-:W-:-:S06]  /*1c730*/  IMAD.MOV R8, RZ, RZ, -R8 ;  /* 0x000000ffff087224 */ /* 0x000fcc00078e0a08 */
[----:B------:R-:W-:Y:S02]  /*1c740*/  @!P0 IMAD.IADD R7, R7, 0x1, -R25 ;  /* 0x0000000107078824 */ /* 0x000fe400078e0a19 */
[C---:B------:R-:W-:Y:S01]  /*1c750*/  IMAD R2, R25.reuse, R8, R2 ;  /* 0x0000000819027224 */ /* 0x040fe200078e0202 */
[----:B------:R-:W-:Y:S01]  /*1c760*/  ISETP.GT.U32.AND P1, PT, R25, R4, PT ;  /* 0x000000041900720c */ /* 0x000fe20003f24070 */
[----:B------:R-:W-:Y:S01]  /*1c770*/  IMAD.HI.U32 R6, R0, R5, RZ ;  /* 0x0000000500067227 */ /* 0x000fe200078e00ff */
[----:B--2---:R-:W-:-:S05]  /*1c780*/  IABS R8, R13 ;  /* 0x0000000d00087213 */ /* 0x004fca0000000000 */
[----:B------:R-:W-:Y:S01]  /*1c790*/  IMAD.HI.U32 R13, R0, R8, RZ ;  /* 0x00000008000d7227 */ /* 0x000fe200078e00ff */
[----:B---3--:R0:W-:Y:S03]  /*1c7a0*/  STL [R1+0x41ac], R18 ;  /* 0x0041ac1201007387 */ /* 0x0081e60000100800 */
[----:B0-----:R-:W-:-:S04]  /*1c7b0*/  IMAD.MOV.U32 R18, RZ, RZ, R7 ;  /* 0x000000ffff127224 */ /* 0x001fc800078e0007 */
[----:B------:R-:W-:-:S05]  /*1c7c0*/  @!P6 IMAD.MOV R18, RZ, RZ, -R18 ;  /* 0x000000ffff12e224 */ /* 0x000fca00078e0a12 */
[----:B------:R0:W-:Y:S01]  /*1c7d0*/  STL [R1+0x22c], R18 ;  /* 0x00022c1201007387 */ /* 0x0001e20000100800 */
[----:B------:R-:W-:Y:S02]  /*1c7e0*/  IMAD.MOV R13, RZ, RZ, -R13 ;  /* 0x000000ffff0d7224 */ /* 0x000fe400078e0a0d */
[----:B0-----:R-:W-:Y:S02]  /*1c7f0*/  IMAD.MOV.U32 R18, RZ, RZ, R12 ;  /* 0x000000ffff127224 */ /* 0x001fe400078e000c */
[----:B------:R-:W2:Y:S02]  /*1c800*/  LDL.LU R12, [R1+0xa10] ;  /* 0x000a1000010c7983 */ /* 0x000ea40000300800 */
[----:B------:R-:W-:Y:S02]  /*1c810*/  @!P2 IMAD.MOV R18, RZ, RZ, -R18 ;  /* 0x000000ffff12a224 */ /* 0x000fe400078e0a12 */
[----:B------:R-:W-:-:S03]  /*1c820*/  IMAD R8, R25, R13, R8 ;  /* 0x0000000d19087224 */ /* 0x000fc600078e0208 */
[----:B------:R0:W-:Y:S04]  /*1c830*/  STL [R1+0x228], R18 ;  /* 0x0002281201007387 */ /* 0x0001e80000100800 */
[----:B0-----:R-:W3:Y:S04]  /*1c840*/  LDL.LU R18, [R1+0x41ac] ;  /* 0x0041ac0001127983 */ /* 0x001ee80000300800 */
[----:B------:R-:W3:Y:S01]  /*1c850*/  LDL.LU R13, [R1+0xa14] ;  /* 0x000a1400010d7983 */ /* 0x000ee20000300800 */
[----:B------:R-:W-:Y:S01]  /*1c860*/  IMAD.MOV R6, RZ, RZ, -R6 ;  /* 0x000000ffff067224 */ /* 0x000fe200078e0a06 */
[----:B------:R-:W-:-:S03]  /*1c870*/  ISETP.GT.U32.AND P0, PT, R25, R9, PT ;  /* 0x000000091900720c */ /* 0x000fc60003f04070 */
[----:B------:R-:W-:Y:S02]  /*1c880*/  IMAD R5, R25, R6, R5 ;  /* 0x0000000619057224 */ /* 0x000fe400078e0205 */
[----:B------:R-:W-:-:S03]  /*1c890*/  @!P1 IMAD.IADD R4, R4, 0x1, -R25 ;  /* 0x0000000104049824 */ /* 0x000fc600078e0a19 */
[----:B------:R-:W-:-:S05]  /*1c8a0*/  ISETP.GT.U32.AND P1, PT, R25, R5, PT ;  /* 0x000000051900720c */ /* 0x000fca0003f24070 */
[----:B------:R-:W-:Y:S01]  /*1c8b0*/  @!P0 IMAD.IADD R9, R9, 0x1, -R25 ;  /* 0x0000000109098824 */ /* 0x000fe200078e0a19 */
[----:B------:R-:W-:-:S04]  /*1c8c0*/  IABS R6, R14 ;  /* 0x0000000e00067213 */ /* 0x000fc80000000000 */
[----:B------:R-:W-:-:S03]  /*1c8d0*/  ISETP.GT.U32.AND P6, PT, R25, R9, PT ;  /* 0x000000091900720c */ /* 0x000fc60003fc4070 */
[----:B------:R-:W-:Y:S01]  /*1c8e0*/  @!P1 IMAD.IADD R5, R5, 0x1, -R25 ;  /* 0x0000000105059824 */ /* 0x000fe200078e0a19 */
[----:B------:R-:W-:Y:S01]  /*1c8f0*/  ISETP.GT.U32.AND P2, PT, R25, R2, PT ;  /* 0x000000021900720c */ /* 0x000fe20003f44070 */
[----:B------:R-:W-:-:S03]  /*1c900*/  IMAD.HI.U32 R7, R0, R6, RZ ;  /* 0x0000000600077227 */ /* 0x000fc600078e00ff */
[C---:B------:R-:W-:Y:S01]  /*1c910*/  ISETP.GT.U32.AND P1, PT, R25.reuse, R5, PT ;  /* 0x000000051900720c */ /* 0x040fe20003f24070 */
[----:B------:R-:W-:Y:S01]  /*1c920*/  IMAD.MOV R7, RZ, RZ, -R7 ;  /* 0x000000ffff077224 */ /* 0x000fe200078e0a07 */
[----:B------:R-:W-:-:S03]  /*1c930*/  ISETP.GT.U32.AND P0, PT, R25, R4, PT ;  /* 0x000000041900720c */ /* 0x000fc60003f04070 */
[--C-:B------:R-:W-:Y:S01]  /*1c940*/  @!P6 IMAD.IADD R9, R9, 0x1, -R25.reuse ;  /* 0x000000010909e824 */ /* 0x100fe200078e0a19 */
[C---:B------:R-:W-:Y:S01]  /*1c950*/  ISETP.GT.U32.AND P6, PT, R25.reuse, R8, PT ;  /* 0x000000081900720c */ /* 0x040fe20003fc4070 */
[----:B------:R-:W-:Y:S01]  /*1c960*/  IMAD R6, R25, R7, R6 ;  /* 0x0000000719067224 */ /* 0x000fe200078e0206 */
[----:B------:R-:W-:Y:S01]  /*1c970*/  ISETP.GE.AND P4, PT, R11, RZ, PT ;  /* 0x000000ff0b00720c */ /* 0x000fe20003f86270 */
[----:B------:R-:W-:Y:S01]  /*1c980*/  @!P2 IMAD.IADD R2, R2, 0x1, -R25 ;  /* 0x000000010202a824 */ /* 0x000fe200078e0a19 */
[----:B----4-:R-:W-:-:S03]  /*1c990*/  IABS R10, R15 ;  /* 0x0000000f000a7213 */ /* 0x010fc60000000000 */
[--C-:B------:R-:W-:Y:S01]  /*1c9a0*/  @!P1 IMAD.IADD R5, R5, 0x1, -R25.reuse ;  /* 0x0000000105059824 */ /* 0x100fe200078e0a19 */
[C---:B------:R-:W-:Y:S01]  /*1c9b0*/  ISETP.GT.U32.AND P1, PT, R25.reuse, R6, PT ;  /* 0x000000061900720c */ /* 0x040fe20003f24070 */
[----:B------:R-:W-:Y:S01]  /*1c9c0*/  @!P0 IMAD.IADD R4, R4, 0x1, -R25 ;  /* 0x0000000104048824 */ /* 0x000fe200078e0a19 */
[----:B------:R-:W-:-:S03]  /*1c9d0*/  ISETP.GT.U32.AND P2, PT, R25, R2, PT ;  /* 0x000000021900720c */ /* 0x000fc60003f44070 */
[----:B------:R-:W-:Y:S02]  /*1c9e0*/  @!P6 IMAD.IADD R8, R8, 0x1, -R25 ;  /* 0x000000010808e824 */ /* 0x000fe400078e0a19 */
[----:B------:R-:W-:Y:S02]  /*1c9f0*/  @!P5 IMAD.MOV R4, RZ, RZ, -R4 ;  /* 0x000000ffff04d224 */ /* 0x000fe400078e0a04 */
[----:B------:R-:W-:Y:S01]  /*1ca00*/  @!P4 IMAD.MOV R9, RZ, RZ, -R9 ;  /* 0x000000ffff09c224 */ /* 0x000fe200078e0a09 */
[----:B------:R-:W-:Y:S02]  /*1ca10*/  ISETP.GT.U32.AND P4, PT, R25, R8, PT ;  /* 0x000000081900720c */ /* 0x000fe40003f84070 */
[----:B------:R-:W-:Y:S01]  /*1ca20*/  ISETP.GE.AND P6, PT, R14, RZ, PT ;  /* 0x000000ff0e00720c */ /* 0x000fe20003fc6270 */
[--C-:B------:R-:W-:Y:S02]  /*1ca30*/  @!P1 IMAD.IADD R6, R6, 0x1, -R25.reuse ;  /* 0x0000000106069824 */ /* 0x100fe400078e0a19 */
[----:B------:R-:W-:-:S03]  /*1ca40*/  @!P2 IMAD.IADD R2, R2, 0x1, -R25 ;  /* 0x000000010202a824 */ /* 0x000fc600078e0a19 */
[----:B------:R-:W-:Y:S01]  /*1ca50*/  ISETP.GT.U32.AND P1, PT, R25, R6, PT ;  /* 0x000000061900720c */ /* 0x000fe20003f24070 */
[----:B------:R-:W-:-:S04]  /*1ca60*/  @!P3 IMAD.MOV R5, RZ, RZ, -R5 ;  /* 0x000000ffff05b224 */ /* 0x000fc800078e0a05 */
[----:B------:R-:W-:Y:S01]  /*1ca70*/  @!P4 IMAD.IADD R8, R8, 0x1, -R25 ;  /* 0x000000010808c824 */ /* 0x000fe200078e0a19 */
[----:B------:R-:W-:Y:S02]  /*1ca80*/  ISETP.GE.AND P3, PT, R15, RZ, PT ;  /* 0x000000ff0f00720c */ /* 0x000fe40003f66270 */
[----:B-----5:R-:W-:-:S05]  /*1ca90*/  IABS R11, R19 ;  /* 0x00000013000b7213 */ /* 0x020fca0000000000 */
[----:B------:R-:W-:Y:S01]  /*1caa0*/  @!P1 IMAD.IADD R6, R6, 0x1, -R25 ;  /* 0x0000000106069824 */ /* 0x000fe200078e0a19 */
[----:B------:R-:W-:Y:S02]  /*1cab0*/  ISETP.GE.AND P1, PT, R19, RZ, PT ;  /* 0x000000ff1300720c */ /* 0x000fe40003f26270 */
[----:B--2---:R-:W-:Y:S01]  /*1cac0*/  ISETP.GE.AND P0, PT, R12, RZ, PT ;  /* 0x000000ff0c00720c */ /* 0x004fe20003f06270 */
[----:B------:R-:W-:-:S04]  /*1cad0*/  IMAD.HI.U32 R12, R0, R10, RZ ;  /* 0x0000000a000c7227 */ /* 0x000fc800078e00ff */
[----:B------:R-:W-:-:S04]  /*1cae0*/  IMAD.MOV R12, RZ, RZ, -R12 ;  /* 0x000000ffff0c7224 */ /* 0x000fc800078e0a0c */
[----:B------:R-:W-:-:S05]  /*1caf0*/  IMAD R10, R25, R12, R10 ;  /* 0x0000000c190a7224 */ /* 0x000fca00078e020a */
[----:B------:R-:W-:Y:S02]  /*1cb00*/  ISETP.GT.U32.AND P2, PT, R25, R10, PT ;  /* 0x0000000a1900720c */ /* 0x000fe40003f44070 */
[----:B---3--:R-:W-:Y:S02]  /*1cb10*/  ISETP.GE.AND P5, PT, R13, RZ, PT ;  /* 0x000000ff0d00720c */ /* 0x008fe40003fa6270 */
[----:B------:R-:W2:Y:S04]  /*1cb20*/  LDL.LU R13, [R1+0xa2c] ;  /* 0x000a2c00010d7983 */ /* 0x000ea80000300800 */
[----:B------:R-:W-:Y:S04]  /*1cb30*/  STL [R1+0x1f0], R4 ;  /* 0x0001f00401007387 */ /* 0x000fe80000100800 */
[----:B------:R-:W3:Y:S04]  /*1cb40*/  LDL.LU R14, [R1+0xa30] ;  /* 0x000a3000010e7983 */ /* 0x000ee80000300800 */
[----:B------:R-:W4:Y:S04]  /*1cb50*/  LDL.LU R12, [R1+0xa28] ;  /* 0x000a2800010c7983 */ /* 0x000f280000300800 */
[----:B------:R0:W-:Y:S01]  /*1cb60*/  STL [R1+0x1f8], R9 ;  /* 0x0001f80901007387 */ /* 0x0001e20000100800 */
[----:B------:R-:W-:-:S02]  /*1cb70*/  @!P5 IMAD.MOV R8, RZ, RZ, -R8 ;  /* 0x000000ffff08d224 */ /* 0x000fc400078e0a08 */
[----:B0-----:R-:W-:-:S04]  /*1cb80*/  IMAD.MOV.U32 R9, RZ, RZ, R2 ;  /* 0x000000ffff097224 */ /* 0x001fc800078e0002 */
[----:B------:R-:W-:Y:S01]  /*1cb90*/  @!P0 IMAD.MOV R9, RZ, RZ, -R9 ;  /* 0x000000ffff098224 */ /* 0x000fe200078e0a09 */
[----:B------:R-:W-:Y:S01]  /*1cba0*/  STL [R1+0x210], R5 ;  /* 0x0002100501007387 */ /* 0x000fe20000100800 */
[----:B------:R-:W-:Y:S01]  /*1cbb0*/  @!P2 IMAD.IADD R10, R10, 0x1, -R25 ;  /* 0x000000010a0aa824 */ /* 0x000fe200078e0a19 */
[----:B------:R-:W-:Y:S02]  /*1cbc0*/  IABS R4, R18 ;  /* 0x0000001200047213 */ /* 0x000fe40000000000 */
[----:B------:R-:W-:Y:S01]  /*1cbd0*/  STL [R1+0x220], R9 ;  /* 0x0002200901007387 */ /* 0x000fe20000100800 */
[----:B------:R-:W-:-:S03]  /*1cbe0*/  ISETP.GE.AND P2, PT, R18, RZ, PT ;  /* 0x000000ff1200720c */ /* 0x000fc60003f46270 */
[----:B------:R-:W5:Y:S04]  /*1cbf0*/  LDL.LU R15, [R1+0xa38] ;  /* 0x000a3800010f7983 */ /* 0x000f680000300800 */
[----:B------:R-:W5:Y:S04]  /*1cc00*/  LDL.LU R19, [R1+0xa3c] ;  /* 0x000a3c0001137983 */ /* 0x000f680000300800 */
[----:B------:R-:W5:Y:S04]  /*1cc10*/  LDL.LU R18, [R1+0xa40] ;  /* 0x000a400001127983 */ /* 0x000f680000300800 */
[----:B------:R0:W-:Y:S02]  /*1cc20*/  STL [R1+0x218], R8 ;  /* 0x0002180801007387 */ /* 0x0001e40000100800 */
[----:B0-----:R-:W-:-:S04]  /*1cc30*/  IMAD.MOV.U32 R8, RZ, RZ, R6 ;  /* 0x000000ffff087224 */ /* 0x001fc800078e0006 */
[----:B------:R-:W-:-:S05]  /*1cc40*/  @!P6 IMAD.MOV R8, RZ, RZ, -R8 ;  /* 0x000000ffff08e224 */ /* 0x000fca00078e0a08 */
[----:B------:R-:W-:Y:S04]  /*1cc50*/  STL [R1+0x214], R8 ;  /* 0x0002140801007387 */ /* 0x000fe80000100800 */
[----:B------:R-:W-:Y:S04]  /*1cc60*/  STL [R1+0x41a4], R21 ;  /* 0x0041a41501007387 */ /* 0x000fe80000100800 */
[----:B------:R0:W-:Y:S04]  /*1cc70*/  STL [R1+0x41a8], R28 ;  /* 0x0041a81c01007387 */ /* 0x0001e80000100800 */
[----:B0-----:R-:W5:Y:S01]  /*1cc80*/  LDL.LU R28, [R1+0xa34] ;  /* 0x000a3400011c7983 */ /* 0x001f620000300800 */
[----:B------:R-:W-:-:S04]  /*1cc90*/  IMAD.HI.U32 R7, R0, R11, RZ ;  /* 0x0000000b00077227 */ /* 0x000fc800078e00ff */
[----:B------:R-:W-:-:S04]  /*1cca0*/  IMAD.MOV R7, RZ, RZ, -R7 ;  /* 0x000000ffff077224 */ /* 0x000fc800078e0a07 */
[----:B------:R-:W-:Y:S02]  /*1ccb0*/  IMAD R11, R25, R7, R11 ;  /* 0x00000007190b7224 */ /* 0x000fe400078e020b */
[----:B------:R-:W-:-:S04]  /*1ccc0*/  IMAD.HI.U32 R7, R0, R4, RZ ;  /* 0x0000000400077227 */ /* 0x000fc800078e00ff */
[----:B------:R-:W-:Y:S01]  /*1ccd0*/  IMAD.MOV R7, RZ, RZ, -R7 ;  /* 0x000000ffff077224 */ /* 0x000fe200078e0a07 */
[----:B------:R-:W-:-:S03]  /*1cce0*/  ISETP.GT.U32.AND P0, PT, R25, R11, PT ;  /* 0x0000000b1900720c */ /* 0x000fc60003f04070 */
[----:B------:R-:W-:-:S05]  /*1ccf0*/  IMAD R4, R25, R7, R4 ;  /* 0x0000000719047224 */ /* 0x000fca00078e0204 */
[----:B------:R-:W-:-:S05]  /*1cd00*/  ISETP.GT.U32.AND P4, PT, R25, R4, PT ;  /* 0x000000041900720c */ /* 0x000fca0003f84070 */
[----:B------:R-:W-:-:S08]  /*1cd10*/  @!P0 IMAD.IADD R11, R11, 0x1, -R25 ;  /* 0x000000010b0b8824 */ /* 0x000fd000078e0a19 */
[----:B------:R-:W-:Y:S01]  /*1cd20*/  @!P4 IMAD.IADD R4, R4, 0x1, -R25 ;  /* 0x000000010404c824 */ /* 0x000fe200078e0a19 */
[C---:B------:R-:W-:Y:S02]  /*1cd30*/  ISETP.GT.U32.AND P4, PT, R25.reuse, R11, PT ;  /* 0x0000000b1900720c */ /* 0x040fe40003f84070 */
[C---:B------:R-:W-:Y:S02]  /*1cd40*/  ISETP.GT.U32.AND P0, PT, R25.reuse, R10, PT ;  /* 0x0000000a1900720c */ /* 0x040fe40003f04070 */
[----:B------:R-:W-:-:S09]  /*1cd50*/  ISETP.GT.U32.AND P5, PT, R25, R4, PT ;  /* 0x000000041900720c */ /* 0x000fd20003fa4070 */
[--C-:B------:R-:W-:Y:S02]  /*1cd60*/  @!P4 IMAD.IADD R11, R11, 0x1, -R25.reuse ;  /* 0x000000010b0bc824 */ /* 0x100fe400078e0a19 */
[--C-:B------:R-:W-:Y:S02]  /*1cd70*/  @!P0 IMAD.IADD R10, R10, 0x1, -R25.reuse ;  /* 0x000000010a0a8824 */ /* 0x100fe400078e0a19 */
[----:B------:R-:W-:Y:S02]  /*1cd80*/  @!P5 IMAD.IADD R4, R4, 0x1, -R25 ;  /* 0x000000010404d824 */ /* 0x000fe400078e0a19 */
[----:B------:R-:W-:Y:S02]  /*1cd90*/  IMAD.MOV.U32 R21, RZ, RZ, R11 ;  /* 0x000000ffff157224 */ /* 0x000fe400078e000b */
[----:B------:R-:W-:Y:S02]  /*1cda0*/  @!P2 IMAD.MOV R4, RZ, RZ, -R4 ;  /* 0x000000ffff04a224 */ /* 0x000fe400078e0a04 */
[----:B------:R-:W-:Y:S01]  /*1cdb0*/  @!P1 IMAD.MOV R21, RZ, RZ, -R21 ;  /* 0x000000ffff159224 */ /* 0x000fe200078e0a15 */
[----:B---3--:R-:W-:-:S02]  /*1cdc0*/  IABS R9, R14 ;  /* 0x0000000e00097213 */ /* 0x008fc40000000000 */
[----:B----4-:R-:W-:-:S03]  /*1cdd0*/  IABS R7, R12 ;  /* 0x0000000c00077213 */ /* 0x010fc60000000000 */
[----:B------:R-:W-:Y:S02]  /*1cde0*/  IMAD.MOV.U32 R6, RZ, RZ, R9 ;  /* 0x000000ffff067224 */ /* 0x000fe400078e0009 */
[----:B------:R-:W-:-:S04]  /*1cdf0*/  IMAD.HI.U32 R2, R0, R7, RZ ;  /* 0x0000000700027227 */ /* 0x000fc800078e00ff */
[----:B------:R-:W-:-:S04]  /*1ce00*/  IMAD.MOV R9, RZ, RZ, -R2 ;  /* 0x000000ffff097224 */ /* 0x000fc800078e0a02 */
[----:B------:R-:W-:Y:S01]  /*1ce10*/  IMAD R7, R25, R9, R7 ;  /* 0x0000000919077224 */ /* 0x000fe200078e0207 */
[----:B--2---:R-:W-:-:S04]  /*1ce20*/  IABS R5, R13 ;  /* 0x0000000d00057213 */ /* 0x004fc80000000000 */
[C---:B------:R-:W-:Y:S01]  /*1ce30*/  ISETP.GT.U32.AND P4, PT, R25.reuse, R7, PT ;  /* 0x000000071900720c */ /* 0x040fe20003f84070 */
[----:B------:R-:W-:Y:S01]  /*1ce40*/  IMAD.HI.U32 R2, R0, R5, RZ ;  /* 0x0000000500027227 */ /* 0x000fe200078e00ff */
[----:B------:R-:W-:Y:S02]  /*1ce50*/  ISETP.GE.AND P5, PT, R14, RZ, PT ;  /* 0x000000ff0e00720c */ /* 0x000fe40003fa6270 */
[----:B------:R-:W-:Y:S01]  /*1ce60*/  ISETP.GE.AND P6, PT, R12, RZ, PT ;  /* 0x000000ff0c00720c */ /* 0x000fe20003fc6270 */
[----:B------:R-:W-:Y:S02]  /*1ce70*/  IMAD.MOV R2, RZ, RZ, -R2 ;  /* 0x000000ffff027224 */ /* 0x000fe400078e0a02 */
[----:B------:R-:W-:Y:S02]  /*1ce80*/  IMAD.MOV.U32 R14, RZ, RZ, R10 ;  /* 0x000000ffff0e7224 */ /* 0x000fe400078e000a */
[----:B------:R-:W-:-:S04]  /*1ce90*/  IMAD R5, R25, R2, R5 ;  /* 0x0000000219057224 */ /* 0x000fc800078e0205 */
[----:B------:R-:W-:Y:S02]  /*1cea0*/  @!P4 IMAD.IADD R7, R7, 0x1, -R25 ;  /* 0x000000010707c824 */ /* 0x000fe400078e0a19 */
[----:B------:R-:W-:Y:S01]  /*1ceb0*/  @!P3 IMAD.MOV R14, RZ, RZ, -R14 ;  /* 0x000000ffff0eb224 */ /* 0x000fe200078e0a0e */
[----:B------:R-:W-:Y:S02]  /*1cec0*/  ISETP.GE.AND P0, PT, R13, RZ, PT ;  /* 0x000000ff0d00720c */ /* 0x000fe40003f06270 */
[C---:B------:R-:W-:Y:S02]  /*1ced0*/  ISETP.GT.U32.AND P4, PT, R25.reuse, R7, PT ;  /* 0x000000071900720c */ /* 0x040fe40003f84070 */
[----:B------:R0:W-:Y:S01]  /*1cee0*/  STL [R1+0x20c], R14 ;  /* 0x00020c0e01007387 */ /* 0x0001e20000100800 */
[----:B------:R-:W-:Y:S02]  /*1cef0*/  ISETP.GT.U32.AND P3, PT, R25, R5, PT ;  /* 0x000000051900720c */ /* 0x000fe40003f64070 */
[----:B-----5:R-:W-:Y:S01]  /*1cf00*/  IABS R9, R15 ;  /* 0x0000000f00097213 */ /* 0x020fe20000000000 */
[----:B0-----:R-:W2:Y:S01]  /*1cf10*/  LDL.LU R14, [R1+0xa48] ;  /* 0x000a4800010e7983 */ /* 0x001ea20000300800 */
[----:B------:R-:W-:-:S03]  /*1cf20*/  IABS R2, R18 ;  /* 0x0000001200027213 */ /* 0x000fc60000000000 */
[----:B------:R-:W-:-:S04]  /*1cf30*/  IMAD.HI.U32 R10, R0, R9, RZ ;  /* 0x00000009000a7227 */ /* 0x000fc800078e00ff */
[----:B------:R-:W-:Y:S02]  /*1cf40*/  @!P4 IMAD.IADD R7, R7, 0x1, -R25 ;  /* 0x000000010707c824 */ /* 0x000fe400078e0a19 */
[----:B------:R-:W-:Y:S01]  /*1cf50*/  IMAD.HI.U32 R8, R0, R6, RZ ;  /* 0x0000000600087227 */ /* 0x000fe200078e00ff */
[----:B------:R-:W-:-:S03]  /*1cf60*/  IABS R12, R28 ;  /* 0x0000001c000c7213 */ /* 0x000fc60000000000 */
[----:B------:R-:W-:Y:S02]  /*1cf70*/  IMAD.MOV.U32 R11, RZ, RZ, R28 ;  /* 0x000000ffff0b7224 */ /* 0x000fe400078e001c */
[----:B------:R-:W3:Y:S01]  /*1cf80*/  LDL.LU R28, [R1+0x41a8] ;  /* 0x0041a800011c7983 */ /* 0x000ee20000300800 */
[----:B------:R-:W-:-:S03]  /*1cf90*/  IMAD.HI.U32 R13, R0, R12, RZ ;  /* 0x0000000c000d7227 */ /* 0x000fc600078e00ff */
[----:B------:R0:W-:Y:S01]  /*1cfa0*/  STL [R1+0x204], R21 ;  /* 0x0002041501007387 */ /* 0x0001e20000100800 */
[----:B------:R-:W-:-:S03]  /*1cfb0*/  IMAD.MOV R13, RZ, RZ, -R13 ;  /* 0x000000ffff0d7224 */ /* 0x000fc600078e0a0d */
[----:B0-----:R-:W4:Y:S04]  /*1cfc0*/  LDL.LU R21, [R1+0x41a4] ;  /* 0x0041a40001157983 */ /* 0x001f280000300800 */
[----:B------:R0:W-:Y:S01]  /*1cfd0*/  STL [R1+0x1fc], R4 ;  /* 0x0001fc0401007387 */ /* 0x0001e20000100800 */
[----:B------:R-:W-:Y:S01]  /*1cfe0*/  ISETP.GE.AND P2, PT, R11, RZ, PT ;  /* 0x000000ff0b00720c */ /* 0x000fe20003f46270 */
[----:B------:R-:W-:Y:S02]  /*1cff0*/  IMAD.MOV.U32 R11, RZ, RZ, R2 ;  /* 0x000000ffff0b7224 */ /* 0x000fe400078e0002 */
[----:B0-----:R-:W-:Y:S02]  /*1d000*/  IMAD R4, R25, R13, R12 ;  /* 0x0000000d19047224 */ /* 0x001fe400078e020c */
[----:B------:R-:W5:Y:S01]  /*1d010*/  LDL.LU R12, [R1+0xa44] ;  /* 0x000a4400010c7983 */ /* 0x000f620000300800 */
[----:B------:R-:W-:-:S02]  /*1d020*/  @!P3 IMAD.IADD R5, R5, 0x1, -R25 ;  /* 0x000000010505b824 */ /* 0x000fc400078e0a19 */
[C---:B------:R-:W-:Y:S01]  /*1d030*/  ISETP.GT.U32.AND P4, PT, R25.reuse, R4, PT ;  /* 0x000000041900720c */ /* 0x040fe20003f84070 */
[----:B------:R-:W-:Y:S02]  /*1d040*/  IMAD.MOV R2, RZ, RZ, -R10 ;  /* 0x000000ffff027224 */ /* 0x000fe400078e0a0a */
[----:B------:R-:W-:Y:S01]  /*1d050*/  IMAD.MOV R8, RZ, RZ, -R8 ;  /* 0x000000ffff087224 */ /* 0x000fe200078e0a08 */
[C---:B------:R-:W-:Y:S01]  /*1d060*/  ISETP.GT.U32.AND P3, PT, R25.reuse, R5, PT ;  /* 0x000000051900720c */ /* 0x040fe20003f64070 */
[C---:B------:R-:W-:Y:S02]  /*1d070*/  IMAD R2, R25.reuse, R2, R9 ;  /* 0x0000000219027224 */ /* 0x040fe400078e0209 */
[----:B------:R-:W-:Y:S02]  /*1d080*/  IMAD.MOV.U32 R13, RZ, RZ, R7 ;  /* 0x000000ffff0d7224 */ /* 0x000fe400078e0007 */
[C---:B------:R-:W-:Y:S01]  /*1d090*/  IMAD R6, R25.reuse, R8, R6 ;  /* 0x0000000819067224 */ /* 0x040fe200078e0206 */
[----:B------:R-:W-:Y:S01]  /*1d0a0*/  IABS R8, R19 ;  /* 0x0000001300087213 */ /* 0x000fe20000000000 */
[----:B------:R-:W-:Y:S01]  /*1d0b0*/  @!P6 IMAD.MOV R13, RZ, RZ, -R13 ;  /* 0x000000ffff0de224 */ /* 0x000fe200078e0a0d */
[----:B------:R-:W-:Y:S01]  /*1d0c0*/  ISETP.GT.U32.AND P6, PT, R25, R2, PT ;  /* 0x000000021900720c */ /* 0x000fe20003fc4070 */
[----:B------:R-:W-:-:S02]  /*1d0d0*/  @!P4 IMAD.IADD R4, R4, 0x1, -R25 ;  /* 0x000000010404c824 */ /* 0x000fc400078e0a19 */
[----:B------:R-:W-:-:S03]  /*1d0e0*/  IMAD.HI.U32 R10, R0, R8, RZ ;  /* 0x00000008000a7227 */ /* 0x000fc600078e00ff */
[----:B------:R-:W-:Y:S01]  /*1d0f0*/  ISETP.GT.U32.AND P4, PT, R25, R4, PT ;  /* 0x000000041900720c */ /* 0x000fe20003f84070 */
[----:B------:R-:W-:Y:S02]  /*1d100*/  IMAD.MOV R10, RZ, RZ, -R10 ;  /* 0x000000ffff0a7224 */ /* 0x000fe400078e0a0a */
[----:B------:R-:W-:Y:S02]  /*1d110*/  @!P3 IMAD.IADD R5, R5, 0x1, -R25 ;  /* 0x000000010505b824 */ /* 0x000fe400078e0a19 */
[----:B------:R-:W-:Y:S02]  /*1d120*/  IMAD R7, R25, R10, R8 ;  /* 0x0000000a19077224 */ /* 0x000fe400078e0208 */
[----:B------:R-:W-:Y:S01]  /*1d130*/  IMAD.MOV.U32 R10, RZ, RZ, R5 ;  /* 0x000000ffff0a7224 */ /* 0x000fe200078e0005 */
[----:B------:R5:W-:Y:S01]  /*1d140*/  STL [R1+0x1f4], R13 ;  /* 0x0001f40d01007387 */ /* 0x000be20000100800 */
[--C-:B------:R-:W-:Y:S01]  /*1d150*/  @!P6 IMAD.IADD R2, R2, 0x1, -R25.reuse ;  /* 0x000000010202e824 */ /* 0x100fe200078e0a19 */
[----:B------:R-:W-:Y:S01]  /*1d160*/  ISETP.GE.AND P6, PT, R15, RZ, PT ;  /* 0x000000ff0f00720c */ /* 0x000fe20003fc6270 */
[----:B------:R-:W-:Y:S01]  /*1d170*/  @!P0 IMAD.MOV R10, RZ, RZ, -R10 ;  /* 0x000000ffff0a8224 */ /* 0x000fe200078e0a0a */
[----:B------:R-:W3:Y:S01]  /*1d180*/  LDL.LU R15, [R1+0xa4c] ;  /* 0x000a4c00010f7983 */ /* 0x000ee20000300800 */
[----:B------:R-:W-:Y:S01]  /*1d190*/  @!P4 IMAD.IADD R4, R4, 0x1, -R25 ;  /* 0x000000010404c824 */ /* 0x000fe200078e0a19 */
[----:B------:R-:W-:Y:S01]  /*1d1a0*/  ISETP.GE.AND P4, PT, R19, RZ, PT ;  /* 0x000000ff1300720c */ /* 0x000fe20003f86270 */
[----:B------:R-:W-:Y:S01]  /*1d1b0*/  IMAD.MOV.U32 R19, RZ, RZ, R16 ;  /* 0x000000ffff137224 */ /* 0x000fe200078e0010 */
[----:B------:R0:W-:Y:S04]  /*1d1c0*/  STL [R1+0x1c8], R10 ;  /* 0x0001c80a01007387 */ /* 0x0001e80000100800 */
[----:B------:R-:W4:Y:S01]  /*1d1d0*/  LDL.LU R16, [R1+0xa50] ;  /* 0x000a500001107983 */ /* 0x000f220000300800 */
[----:B------:R-:W-:Y:S01]  /*1d1e0*/  ISETP.GT.U32.AND P1, PT, R25, R6, PT ;  /* 0x000000061900720c */ /* 0x000fe20003f24070 */
[----:B------:R-:W-:-:S12]  /*1d1f0*/  IMAD.HI.U32 R9, R0, R11, RZ ;  /* 0x0000000b00097227 */ /* 0x000fd800078e00ff */
[----:B------:R-:W-:-:S05]  /*1d200*/  @!P1 IMAD.IADD R6, R6, 0x1, -R25 ;  /* 0x0000000106069824 */ /* 0x000fca00078e0a19 */
[----:B------:R-:W-:Y:S01]  /*1d210*/  ISETP.GT.U32.AND P1, PT, R25, R6, PT ;  /* 0x000000061900720c */ /* 0x000fe20003f24070 */
[----:B------:R-:W-:-:S04]  /*1d220*/  IMAD.MOV R9, RZ, RZ, -R9 ;  /* 0x000000ffff097224 */ /* 0x000fc800078e0a09 */
[C---:B------:R-:W-:Y:S01]  /*1d230*/  IMAD R8, R25.reuse, R9, R11 ;  /* 0x0000000919087224 */ /* 0x040fe200078e020b */
[----:B------:R-:W-:-:S07]  /*1d240*/  ISETP.GT.U32.AND P0, PT, R25, R2, PT ;  /* 0x000000021900720c */ /* 0x000fce0003f04070 */
[--C-:B------:R-:W-:Y:S01]  /*1d250*/  @!P1 IMAD.IADD R6, R6, 0x1, -R25.reuse ;  /* 0x0000000106069824 */ /* 0x100fe200078e0a19 */
[C---:B------:R-:W-:Y:S02]  /*1d260*/  ISETP.GT.U32.AND P1, PT, R25.reuse, R8, PT ;  /* 0x000000081900720c */ /* 0x040fe40003f24070 */
[----:B------:R-:W-:Y:S01]  /*1d270*/  ISETP.GT.U32.AND P3, PT, R25, R7, PT ;  /* 0x000000071900720c */ /* 0x000fe20003f64070 */
[----:B------:R-:W-:Y:S02]  /*1d280*/  @!P5 IMAD.MOV R6, RZ, RZ, -R6 ;  /* 0x000000ffff06d224 */ /* 0x000fe400078e0a06 */
[----:B------:R-:W-:-:S08]  /*1d290*/  @!P0 IMAD.IADD R2, R2, 0x1, -R25 ;  /* 0x0000000102028824 */ /* 0x000fd000078e0a19 */
[----:B------:R-:W-:-:S05]  /*1d2a0*/  @!P1 IMAD.IADD R8, R8, 0x1, -R25 ;  /* 0x0000000108089824 */ /* 0x000fca00078e0a19 */
[----:B------:R-:W-:Y:S01]  /*1d2b0*/  ISETP.GT.U32.AND P5, PT, R25, R8, PT ;  /* 0x000000081900720c */ /* 0x000fe20003fa4070 */
[----:B------:R-:W-:Y:S01]  /*1d2c0*/  @!P2 IMAD.MOV R4, RZ, RZ, -R4 ;  /* 0x000000ffff04a224 */ /* 0x000fe200078e0a04 */
[----:B------:R3:W-:Y:S01]  /*1d2d0*/  STL [R1+0x1d8], R6 ;  /* 0x0001d80601007387 */ /* 0x0007e20000100800 */
[--C-:B------:R-:W-:Y:S01]  /*1d2e0*/  @!P3 IMAD.IADD R7, R7, 0x1, -R25.reuse ;  /* 0x000000010707b824 */ /* 0x100fe200078e0a19 */
[----:B------:R-:W-:Y:S02]  /*1d2f0*/  ISETP.GE.AND P3, PT, R18, RZ, PT ;  /* 0x000000ff1200720c */ /* 0x000fe40003f66270 */
[----:B------:R-:W4:Y:S04]  /*1d300*/  LDL.LU R18, [R1+0xa78] ;  /* 0x000a780001127983 */ /* 0x000f280000300800 */
[----:B------:R1:W-:Y:S03]  /*1d310*/  STL [R1+0x1e0], R4 ;  /* 0x0001e00401007387 */ /* 0x0003e60000100800 */
[----:B------:R-:W-:Y:S01]  /*1d320*/  @!P5 IMAD.IADD R8, R8, 0x1, -R25 ;  /* 0x000000010808d824 */ /* 0x000fe200078e0a19 */
[----:B--2---:R-:W-:-:S05]  /*1d330*/  IABS R9, R14 ;  /* 0x0000000e00097213 */ /* 0x004fca0000000000 */
[----:B------:R-:W-:-:S04]  /*1d340*/  IMAD.HI.U32 R5, R0, R9, RZ ;  /* 0x0000000900057227 */ /* 0x000fc800078e00ff */
[----:B------:R-:W-:-:S04]  /*1d350*/  IMAD.MOV R5, RZ, RZ, -R5 ;  /* 0x000000ffff057224 */ /* 0x000fc800078e0a05 */
[----:B------:R-:W-:Y:S01]  /*1d360*/  IMAD R9, R25, R5, R9 ;  /* 0x0000000519097224 */ /* 0x000fe200078e0209 */
[----:B-----5:R-:W-:-:S05]  /*1d370*/  IABS R13, R12 ;  /* 0x0000000c000d7213 */ /* 0x020fca0000000000 */
[----:B0-----:R-:W-:-:S04]  /*1d380*/  IMAD.HI.U32 R10, R0, R13, RZ ;  /* 0x0000000d000a7227 */ /* 0x001fc800078e00ff */
[----:B------:R-:W-:-:S04]  /*1d390*/  IMAD.MOV R10, RZ, RZ, -R10 ;  /* 0x000000ffff0a7224 */ /* 0x000fc800078e0a0a */
[----:B------:R-:W-:Y:S02]  /*1d3a0*/  IMAD R13, R25, R10, R13 ;  /* 0x0000000a190d7224 */ /* 0x000fe400078e020d */
[----:B------:R-:W-:-:S03]  /*1d3b0*/  IMAD.MOV.U32 R10, RZ, RZ, R2 ;  /* 0x000000ffff0a7224 */ /* 0x000fc600078e0002 */
[----:B------:R-:W-:Y:S01]  /*1d3c0*/  ISETP.GT.U32.AND P0, PT, R25, R13, PT ;  /* 0x0000000d1900720c */ /* 0x000fe20003f04070 */
[----:B------:R-:W-:-:S05]  /*1d3d0*/  @!P6 IMAD.MOV R10, RZ, RZ, -R10 ;  /* 0x000000ffff0ae224 */ /* 0x000fca00078e0a0a */
[----:B------:R0:W-:Y:S01]  /*1d3e0*/  STL [R1+0x1e8], R10 ;  /* 0x0001e80a01007387 */ /* 0x0001e20000100800 */
[----:B---3--:R-:W-:Y:S02]  /*1d3f0*/  IABS R6, R15 ;  /* 0x0000000f00067213 */ /* 0x008fe40000000000 */
[----:B------:R-:W-:Y:S02]  /*1d400*/  ISETP.GE.AND P5, PT, R15, RZ, PT ;  /* 0x000000ff0f00720c */ /* 0x000fe40003fa6270 */
[----:B------:R-:W2:Y:S02]  /*1d410*/  LDL R15, [R1+0xa54] ;  /* 0x000a5400010f7983 */ /* 0x000ea40000100800 */
[----:B------:R-:W-:Y:S01]  /*1d420*/  @!P0 IMAD.IADD R13, R13, 0x1, -R25 ;  /* 0x000000010d0d8824 */ /* 0x000fe200078e0a19 */
[----:B----4-:R-:W-:Y:S02]  /*1d430*/  IABS R5, R16 ;  /* 0x0000001000057213 */ /* 0x010fe40000000000 */
[----:B------:R-:W-:-:S02]  /*1d440*/  ISETP.GE.AND P0, PT, R16, RZ, PT ;  /* 0x000000ff1000720c */ /* 0x000fc40003f06270 */
[----:B------:R-:W3:Y:S01]  /*1d450*/  LDL R16, [R1+0xa60] ;  /* 0x000a600001107983 */ /* 0x000ee20000100800 */
[----:B------:R-:W-:Y:S01]  /*1d460*/  ISETP.GT.U32.AND P1, PT, R25, R7, PT ;  /* 0x000000071900720c */ /* 0x000fe20003f24070 */
[----:B-1----:R-:W-:-:S12]  /*1d470*/  IMAD.HI.U32 R4, R0, R5, RZ ;  /* 0x0000000500047227 */ /* 0x002fd800078e00ff */
[----:B------:R-:W-:-:S04]  /*1d480*/  @!P1 IMAD.IADD R7, R7, 0x1, -R25 ;  /* 0x0000000107079824 */ /* 0x000fc800078e0a19 */
[----:B------:R-:W-:-:S04]  /*1d490*/  IMAD.MOV.U32 R11, RZ, RZ, R7 ;  /* 0x000000ffff0b7224 */ /* 0x000fc800078e0007 */
[----:B------:R-:W-:Y:S01]  /*1d4a0*/  @!P4 IMAD.MOV R11, RZ, RZ, -R11 ;  /* 0x000000ffff0bc224 */ /* 0x000fe200078e0a0b */
[----:B------:R-:W-:Y:S01]  /*1d4b0*/  ISETP.GT.U32.AND P4, PT, R25, R13, PT ;  /* 0x0000000d1900720c */ /* 0x000fe20003f84070 */
[----:B------:R-:W-:-:S04]  /*1d4c0*/  IMAD.MOV R4, RZ, RZ, -R4 ;  /* 0x000000ffff047224 */ /* 0x000fc800078e0a04 */
[----:B------:R-:W-:Y:S02]  /*1d4d0*/  IMAD R5, R25, R4, R5 ;  /* 0x0000000419057224 */ /* 0x000fe400078e0205 */
[----:B0-----:R-:W-:Y:S01]  /*1d4e0*/  IMAD.HI.U32 R10, R0, R6, RZ ;  /* 0x00000006000a7227 */ /* 0x001fe200078e00ff */
[----:B------:R-:W-:Y:S03]  /*1d4f0*/  STL [R1+0x1e4], R11 ;  /* 0x0001e40b01007387 */ /* 0x000fe60000100800 */
[----:B------:R-:W-:Y:S02]  /*1d500*/  @!P3 IMAD.MOV R8, RZ, RZ, -R8 ;  /* 0x000000ffff08b224 */ /* 0x000fe400078e0a08 */
[----:B------:R-:W-:Y:S02]  /*1d510*/  @!P4 IMAD.IADD R13, R13, 0x1, -R25 ;  /* 0x000000010d0dc824 */ /* 0x000fe400078e0a19 */
[----:B------:R-:W-:Y:S01]  /*1d520*/  IMAD.MOV R7, RZ, RZ, -R10 ;  /* 0x000000ffff077224 */ /* 0x000fe200078e0a0a */
[----:B------:R-:W-:-:S02]  /*1d530*/  IABS R2, R18 ;  /* 0x0000001200027213 */ /* 0x000fc40000000000 */
[----:B------:R-:W-:Y:S02]  /*1d540*/  ISETP.GE.AND P3, PT, R18, RZ, PT ;  /* 0x000000ff1200720c */ /* 0x000fe40003f66270 */
[----:B------:R-:W4:Y:S04]  /*1d550*/  LDL.LU R18, [R1+0xa64] ;  /* 0x000a640001127983 */ /* 0x000f280000300800 */
[----:B------:R-:W-:Y:S01]  /*1d560*/  STL [R1+0x1dc], R8 ;  /* 0x0001dc0801007387 */ /* 0x000fe20000100800 */
[----:B------:R-:W-:Y:S02]  /*1d570*/  ISETP.GE.AND P2, PT, R12, RZ, PT ;  /* 0x000000ff0c00720c */ /* 0x000fe40003f46270 */
[----:B--2---:R-:W-:-:S05]  /*1d580*/  IABS R4, R15 ;  /* 0x0000000f00047213 */ /* 0x004fca0000000000 */
[----:B------:R-:W-:Y:S01]  /*1d590*/  IMAD.HI.U32 R15, R0, R4, RZ ;  /* 0x00000004000f7227 */ /* 0x000fe200078e00ff */
[----:B---3--:R-:W-:-:S03]  /*1d5a0*/  IABS R10, R16 ;  /* 0x00000010000a7213 */ /* 0x008fc60000000000 */
[----:B------:R-:W-:Y:S02]  /*1d5b0*/  IMAD.MOV.U32 R16, RZ, RZ, R27 ;  /* 0x000000ffff107224 */ /* 0x000fe400078e001b */
[----:B------:R-:W-:Y:S02]  /*1d5c0*/  IMAD.MOV.U32 R27, RZ, RZ, R13 ;  /* 0x000000ffff1b7224 */ /* 0x000fe400078e000d */
[----:B------:R-:W-:Y:S02]  /*1d5d0*/  IMAD.MOV R13, RZ, RZ, -R15 ;  /* 0x000000ffff0d7224 */ /* 0x000fe400078e0a0f */
[----:B------:R-:W2:Y:S01]  /*1d5e0*/  LDL.LU R15, [R1+0xa54] ;  /* 0x000a5400010f7983 */ /* 0x000ea20000300800 */
[----:B------:R-:W-:-:S05]  /*1d5f0*/  @!P2 IMAD.MOV R27, RZ, RZ, -R27 ;  /* 0x000000ffff1ba224 */ /* 0x000fca00078e0a1b */
[----:B------:R0:W-:Y:S04]  /*1d600*/  STL [R1+0x1d4], R27 ;  /* 0x0001d41b01007387 */ /* 0x0001e80000100800 */
[----:B0-----:R-:W3:Y:S01]  /*1d610*/  LDL.LU R27, [R1+0xa68] ;  /* 0x000a6800011b7983 */ /* 0x001ee20000300800 */
[C---:B------:R-:W-:Y:S01]  /*1d620*/  ISETP.GT.U32.AND P6, PT, R25.reuse, R9, PT ;  /* 0x000000091900720c */ /* 0x040fe20003fc4070 */
[----:B------:R-:W-:-:S12]  /*1d630*/  IMAD R6, R25, R7, R6 ;  /* 0x0000000719067224 */ /* 0x000fd800078e0206 */
[----:B------:R-:W-:-:S05]  /*1d640*/  @!P6 IMAD.IADD R9, R9, 0x1, -R25 ;  /* 0x000000010909e824 */ /* 0x000fca00078e0a19 */
[C---:B------:R-:W-:Y:S02]  /*1d650*/  ISETP.GT.U32.AND P6, PT, R25.reuse, R9, PT ;  /* 0x000000091900720c */ /* 0x040fe40003fc4070 */
[----:B------:R-:W-:Y:S02]  /*1d660*/  ISETP.GT.U32.AND P4, PT, R25, R6, PT ;  /* 0x000000061900720c */ /* 0x000fe40003f84070 */
[----:B------:R-:W-:-:S09]  /*1d670*/  ISETP.GE.AND P1, PT, R14, RZ, PT ;  /* 0x000000ff0e00720c */ /* 0x000fd20003f26270 */
[--C-:B------:R-:W-:Y:S01]  /*1d680*/  @!P6 IMAD.IADD R9, R9, 0x1, -R25.reuse ;  /* 0x000000010909e824 */ /* 0x100fe200078e0a19 */
[----:B------:R-:W-:Y:S01]  /*1d690*/  ISETP.GT.U32.AND P6, PT, R25, R5, PT ;  /* 0x000000051900720c */ /* 0x000fe20003fc4070 */
[----:B------:R-:W-:Y:S01]  /*1d6a0*/  @!P4 IMAD.IADD R6, R6, 0x1, -R25 ;  /* 0x000000010606c824 */ /* 0x000fe200078e0a19 */
[----:B------:R-:W-:Y:S01]  /*1d6b0*/  IABS R12, R19 ;  /* 0x00000013000c7213 */ /* 0x000fe20000000000 */
[----:B------:R-:W-:Y:S01]  /*1d6c0*/  @!P1 IMAD.MOV R9, RZ, RZ, -R9 ;  /* 0x000000ffff099224 */ /* 0x000fe200078e0a09 */
[----:B------:R-:W-:Y:S01]  /*1d6d0*/  IABS R11, R17 ;  /* 0x00000011000b7213 */ /* 0x000fe20000000000 */
[----:B------:R-:W-:-:S08]  /*1d6e0*/  IMAD.HI.U32 R7, R0, R2, RZ ;  /* 0x0000000200077227 */ /* 0x000fd000078e00ff */
[----:B------:R-:W-:Y:S01]  /*1d6f0*/  @!P6 IMAD.IADD R5, R5, 0x1, -R25 ;  /* 0x000000010505e824 */ /* 0x000fe200078e0a19 */
[----:B------:R-:W-:Y:S01]  /*1d700*/  ISETP.GT.U32.AND P6, PT, R25, R6, PT ;  /* 0x000000061900720c */ /* 0x000fe20003fc4070 */
[----:B------:R-:W-:-:S03]  /*1d710*/  IMAD.HI.U32 R14, R0, R12, RZ ;  /* 0x0000000c000e7227 */ /* 0x000fc600078e00ff */
[----:B------:R-:W-:Y:S01]  /*1d720*/  ISETP.GT.U32.AND P2, PT, R25, R5, PT ;  /* 0x000000051900720c */ /* 0x000fe20003f44070 */
[----:B------:R0:W-:Y:S01]  /*1d730*/  STL [R1+0x1d0], R9 ;  /* 0x0001d00901007387 */ /* 0x0001e20000100800 */
[----:B------:R-:W-:-:S04]  /*1d740*/  IMAD.HI.U32 R8, R0, R11, RZ ;  /* 0x0000000b00087227 */ /* 0x000fc800078e00ff */
[----:B------:R-:W-:Y:S02]  /*1d750*/  IMAD.MOV R7, RZ, RZ, -R7 ;  /* 0x000000ffff077224 */ /* 0x000fe400078e0a07 */
[----:B0-----:R-:W-:Y:S02]  /*1d760*/  IMAD.MOV R9, RZ, RZ, -R14 ;  /* 0x000000ffff097224 */ /* 0x001fe400078e0a0e */
[----:B------:R-:W-:Y:S01]  /*1d770*/  IMAD.MOV R8, RZ, RZ, -R8 ;  /* 0x000000ffff087224 */ /* 0x000fe200078e0a08 */
[----:B------:R-:W5:Y:S01]  /*1d780*/  LDL.LU R14, [R1+0xa6c] ;  /* 0x000a6c00010e7983 */ /* 0x000f620000300800 */
[C---:B------:R-:W-:Y:S02]  /*1d790*/  IMAD R12, R25.reuse, R9, R12 ;  /* 0x00000009190c7224 */ /* 0x040fe400078e020c */
[----:B------:R-:W-:Y:S02]  /*1d7a0*/  @!P6 IMAD.IADD R6, R6, 0x1, -R25 ;  /* 0x000000010606e824 */ /* 0x000fe400078e0a19 */
[----:B------:R-:W-:-:S02]  /*1d7b0*/  IMAD R2, R25, R7, R2 ;  /* 0x0000000719027224 */ /* 0x000fc400078e0202 */
[C---:B------:R-:W-:Y:S02]  /*1d7c0*/  IMAD R4, R25.reuse, R13, R4 ;  /* 0x0000000d19047224 */ /* 0x040fe400078e0204 */
[----:B------:R-:W-:Y:S02]  /*1d7d0*/  IMAD.MOV.U32 R13, RZ, RZ, R17 ;  /* 0x000000ffff0d7224 */ /* 0x000fe400078e0011 */
[----:B------:R-:W-:Y:S02]  /*1d7e0*/  IMAD R11, R25, R8, R11 ;  /* 0x00000008190b7224 */ /* 0x000fe400078e020b */
[----:B------:R-:W-:Y:S01]  /*1d7f0*/  @!P2 IMAD.IADD R5, R5, 0x1, -R25 ;  /* 0x000000010505a824 */ /* 0x000fe200078e0a19 */
[C---:B------:R-:W-:Y:S01]  /*1d800*/  ISETP.GT.U32.AND P2, PT, R25.reuse, R12, PT ;  /* 0x0000000c1900720c */ /* 0x040fe20003f44070 */
[----:B------:R-:W-:Y:S01]  /*1d810*/  IMAD.MOV.U32 R17, RZ, RZ, R6 ;  /* 0x000000ffff117224 */ /* 0x000fe200078e0006 */
[----:B------:R-:W-:Y:S01]  /*1d820*/  ISETP.GT.U32.AND P4, PT, R25, R2, PT ;  /* 0x000000021900720c */ /* 0x000fe20003f84070 */
[----:B------:R-:W-:-:S04]  /*1d830*/  IMAD.HI.U32 R7, R0, R10, RZ ;  /* 0x0000000a00077227 */ /* 0x000fc800078e00ff */
[----:B------:R-:W-:Y:S01]  /*1d840*/  @!P5 IMAD.MOV R17, RZ, RZ, -R17 ;  /* 0x000000ffff11d224 */ /* 0x000fe200078e0a11 */
[C---:B------:R-:W-:Y:S01]  /*1d850*/  ISETP.GT.U32.AND P5, PT, R25.reuse, R11, PT ;  /* 0x0000000b1900720c */ /* 0x040fe20003fa4070 */
[----:B------:R-:W-:Y:S02]  /*1d860*/  IMAD.MOV R7, RZ, RZ, -R7 ;  /* 0x000000ffff077224 */ /* 0x000fe400078e0a07 */
[----:B------:R-:W-:Y:S02]  /*1d870*/  IMAD.MOV.U32 R9, RZ, RZ, R5 ;  /* 0x000000ffff097224 */ /* 0x000fe400078e0005 */
[----:B------:R-:W-:Y:S01]  /*1d880*/  IMAD R10, R25, R7, R10 ;  /* 0x00000007190a7224 */ /* 0x000fe200078e020a */
[----:B----4-:R-:W-:Y:S01]  /*1d890*/  IABS R7, R18 ;  /* 0x0000001200077213 */ /* 0x010fe20000000000 */
[--C-:B------:R-:W-:Y:S02]  /*1d8a0*/  @!P2 IMAD.IADD R12, R12, 0x1, -R25.reuse ;  /* 0x000000010c0ca824 */ /* 0x100fe400078e0a19 */
[----:B------:R-:W-:-:S02]  /*1d8b0*/  @!P4 IMAD.IADD R2, R2, 0x1, -R25 ;  /* 0x000000010202c824 */ /* 0x000fc400078e0a19 */
[----:B------:R-:W-:Y:S02]  /*1d8c0*/  @!P0 IMAD.MOV R9, RZ, RZ, -R9 ;  /* 0x000000ffff098224 */ /* 0x000fe400078e0a09 */
[----:B------:R-:W-:Y:S01]  /*1d8d0*/  @!P5 IMAD.IADD R11, R11, 0x1, -R25 ;  /* 0x000000010b0bd824 */ /* 0x000fe200078e0a19 */
[C---:B------:R-:W-:Y:S01]  /*1d8e0*/  ISETP.GT.U32.AND P5, PT, R25.reuse, R12, PT ;  /* 0x0000000c1900720c */ /* 0x040fe20003fa4070 */
[----:B------:R-:W-:Y:S01]  /*1d8f0*/  IMAD.HI.U32 R6, R0, R7, RZ ;  /* 0x0000000700067227 */ /* 0x000fe200078e00ff */
[----:B------:R-:W-:-:S03]  /*1d900*/  ISETP.GT.U32.AND P4, PT, R25, R2, PT ;  /* 0x000000021900720c */ /* 0x000fc60003f84070 */
[----:B------:R-:W-:-:S04]  /*1d910*/  IMAD.MOV R6, RZ, RZ, -R6 ;  /* 0x000000ffff067224 */ /* 0x000fc800078e0a06 */
[----:B------:R-:W-:-:S04]  /*1d920*/  IMAD R7, R25, R6, R7 ;  /* 0x0000000619077224 */ /* 0x000fc800078e0207 */
[--C-:B------:R-:W-:Y:S01]  /*1d930*/  @!P5 IMAD.IADD R12, R12, 0x1, -R25.reuse ;  /* 0x000000010c0cd824 */ /* 0x100fe200078e0a19 */
[----:B------:R-:W-:Y:S01]  /*1d940*/  ISETP.GT.U32.AND P5, PT, R25, R7, PT ;  /* 0x000000071900720c */ /* 0x000fe20003fa4070 */
[----:B------:R-:W-:-:S04]  /*1d950*/  @!P4 IMAD.IADD R2, R2, 0x1, -R25 ;  /* 0x000000010202c824 */ /* 0x000fc800078e0a19 */
[----:B------:R-:W-:-:S04]  /*1d960*/  IMAD.MOV.U32 R8, RZ, RZ, R2 ;  /* 0x000000ffff087224 */ /* 0x000fc800078e0002 */
[----:B------:R-:W-:-:S04]  /*1d970*/  @!P3 IMAD.MOV R8, RZ, RZ, -R8 ;  /* 0x000000ffff08b224 */ /* 0x000fc800078e0a08 */
[----:B------:R-:W-:Y:S01]  /*1d980*/  @!P5 IMAD.IADD R7, R7, 0x1, -R25 ;  /* 0x000000010707d824 */ /* 0x000fe200078e0a19 */
[----:B--2---:R-:W-:Y:S01]  /*1d990*/  ISETP.GE.AND P1, PT, R15, RZ, PT ;  /* 0x000000ff0f00720c */ /* 0x004fe20003f26270 */
[----:B------:R-:W-:Y:S02]  /*1d9a0*/  IMAD.MOV.U32 R15, RZ, RZ, R19 ;  /* 0x000000ffff0f7224 */ /* 0x000fe400078e0013 */
[----:B------:R-:W2:Y:S03]  /*1d9b0*/  LDL.LU R19, [R1+0xa70] ;  /* 0x000a700001137983 */ /* 0x000ea60000300800 */
[----:B------:R-:W-:Y:S01]  /*1d9c0*/  ISETP.GE.AND P0, PT, R15, RZ, PT ;  /* 0x000000ff0f00720c */ /* 0x000fe20003f06270 */
[----:B------:R0:W-:Y:S04]  /*1d9d0*/  STL [R1+0x14c], R17 ;  /* 0x00014c1101007387 */ /* 0x0001e80000100800 */
[----:B0-----:R-:W4:Y:S04]  /*1d9e0*/  LDL.LU R17, [R1+0xa74] ;  /* 0x000a740001117983 */ /* 0x001f280000300800 */
[----:B------:R-:W4:Y:S01]  /*1d9f0*/  LDL.LU R15, [R1+0xa60] ;  /* 0x000a6000010f7983 */ /* 0x000f220000300800 */
[----:B---3--:R-:W-:-:S02]  /*1da00*/  IABS R5, R27 ;  /* 0x0000001b00057213 */ /* 0x008fc40000000000 */
[----:B------:R-:W-:Y:S01]  /*1da10*/  ISETP.GE.AND P5, PT, R27, RZ, PT ;  /* 0x000000ff1b00720c */ /* 0x000fe20003fa6270 */
[----:B------:R0:W-:Y:S04]  /*1da20*/  STL [R1+0x148], R9 ;  /* 0x0001480901007387 */ /* 0x0001e80000100800 */
[----:B------:R1:W-:Y:S04]  /*1da30*/  STL [R1+0x1c0], R8 ;  /* 0x0001c00801007387 */ /* 0x0003e80000100800 */
[----:B------:R-:W3:Y:S01]  /*1da40*/  LDL.LU R27, [R1+0xa98] ;  /* 0x000a9800011b7983 */ /* 0x000ee20000300800 */
[C---:B------:R-:W-:Y:S01]  /*1da50*/  ISETP.GT.U32.AND P6, PT, R25.reuse, R4, PT ;  /* 0x000000041900720c */ /* 0x040fe20003fc4070 */
[----:B------:R-:W-:Y:S01]  /*1da60*/  IMAD.HI.U32 R2, R0, R5, RZ ;  /* 0x0000000500027227 */ /* 0x000fe200078e00ff */
[----:B------:R-:W-:-:S03]  /*1da70*/  ISETP.GT.U32.AND P3, PT, R25, R11, PT ;  /* 0x0000000b1900720c */ /* 0x000fc60003f64070 */
[----:B------:R-:W-:Y:S01]  /*1da80*/  IMAD.MOV R2, RZ, RZ, -R2 ;  /* 0x000000ffff027224 */ /* 0x000fe200078e0a02 */
[----:B------:R-:W-:-:S03]  /*1da90*/  ISETP.GT.U32.AND P4, PT, R25, R10, PT ;  /* 0x0000000a1900720c */ /* 0x000fc60003f84070 */
[----:B------:R-:W-:-:S04]  /*1daa0*/  IMAD R2, R25, R2, R5 ;  /* 0x0000000219027224 */ /* 0x000fc800078e0205 */
[--C-:B------:R-:W-:Y:S02]  /*1dab0*/  @!P6 IMAD.IADD R4, R4, 0x1, -R25.reuse ;  /* 0x000000010404e824 */ /* 0x100fe400078e0a19 */
[--C-:B------:R-:W-:Y:S01]  /*1dac0*/  @!P3 IMAD.IADD R11, R11, 0x1, -R25.reuse ;  /* 0x000000010b0bb824 */ /* 0x100fe200078e0a19 */
[C---:B------:R-:W-:Y:S02]  /*1dad0*/  ISETP.GT.U32.AND P3, PT, R25.reuse, R2, PT ;  /* 0x000000021900720c */ /* 0x040fe40003f64070 */
[----:B------:R-:W-:Y:S01]  /*1dae0*/  ISETP.GT.U32.AND P2, PT, R25, R4, PT ;  /* 0x000000041900720c */ /* 0x000fe20003f44070 */
[----:B------:R-:W-:-:S05]  /*1daf0*/  @!P4 IMAD.IADD R10, R10, 0x1, -R25 ;  /* 0x000000010a0ac824 */ /* 0x000fca00078e0a19 */
[----:B------:R-:W-:-:S05]  /*1db00*/  ISETP.GT.U32.AND P4, PT, R25, R10, PT ;  /* 0x0000000a1900720c */ /* 0x000fca0003f84070 */
[--C-:B------:R-:W-:Y:S02]  /*1db10*/  @!P3 IMAD.IADD R2, R2, 0x1, -R25.reuse ;  /* 0x000000010202b824 */ /* 0x100fe400078e0a19 */
[----:B------:R-:W-:-:S03]  /*1db20*/  @!P2 IMAD.IADD R4, R4, 0x1, -R25 ;  /* 0x000000010404a824 */ /* 0x000fc600078e0a19 */
[----:B------:R-:W-:Y:S02]  /*1db30*/  ISETP.GT.U32.AND P3, PT, R25, R2, PT ;  /* 0x000000021900720c */ /* 0x000fe40003f64070 */
[----:B------:R-:W-:Y:S01]  /*1db40*/  ISETP.GE.AND P6, PT, R13, RZ, PT ;  /* 0x000000ff0d00720c */ /* 0x000fe20003fc6270 */
[----:B------:R-:W-:Y:S01]  /*1db50*/  @!P4 IMAD.IADD R10, R10, 0x1, -R25 ;  /* 0x000000010a0ac824 */ /* 0x000fe200078e0a19 */
[----:B------:R-:W-:Y:S01]  /*1db60*/  ISETP.GE.AND P4, PT, R18, RZ, PT ;  /* 0x000000ff1200720c */ /* 0x000fe20003f86270 */
[----:B------:R-:W-:-:S08]  /*1db70*/  @!P0 IMAD.MOV R12, RZ, RZ, -R12 ;  /* 0x000000ffff0c8224 */ /* 0x000fd000078e0a0c */
[----:B------:R-:W-:Y:S02]  /*1db80*/  @!P3 IMAD.IADD R2, R2, 0x1, -R25 ;  /* 0x000000010202b824 */ /* 0x000fe400078e0a19 */
[----:B------:R-:W-:Y:S01]  /*1db90*/  @!P6 IMAD.MOV R11, RZ, RZ, -R11 ;  /* 0x000000ffff0be224 */ /* 0x000fe200078e0a0b */
[----:B--2---:R-:W-:-:S05]  /*1dba0*/  IABS R5, R19 ;  /* 0x0000001300057213 */ /* 0x004fca0000000000 */
[----:B0-----:R-:W-:Y:S01]  /*1dbb0*/  IMAD.HI.U32 R9, R0, R5, RZ ;  /* 0x0000000500097227 */ /* 0x001fe200078e00ff */
[----:B----4-:R-:W-:-:S03]  /*1dbc0*/  ISETP.GE.AND P2, PT, R15, RZ, PT ;  /* 0x000000ff0f00720c */ /* 0x010fc60003f46270 */
[----:B------:R-:W-:-:S04]  /*1dbd0*/  IMAD.MOV.U32 R15, RZ, RZ, R4 ;  /* 0x000000ffff0f7224 */ /* 0x000fc800078e0004 */
[----:B------:R-:W-:Y:S01]  /*1dbe0*/  @!P1 IMAD.MOV R15, RZ, RZ, -R15 ;  /* 0x000000ffff0f9224 */ /* 0x000fe200078e0a0f */
[----:B------:R-:W-:Y:S01]  /*1dbf0*/  ISETP.GT.U32.AND P1, PT, R25, R7, PT ;  /* 0x000000071900720c */ /* 0x000fe20003f24070 */
[----:B------:R-:W-:Y:S01]  /*1dc00*/  IMAD.MOV R9, RZ, RZ, -R9 ;  /* 0x000000ffff097224 */ /* 0x000fe200078e0a09 */
[----:B-1----:R-:W-:-:S03]  /*1dc10*/  IABS R8, R17 ;  /* 0x0000001100087213 */ /* 0x002fc60000000000 */
[----:B------:R-:W-:Y:S02]  /*1dc20*/  IMAD R5, R25, R9, R5 ;  /* 0x0000000919057224 */ /* 0x000fe400078e0205 */
[----:B------:R-:W-:Y:S01]  /*1dc30*/  IMAD.MOV.U32 R9, RZ, RZ, R2 ;  /* 0x000000ffff097224 */ /* 0x000fe200078e0002 */
[----:B------:R0:W-:Y:S01]  /*1dc40*/  STL [R1+0x198], R15 ;  /* 0x0001980f01007387 */ /* 0x0001e20000100800 */
[----:B------:R-:W-:-:S04]  /*1dc50*/  IMAD.HI.U32 R4, R0, R8, RZ ;  /* 0x0000000800047227 */ /* 0x000fc800078e00ff */
[----:B------:R-:W-:Y:S02]  /*1dc60*/  @!P1 IMAD.IADD R7, R7, 0x1, -R25 ;  /* 0x0000000107079824 */ /* 0x000fe400078e0a19 */
[----:B------:R-:W-:Y:S02]  /*1dc70*/  @!P2 IMAD.MOV R10, RZ, RZ, -R10 ;  /* 0x000000ffff0aa224 */ /* 0x000fe400078e0a0a */
[----:B------:R-:W-:Y:S01]  /*1dc80*/  @!P4 IMAD.MOV R7, RZ, RZ, -R7 ;  /* 0x000000ffff07c224 */ /* 0x000fe200078e0a07 */
[----:B0-----:R-:W2:Y:S01]  /*1dc90*/  LDL.LU R15, [R1+0xa7c] ;  /* 0x000a7c00010f7983 */ /* 0x001ea20000300800 */
[----:B------:R-:W-:Y:S02]  /*1dca0*/  @!P5 IMAD.MOV R9, RZ, RZ, -R9 ;  /* 0x000000ffff09d224 */ /* 0x000fe400078e0a09 */
[----:B------:R-:W-:Y:S01]  /*1dcb0*/  IMAD.MOV R4, RZ, RZ, -R4 ;  /* 0x000000ffff047224 */ /* 0x000fe200078e0a04 */
[----:B------:R-:W4:Y:S04]  /*1dcc0*/  LDL.LU R18, [R1+0xa84] ;  /* 0x000a840001127983 */ /* 0x000f280000300800 */
[----:B------:R-:W-:Y:S01]  /*1dcd0*/  STL [R1+0x1a4], R12 ;  /* 0x0001a40c01007387 */ /* 0x000fe20000100800 */
[----:B------:R-:W-:-:S03]  /*1dce0*/  ISETP.GE.AND P1, PT, R17, RZ, PT ;  /* 0x000000ff1100720c */ /* 0x000fc60003f26270 */
[----:B------:R0:W-:Y:S01]  /*1dcf0*/  STL [R1+0x1b0], R11 ;  /* 0x0001b00b01007387 */ /* 0x0001e20000100800 */
[----:B------:R-:W-:-:S03]  /*1dd00*/  IMAD R8, R25, R4, R8 ;  /* 0x0000000419087224 */ /* 0x000fc600078e0208 */
[----:B------:R-:W-:Y:S01]  /*1dd10*/  STL [R1+0x1b4], R10 ;  /* 0x0001b40a01007387 */ /* 0x000fe20000100800 */
[----:B---3--:R-:W-:-:S03]  /*1dd20*/  ISETP.GE.AND P4, PT, R27, RZ, PT ;  /* 0x000000ff1b00720c */ /* 0x008fc60003f86270 */
[----:B------:R1:W-:Y:S01]  /*1dd30*/  STL [R1+0x1b8], R7 ;  /* 0x0001b80701007387 */ /* 0x0003e20000100800 */
[----:B------:R-:W-:-:S03]  /*1dd40*/  IABS R4, R27 ;  /* 0x0000001b00047213 */ /* 0x000fc60000000000 */
[----:B------:R-:W-:Y:S04]  /*1dd50*/  STL [R1+0x1bc], R9 ;  /* 0x0001bc0901007387 */ /* 0x000fe80000100800 */
[----:B------:R-:W3:Y:S04]  /*1dd60*/  LDL.LU R17, [R1+0xa88] ;  /* 0x000a880001117983 */ /* 0x000ee80000300800 */
[----:B------:R-:W3:Y:S01]  /*1dd70*/  LDL.LU R27, [R1+0xa8c] ;  /* 0x000a8c00011b7983 */ /* 0x000ee20000300800 */
[----:B0-----:R-:W-:Y:S02]  /*1dd80*/  IABS R11, R16 ;  /* 0x00000010000b7213 */ /* 0x001fe40000000000 */
[----:B------:R-:W-:Y:S01]  /*1dd90*/  ISETP.GE.AND P2, PT, R19, RZ, PT ;  /* 0x000000ff1300720c */ /* 0x000fe20003f46270 */
[----:B------:R-:W3:Y:S04]  /*1dda0*/  LDL R16, [R1+0xa94] ;  /* 0x000a940001107983 */ /* 0x000ee80000100800 */
[----:B------:R-:W3:Y:S01]  /*1ddb0*/  LDL R19, [R1+0xa90] ;  /* 0x000a900001137983 */ /* 0x000ee20000100800 */
[----:B-----5:R-:W-:-:S05]  /*1ddc0*/  IABS R6, R14 ;  /* 0x0000000e00067213 */ /* 0x020fca0000000000 */
[----:B------:R-:W-:-:S04]  /*1ddd0*/  IMAD.HI.U32 R13, R0, R6, RZ ;  /* 0x00000006000d7227 */ /* 0x000fc800078e00ff */
[----:B------:R-:W-:-:S04]  /*1dde0*/  IMAD.MOV R13, RZ, RZ, -R13 ;  /* 0x000000ffff0d7224 */ /* 0x000fc800078e0a0d */
[----:B------:R-:W-:-:S05]  /*1ddf0*/  IMAD R6, R25, R13, R6 ;  /* 0x0000000d19067224 */ /* 0x000fca00078e0206 */
[C---:B------:R-:W-:Y:S02]  /*1de00*/  ISETP.GT.U32.AND P0, PT, R25.reuse, R6, PT ;  /* 0x000000061900720c */ /* 0x040fe40003f04070 */
[----:B------:R-:W-:Y:S02]  /*1de10*/  ISETP.GT.U32.AND P3, PT, R25, R5, PT ;  /* 0x000000051900720c */ /* 0x000fe40003f64070 */
[----:B------:R-:W-:-:S09]  /*1de20*/  ISETP.GE.AND P6, PT, R14, RZ, PT ;  /* 0x000000ff0e00720c */ /* 0x000fd20003fc6270 */
[--C-:B------:R-:W-:Y:S02]  /*1de30*/  @!P0 IMAD.IADD R6, R6, 0x1, -R25.reuse ;  /* 0x0000000106068824 */ /* 0x100fe400078e0a19 */
[----:B------:R-:W-:-:S03]  /*1de40*/  @!P3 IMAD.IADD R5, R5, 0x1, -R25 ;  /* 0x000000010505b824 */ /* 0x000fc600078e0a19 */
[C---:B------:R-:W-:Y:S02]  /*1de50*/  ISETP.GT.U32.AND P0, PT, R25.reuse, R6, PT ;  /* 0x000000061900720c */ /* 0x040fe40003f04070 */
[----:B------:R-:W-:Y:S01]  /*1de60*/  ISETP.GT.U32.AND P3, PT, R25, R5, PT ;  /* 0x000000051900720c */ /* 0x000fe20003f64070 */
[----:B-1----:R-:W-:-:S04]  /*1de70*/  IMAD.HI.U32 R7, R0, R11, RZ ;  /* 0x0000000b00077227 */ /* 0x002fc800078e00ff */
[----:B------:R-:W-:-:S06]  /*1de80*/  IMAD.HI.U32 R2, R0, R4, RZ ;  /* 0x0000000400027227 */ /* 0x000fcc00078e00ff */
[----:B------:R-:W-:Y:S01]  /*1de90*/  @!P0 IMAD.IADD R6, R6, 0x1, -R25 ;  /* 0x0000000106068824 */ /* 0x000fe200078e0a19 */
[----:B------:R-:W-:Y:S01]  /*1dea0*/  ISETP.GT.U32.AND P0, PT, R25, R8, PT ;  /* 0x000000081900720c */ /* 0x000fe20003f04070 */
[----:B------:R-:W-:Y:S02]  /*1deb0*/  IMAD.MOV R7, RZ, RZ, -R7 ;  /* 0x000000ffff077224 */ /* 0x000fe400078e0a07 */
[----:B------:R-:W-:Y:S02]  /*1dec0*/  @!P6 IMAD.MOV R6, RZ, RZ, -R6 ;  /* 0x000000ffff06e224 */ /* 0x000fe400078e0a06 */
[----:B------:R-:W-:Y:S02]  /*1ded0*/  @!P3 IMAD.IADD R5, R5, 0x1, -R25 ;  /* 0x000000010505b824 */ /* 0x000fe400078e0a19 */
[----:B------:R-:W-:Y:S01]  /*1dee0*/  IMAD.MOV R2, RZ, RZ, -R2 ;  /* 0x000000ffff027224 */ /* 0x000fe200078e0a02 */
[----:B------:R3:W-:Y:S01]  /*1def0*/  STL [R1+0x19c], R6 ;  /* 0x00019c0601007387 */ /* 0x0007e20000100800 */
[----:B------:R-:W-:-:S02]  /*1df00*/  IMAD R11, R25, R7, R11 ;  /* 0x00000007190b7224 */ /* 0x000fc400078e020b */
[----:B------:R-:W-:Y:S02]  /*1df10*/  IMAD.MOV.U32 R7, RZ, RZ, R5 ;  /* 0x000000ffff077224 */ /* 0x000fe400078e0005 */
[----:B------:R-:W-:Y:S02]  /*1df20*/  IMAD R4, R25, R2, R4 ;  /* 0x0000000219047224 */ /* 0x000fe400078e0204 */
[----:B------:R-:W-:Y:S01]  /*1df30*/  @!P2 IMAD.MOV R7, RZ, RZ, -R7 ;  /* 0x000000ffff07a224 */ /* 0x000fe200078e0a07 */
[----:B------:R-:W-:Y:S01]  /*1df40*/  ISETP.GE.AND P5, PT, R21, RZ, PT ;  /* 0x000000ff1500720c */ /* 0x000fe20003fa6270 */
[----:B------:R-:W-:Y:S01]  /*1df50*/  @!P0 IMAD.IADD R8, R8, 0x1, -R25 ;  /* 0x0000000108088824 */ /* 0x000fe200078e0a19 */
[----:B------:R-:W-:Y:S02]  /*1df60*/  IABS R12, R21 ;  /* 0x00000015000c7213 */ /* 0x000fe40000000000 */
[----:B------:R-:W-:Y:S01]  /*1df70*/  STL [R1+0x1a0], R7 ;  /* 0x0001a00701007387 */ /* 0x000fe20000100800 */
[----:B----4-:R-:W-:-:S05]  /*1df80*/  IABS R10, R18 ;  /* 0x00000012000a7213 */ /* 0x010fca0000000000 */
[----:B------:R-:W-:Y:S01]  /*1df90*/  IMAD.HI.U32 R2, R0, R10, RZ ;  /* 0x0000000a00027227 */ /* 0x000fe200078e00ff */
[----:B--2---:R-:W-:-:S03]  /*1dfa0*/  IABS R21, R15 ;  /* 0x0000000f00157213 */ /* 0x004fc60000000000 */
[----:B------:R-:W-:Y:S01]  /*1dfb0*/  IMAD.MOV R2, RZ, RZ, -R2 ;  /* 0x000000ffff027224 */ /* 0x000fe200078e0a02 */
[----:B------:R-:W-:Y:S02]  /*1dfc0*/  ISETP.GE.AND P0, PT, R15, RZ, PT ;  /* 0x000000ff0f00720c */ /* 0x000fe40003f06270 */
[----:B------:R-:W2:Y:S01]  /*1dfd0*/  LDL.LU R15, [R1+0xa9c] ;  /* 0x000a9c00010f7983 */ /* 0x000ea20000300800 */
[----:B------:R-:W-:Y:S01]  /*1dfe0*/  IMAD R10, R25, R2, R10 ;  /* 0x00000002190a7224 */ /* 0x000fe200078e020a */
[----:B---3--:R-:W-:-:S05]  /*1dff0*/  IABS R6, R27 ;  /* 0x0000001b00067213 */ /* 0x008fca0000000000 */
[----:B------:R-:W-:Y:S01]  /*1e000*/  IMAD.HI.U32 R14, R0, R6, RZ ;  /* 0x00000006000e7227 */ /* 0x000fe200078e00ff */
[----:B------:R-:W-:Y:S02]  /*1e010*/  IABS R5, R16 ;  /* 0x0000001000057213 */ /* 0x000fe40000000000 */
[----:B------:R-:W3:Y:S01]  /*1e020*/  LDL.LU R16, [R1+0xaa0] ;  /* 0x000aa00001107983 */ /* 0x000ee20000300800 */
[----:B------:R-:W-:Y:S01]  /*1e030*/  IMAD.MOV R14, RZ, RZ, -R14 ;  /* 0x000000ffff0e7224 */ /* 0x000fe200078e0a0e */
[----:B------:R-:W-:Y:S02]  /*1e040*/  IABS R2, R19 ;  /* 0x0000001300027213 */ /* 0x000fe40000000000 */
[----:B------:R-:W4:Y:S01]  /*1e050*/  LDL.LU R19, [R1+0xaa4] ;  /* 0x000aa40001137983 */ /* 0x000f220000300800 */
[----:B------:R-:W-:-:S03]  /*1e060*/  IMAD R6, R25, R14, R6 ;  /* 0x0000000e19067224 */ /* 0x000fc600078e0206 */
[----:B------:R-:W5:Y:S01]  /*1e070*/  LDL.LU R14, [R1+0xa80] ;  /* 0x000a8000010e7983 */ /* 0x000f620000300800 */
[----:B------:R-:W-:Y:S01]  /*1e080*/  ISETP.GT.U32.AND P3, PT, R25, R4, PT ;  /* 0x000000041900720c */ /* 0x000fe20003f64070 */
[----:B------:R-:W-:-:S04]  /*1e090*/  IMAD.HI.U32 R13, R0, R12, RZ ;  /* 0x0000000c000d7227 */ /* 0x000fc800078e00ff */
[----:B------:R-:W-:-:S04]  /*1e0a0*/  IMAD.MOV R13, RZ, RZ, -R13 ;  /* 0x000000ffff0d7224 */ /* 0x000fc800078e0a0d */
[----:B------:R-:W-:-:S04]  /*1e0b0*/  IMAD R12, R25, R13, R12 ;  /* 0x0000000d190c7224 */ /* 0x000fc800078e020c */
[----:B------:R-:W-:Y:S01]  /*1e0c0*/  @!P3 IMAD.IADD R4, R4, 0x1, -R25 ;  /* 0x000000010404b824 */ /* 0x000fe200078e0a19 */
[----:B------:R-:W-:-:S04]  /*1e0d0*/  ISETP.GT.U32.AND P2, PT, R25, R12, PT ;  /* 0x0000000c1900720c */ /* 0x000fc80003f44070 */
[C---:B------:R-:W-:Y:S02]  /*1e0e0*/  ISETP.GT.U32.AND P3, PT, R25.reuse, R4, PT ;  /* 0x000000041900720c */ /* 0x040fe40003f64070 */
[----:B------:R-:W-:-:S07]  /*1e0f0*/  ISETP.GT.U32.AND P6, PT, R25, R8, PT ;  /* 0x000000081900720c */ /* 0x000fce0003fc4070 */
[----:B------:R-:W-:-:S04]  /*1e100*/  @!P2 IMAD.IADD R12, R12, 0x1, -R25 ;  /* 0x000000010c0ca824 */ /* 0x000fc800078e0a19 */
[--C-:B------:R-:W-:Y:S01]  /*1e110*/  @!P3 IMAD.IADD R4, R4, 0x1, -R25.reuse ;  /* 0x000000010404b824 */ /* 0x100fe200078e0a19 */
[C---:B------:R-:W-:Y:S02]  /*1e120*/  ISETP.GT.U32.AND P3, PT, R25.reuse, R11, PT ;  /* 0x0000000b1900720c */ /* 0x040fe40003f64070 */
[----:B------:R-:W-:Y:S01]  /*1e130*/  ISETP.GT.U32.AND P2, PT, R25, R10, PT ;  /* 0x0000000a1900720c */ /* 0x000fe20003f44070 */
[----:B------:R-:W-:-:S10]  /*1e140*/  @!P6 IMAD.IADD R8, R8, 0x1, -R25 ;  /* 0x000000010808e824 */ /* 0x000fd400078e0a19 */
[--C-:B------:R-:W-:Y:S02]  /*1e150*/  @!P3 IMAD.IADD R11, R11, 0x1, -R25.reuse ;  /* 0x000000010b0bb824 */ /* 0x100fe400078e0a19 */
[----:B------:R-:W-:-:S03]  /*1e160*/  @!P2 IMAD.IADD R10, R10, 0x1, -R25 ;  /* 0x000000010a0aa824 */ /* 0x000fc600078e0a19 */
[----:B------:R-:W-:Y:S01]  /*1e170*/  ISETP.GT.U32.AND P2, PT, R25, R11, PT ;  /* 0x0000000b1900720c */ /* 0x000fe20003f44070 */
[----:B------:R-:W-:Y:S02]  /*1e180*/  @!P1 IMAD.MOV R8, RZ, RZ, -R8 ;  /* 0x000000ffff089224 */ /* 0x000fe400078e0a08 */
[----:B------:R-:W-:Y:S02]  /*1e190*/  @!P4 IMAD.MOV R4, RZ, RZ, -R4 ;  /* 0x000000ffff04c224 */ /* 0x000fe400078e0a04 */
[----:B------:R-:W-:Y:S01]  /*1e1a0*/  IMAD.HI.U32 R13, R0, R2, RZ ;  /* 0x00000002000d7227 */ /* 0x000fe200078e00ff */
[----:B------:R2:W-:Y:S03]  /*1e1b0*/  STL [R1+0x190], R8 ;  /* 0x0001900801007387 */ /* 0x0005e60000100800 */
[----:B------:R-:W-:Y:S01]  /*1e1c0*/  IMAD.MOV R13, RZ, RZ, -R13 ;  /* 0x000000ffff0d7224 */ /* 0x000fe200078e0a0d */
[----:B------:R3:W-:Y:S03]  /*1e1d0*/  STL [R1+0x194], R4 ;  /* 0x0001940401007387 */ /* 0x0007e60000100800 */
[----:B------:R-:W-:-:S02]  /*1e1e0*/  @!P2 IMAD.IADD R11, R11, 0x1, -R25 ;  /* 0x000000010b0ba824 */ /* 0x000fc400078e0a19 */
[----:B------:R-:W-:Y:S01]  /*1e1f0*/  IMAD R2, R25, R13, R2 ;  /* 0x0000000d19027224 */ /* 0x000fe200078e0202 */
[----:B--2---:R-:W-:Y:S02]  /*1e200*/  IABS R8, R15 ;  /* 0x0000000f00087213 */ /* 0x004fe40000000000 */
[----:B---3--:R-:W-:-:S05]  /*1e210*/  IABS R4, R16 ;  /* 0x0000001000047213 */ /* 0x008fca0000000000 */
[----:B------:R-:W-:Y:S01]  /*1e220*/  IMAD.HI.U32 R13, R0, R4, RZ ;  /* 0x00000004000d7227 */ /* 0x000fe200078e00ff */
[----:B-----5:R-:W-:-:S03]  /*1e230*/  ISETP.GE.AND P2, PT, R14, RZ, PT ;  /* 0x000000ff0e00720c */ /* 0x020fc60003f46270 */
[----:B------:R-:W-:-:S04]  /*1e240*/  IMAD.HI.U32 R14, R0, R8, RZ ;  /* 0x00000008000e7227 */ /* 0x000fc800078e00ff */
[----:B------:R-:W-:Y:S02]  /*1e250*/  IMAD.MOV R14, RZ, RZ, -R14 ;  /* 0x000000ffff0e7224 */ /* 0x000fe400078e0a0e */
[----:B------:R-:W-:Y:S02]  /*1e260*/  IMAD.MOV R13, RZ, RZ, -R13 ;  /* 0x000000ffff0d7224 */ /* 0x000fe400078e0a0d */
[C---:B------:R-:W-:Y:S02]  /*1e270*/  IMAD R8, R25.reuse, R14, R8 ;  /* 0x0000000e19087224 */ /* 0x040fe400078e0208 */
[----:B------:R-:W2:Y:S01]  /*1e280*/  LDL.LU R14, [R1+0xa94] ;  /* 0x000a9400010e7983 */ /* 0x000ea20000300800 */
[----:B------:R-:W-:-:S03]  /*1e290*/  IMAD R4, R25, R13, R4 ;  /* 0x0000000d19047224 */ /* 0x000fc600078e0204 */
[----:B------:R-:W3:Y:S01]  /*1e2a0*/  LDL.LU R13, [R1+0xa90] ;  /* 0x000a9000010d7983 */ /* 0x000ee20000300800 */
[----:B------:R-:W-:-:S04]  /*1e2b0*/  IMAD.HI.U32 R9, R0, R21, RZ ;  /* 0x0000001500097227 */ /* 0x000fc800078e00ff */
[----:B------:R-:W-:-:S04]  /*1e2c0*/  IMAD.MOV R9, RZ, RZ, -R9 ;  /* 0x000000ffff097224 */ /* 0x000fc800078e0a09 */
[----:B------:R-:W-:Y:S01]  /*1e2d0*/  IMAD R21, R25, R9, R21 ;  /* 0x0000000919157224 */ /* 0x000fe200078e0215 */
[----:B------:R-:W-:-:S04]  /*1e2e0*/  IABS R9, R17 ;  /* 0x0000001100097213 */ /* 0x000fc80000000000 */
[----:B------:R-:W-:Y:S01]  /*1e2f0*/  ISETP.GT.U32.AND P6, PT, R25, R21, PT ;  /* 0x000000151900720c */ /* 0x000fe20003fc4070 */
[----:B------:R-:W-:-:S04]  /*1e300*/  IMAD.HI.U32 R7, R0, R9, RZ ;  /* 0x0000000900077227 */ /* 0x000fc800078e00ff */
[----:B------:R-:W-:-:S04]  /*1e310*/  IMAD.MOV R7, RZ, RZ, -R7 ;  /* 0x000000ffff077224 */ /* 0x000fc800078e0a07 */
[C---:B------:R-:W-:Y:S01]  /*1e320*/  IMAD R9, R25.reuse, R7, R9 ;  /* 0x0000000719097224 */ /* 0x040fe200078e0209 */
[----:B------:R-:W-:-:S03]  /*1e330*/  ISETP.GT.U32.AND P3, PT, R25, R12, PT ;  /* 0x0000000c1900720c */ /* 0x000fc60003f64070 */
[----:B------:R-:W-:Y:S01]  /*1e340*/  @!P6 IMAD.IADD R21, R21, 0x1, -R25 ;  /* 0x000000011515e824 */ /* 0x000fe200078e0a19 */
[----:B------:R-:W-:-:S04]  /*1e350*/  ISETP.GT.U32.AND P6, PT, R25, R9, PT ;  /* 0x000000091900720c */ /* 0x000fc80003fc4070 */
[----:B------:R-:W-:Y:S01]  /*1e360*/  ISETP.GT.U32.AND P1, PT, R25, R21, PT ;  /* 0x000000151900720c */ /* 0x000fe20003f24070 */
[----:B------:R-:W-:-:S04]  /*1e370*/  IMAD.HI.U32 R7, R0, R5, RZ ;  /* 0x0000000500077227 */ /* 0x000fc800078e00ff */
[----:B------:R-:W-:Y:S01]  /*1e380*/  @!P3 IMAD.IADD R12, R12, 0x1, -R25 ;  /* 0x000000010c0cb824 */ /* 0x000fe200078e0a19 */
[----:B------:R-:W-:-:S03]  /*1e390*/  ISETP.GT.U32.AND P3, PT, R25, R6, PT ;  /* 0x000000061900720c */ /* 0x000fc60003f64070 */
[----:B------:R-:W-:Y:S01]  /*1e3a0*/  @!P6 IMAD.IADD R9, R9, 0x1, -R25 ;  /* 0x000000010909e824 */ /* 0x000fe200078e0a19 */
[----:B------:R-:W-:Y:S01]  /*1e3b0*/  ISETP.GT.U32.AND P6, PT, R25, R10, PT ;  /* 0x0000000a1900720c */ /* 0x000fe20003fc4070 */
[----:B------:R-:W-:-:S03]  /*1e3c0*/  IMAD.MOV R7, RZ, RZ, -R7 ;  /* 0x000000ffff077224 */ /* 0x000fc600078e0a07 */
[C---:B------:R-:W-:Y:S01]  /*1e3d0*/  ISETP.GT.U32.AND P4, PT, R25.reuse, R9, PT ;  /* 0x000000091900720c */ /* 0x040fe20003f84070 */
[----:B------:R-:W-:Y:S02]  /*1e3e0*/  IMAD R5, R25, R7, R5 ;  /* 0x0000000719057224 */ /* 0x000fe400078e0205 */
[----:B------:R-:W-:Y:S01]  /*1e3f0*/  @!P1 IMAD.IADD R21, R21, 0x1, -R25 ;  /* 0x0000000115159824 */ /* 0x000fe200078e0a19 */
[C---:B------:R-:W-:Y:S01]  /*1e400*/  ISETP.GT.U32.AND P1, PT, R25.reuse, R2, PT ;  /* 0x000000021900720c */ /* 0x040fe20003f24070 */
[----:B------:R-:W-:Y:S02]  /*1e410*/  @!P5 IMAD.MOV R12, RZ, RZ, -R12 ;  /* 0x000000ffff0cd224 */ /* 0x000fe400078e0a0c */
[----:B------:R-:W-:Y:S02]  /*1e420*/  @!P0 IMAD.MOV R21, RZ, RZ, -R21 ;  /* 0x000000ffff158224 */ /* 0x000fe400078e0a15 */
[--C-:B------:R-:W-:Y:S01]  /*1e430*/  @!P6 IMAD.IADD R10, R10, 0x1, -R25.reuse ;  /* 0x000000010a0ae824 */ /* 0x100fe200078e0a19 */
[----:B------:R-:W-:Y:S01]  /*1e440*/  ISETP.GT.U32.AND P6, PT, R25, R5, PT ;  /* 0x000000051900720c */ /* 0x000fe20003fc4070 */
[--C-:B------:R-:W-:Y:S01]  /*1e450*/  @!P3 IMAD.IADD R6, R6, 0x1, -R25.reuse ;  /* 0x000000010606b824 */ /* 0x100fe200078e0a19 */
[----:B------:R-:W-:Y:S01]  /*1e460*/  ISETP.GE.AND P3, PT, R17, RZ, PT ;  /* 0x000000ff1100720c */ /* 0x000fe20003f66270 */
[----:B------:R-:W-:Y:S01]  /*1e470*/  @!P4 IMAD.IADD R9, R9, 0x1, -R25 ;  /* 0x000000010909c824 */ /* 0x000fe200078e0a19 */
[----:B------:R-:W5:Y:S01]  /*1e480*/  LDL.LU R17, [R1+0xaac] ;  /* 0x000aac0001117983 */ /* 0x000f620000300800 */
[----:B------:R-:W-:-:S03]  /*1e490*/  ISETP.GE.AND P4, PT, R18, RZ, PT ;  /* 0x000000ff1200720c */ /* 0x000fc60003f86270 */
[----:B------:R0:W-:Y:S04]  /*1e4a0*/  STL [R1+0x144], R12 ;  /* 0x0001440c01007387 */ /* 0x0001e80000100800 */
[----:B------:R-:W-:Y:S04]  /*1e4b0*/  STL [R1+0x4198], R21 ;  /* 0x0041981501007387 */ /* 0x000fe80000100800 */
[----:B------:R-:W5:Y:S01]  /*1e4c0*/  LDL.LU R18, [R1+0xad0] ;  /* 0x000ad00001127983 */ /* 0x000f620000300800 */
[--C-:B------:R-:W-:Y:S01]  /*1e4d0*/  @!P1 IMAD.IADD R2, R2, 0x1, -R25.reuse ;  /* 0x0000000102029824 */ /* 0x100fe200078e0a19 */
[----:B------:R-:W-:Y:S01]  /*1e4e0*/  ISETP.GT.U32.AND P5, PT, R25, R6, PT ;  /* 0x000000061900720c */ /* 0x000fe20003fa4070 */
[----:B------:R-:W-:-:S02]  /*1e4f0*/  @!P6 IMAD.IADD R5, R5, 0x1, -R25 ;  /* 0x000000010505e824 */ /* 0x000fc400078e0a19 */
[----:B0-----:R-:W-:Y:S01]  /*1e500*/  IMAD.MOV.U32 R12, RZ, RZ, R10 ;  /* 0x000000ffff0c7224 */ /* 0x001fe200078e000a */
[----:B------:R-:W-:Y:S01]  /*1e510*/  ISETP.GT.U32.AND P0, PT, R25, R2, PT ;  /* 0x000000021900720c */ /* 0x000fe20003f04070 */
[----:B------:R-:W-:Y:S01]  /*1e520*/  @!P2 IMAD.MOV R11, RZ, RZ, -R11 ;  /* 0x000000ffff0ba224 */ /* 0x000fe200078e0a0b */
[----:B------:R-:W-:Y:S01]  /*1e530*/  ISETP.GE.AND P1, PT, R27, RZ, PT ;  /* 0x000000ff1b00720c */ /* 0x000fe20003f26270 */
[----:B------:R-:W-:Y:S01]  /*1e540*/  @!P4 IMAD.MOV R12, RZ, RZ, -R12 ;  /* 0x000000ffff0cc224 */ /* 0x000fe200078e0a0c */
[----:B------:R-:W-:Y:S01]  /*1e550*/  ISETP.GT.U32.AND P2, PT, R25, R5, PT ;  /* 0x000000051900720c */ /* 0x000fe20003f44070 */
[----:B------:R-:W-:Y:S01]  /*1e560*/  IMAD.MOV.U32 R10, RZ, RZ, R9 ;  /* 0x000000ffff0a7224 */ /* 0x000fe200078e0009 */
[----:B------:R-:W5:Y:S03]  /*1e570*/  LDL.LU R27, [R1+0xab0] ;  /* 0x000ab000011b7983 */ /* 0x000f660000300800 */
[----:B------:R-:W-:-:S02]  /*1e580*/  @!P3 IMAD.MOV R10, RZ, RZ, -R10 ;  /* 0x000000ffff0ab224 */ /* 0x000fc400078e0a0a */
[--C-:B------:R-:W-:Y:S02]  /*1e590*/  @!P5 IMAD.IADD R6, R6, 0x1, -R25.reuse ;  /* 0x000000010606d824 */ /* 0x100fe400078e0a19 */
[--C-:B------:R-:W-:Y:S01]  /*1e5a0*/  @!P0 IMAD.IADD R2, R2, 0x1, -R25.reuse ;  /* 0x0000000102028824 */ /* 0x100fe200078e0a19 */
[----:B------:R-:W-:Y:S01]  /*1e5b0*/  STL [R1+0x140], R11 ;  /* 0x0001400b01007387 */ /* 0x000fe20000100800 */
[----:B------:R-:W-:Y:S02]  /*1e5c0*/  @!P1 IMAD.MOV R6, RZ, RZ, -R6 ;  /* 0x000000ffff069224 */ /* 0x000fe400078e0a06 */
[----:B------:R-:W-:Y:S01]  /*1e5d0*/  @!P2 IMAD.IADD R5, R5, 0x1, -R25 ;  /* 0x000000010505a824 */ /* 0x000fe200078e0a19 */
[----:B------:R5:W-:Y:S01]  /*1e5e0*/  STL [R1+0x17c], R12 ;  /* 0x00017c0c01007387 */ /* 0x000be20000100800 */
[----:B------:R-:W-:-:S03]  /*1e5f0*/  ISETP.GE.AND P2, PT, R16, RZ, PT ;  /* 0x000000ff1000720c */ /* 0x000fc60003f46270 */
[----:B------:R-:W-:Y:S04]  /*1e600*/  STL [R1+0x180], R10 ;  /* 0x0001800a01007387 */ /* 0x000fe80000100800 */
[----:B------:R-:W5:Y:S04]  /*1e610*/  LDL.LU R16, [R1+0xab4] ;  /* 0x000ab40001107983 */ /* 0x000f680000300800 */
[----:B------:R-:W-:Y:S01]  /*1e620*/  STL [R1+0x184], R6 ;  /* 0x0001840601007387 */ /* 0x000fe20000100800 */
[----:B------:R-:W-:Y:S02]  /*1e630*/  ISETP.GT.U32.AND P6, PT, R25, R8, PT ;  /* 0x000000081900720c */ /* 0x000fe40003fc4070 */
[----:B----4-:R-:W-:-:S11]  /*1e640*/  IABS R7, R19 ;  /* 0x0000001300077213 */ /* 0x010fd60000000000 */
[----:B------:R-:W-:Y:S01]  /*1e650*/  @!P6 IMAD.IADD R8, R8, 0x1, -R25 ;  /* 0x000000010808e824 */ /* 0x000fe200078e0a19 */
[----:B------:R-:W-:Y:S02]  /*1e660*/  ISETP.GE.AND P6, PT, R19, RZ, PT ;  /* 0x000000ff1300720c */ /* 0x000fe40003fc6270 */
[----:B---3--:R-:W-:Y:S02]  /*1e670*/  ISETP.GE.AND P4, PT, R13, RZ, PT ;  /* 0x000000ff0d00720c */ /* 0x008fe40003f86270 */
[----:B--2---:R-:W-:-:S11]  /*1e680*/  ISETP.GE.AND P5, PT, R14, RZ, PT ;  /* 0x000000ff0e00720c */ /* 0x004fd60003fa6270 */
[----:B------:R-:W-:-:S05]  /*1e690*/  @!P4 IMAD.MOV R2, RZ, RZ, -R2 ;  /* 0x000000ffff02c224 */ /* 0x000fca00078e0a02 */
[----:B------:R0:W-:Y:S04]  /*1e6a0*/  STL [R1+0x188], R2 ;  /* 0x0001880201007387 */ /* 0x0001e80000100800 */
[----:B------:R-:W2:Y:S01]  /*1e6b0*/  LDL.LU R14, [R1+0xab8] ;  /* 0x000ab800010e7983 */ /* 0x000ea20000300800 */
[----:B------:R-:W-:-:S05]  /*1e6c0*/  @!P5 IMAD.MOV R5, RZ, RZ, -R5 ;  /* 0x000000ffff05d224 */ /* 0x000fca00078e0a05 */
[----:B------:R1:W-:Y:S04]  /*1e6d0*/  STL [R1+0x18c], R5 ;  /* 0x00018c0501007387 */ /* 0x0003e80000100800 */
[----:B------:R-:W3:Y:S01]  /*1e6e0*/  LDL.LU R19, [R1+0xabc] ;  /* 0x000abc0001137983 */ /* 0x000ee20000300800 */
[C---:B------:R-:W-:Y:S02]  /*1e6f0*/  ISETP.GT.U32.AND P3, PT, R25.reuse, R4, PT ;  /* 0x000000041900720c */ /* 0x040fe40003f64070 */
[----:B------:R-:W-:Y:S02]  /*1e700*/  ISETP.GT.U32.AND P1, PT, R25, R8, PT ;  /* 0x000000081900720c */ /* 0x000fe40003f24070 */
[----:B------:R-:W-:Y:S01]  /*1e710*/  ISETP.GE.AND P0, PT, R15, RZ, PT ;  /* 0x000000ff0f00720c */ /* 0x000fe20003f06270 */
[----:B------:R-:W-:Y:S01]  /*1e720*/  IMAD.HI.U32 R9, R0, R7, RZ ;  /* 0x0000000700097227 */ /* 0x000fe200078e00ff */
[----:B------:R-:W4:Y:S07]  /*1e730*/  LDL.LU R15, [R1+0xac0] ;  /* 0x000ac000010f7983 */ /* 0x000f2e0000300800 */
[----:B------:R-:W-:-:S02]  /*1e740*/  @!P3 IMAD.IADD R4, R4, 0x1, -R25 ;  /* 0x000000010404b824 */ /* 0x000fc400078e0a19 */
[----:B------:R-:W-:-:S03]  /*1e750*/  @!P1 IMAD.IADD R8, R8, 0x1, -R25 ;  /* 0x0000000108089824 */ /* 0x000fc600078e0a19 */
[C---:B------:R-:W-:Y:S01]  /*1e760*/  ISETP.GT.U32.AND P4, PT, R25.reuse, R4, PT ;  /* 0x000000041900720c */ /* 0x040fe20003f84070 */
[----:B------:R-:W-:Y:S02]  /*1e770*/  IMAD.MOV R9, RZ, RZ, -R9 ;  /* 0x000000ffff097224 */ /* 0x000fe400078e0a09 */
[----:B------:R-:W-:Y:S02]  /*1e780*/  @!P0 IMAD.MOV R8, RZ, RZ, -R8 ;  /* 0x000000ffff088224 */ /* 0x000fe400078e0a08 */
[----:B------:R-:W-:Y:S01]  /*1e790*/  IMAD R7, R25, R9, R7 ;  /* 0x0000000919077224 */ /* 0x000fe200078e0207 */
[----:B-----5:R-:W-:Y:S02]  /*1e7a0*/  IABS R12, R17 ;  /* 0x00000011000c7213 */ /* 0x020fe40000000000 */
[----:B------:R-:W-:Y:S01]  /*1e7b0*/  STL [R1+0x174], R8 ;  /* 0x0001740801007387 */ /* 0x000fe20000100800 */
[----:B0-----:R-:W-:Y:S02]  /*1e7c0*/  IABS R2, R18 ;  /* 0x0000001200027213 */ /* 0x001fe40000000000 */
[----:B------:R-:W-:-:S04]  /*1e7d0*/  IMAD.HI.U32 R9, R0, R12, RZ ;  /* 0x0000000c00097227 */ /* 0x000fc800078e00ff */
[----:B------:R-:W-:Y:S01]  /*1e7e0*/  IMAD.HI.U32 R11, R0, R2, RZ ;  /* 0x00000002000b7227 */ /* 0x000fe200078e00ff */
[----:B------:R-:W-:Y:S02]  /*1e7f0*/  ISETP.GE.AND P3, PT, R18, RZ, PT ;  /* 0x000000ff1200720c */ /* 0x000fe40003f66270 */
[----:B------:R-:W5:Y:S01]  /*1e800*/  LDL.LU R18, [R1+0xac4] ;  /* 0x000ac40001127983 */ /* 0x000f620000300800 */
[----:B------:R-:W-:Y:S01]  /*1e810*/  IMAD.MOV R11, RZ, RZ, -R11 ;  /* 0x000000ffff0b7224 */ /* 0x000fe200078e0a0b */
[C---:B------:R-:W-:Y:S01]  /*1e820*/  ISETP.GT.U32.AND P5, PT, R25.reuse, R7, PT ;  /* 0x000000071900720c */ /* 0x040fe20003fa4070 */
[----:B------:R-:W-:Y:S02]  /*1e830*/  @!P4 IMAD.IADD R4, R4, 0x1, -R25 ;  /* 0x000000010404c824 */ /* 0x000fe400078e0a19 */
[----:B------:R-:W-:Y:S02]  /*1e840*/  IMAD.MOV R9, RZ, RZ, -R9 ;  /* 0x000000ffff097224 */ /* 0x000fe400078e0a09 */
[C---:B------:R-:W-:Y:S01]  /*1e850*/  IMAD R2, R25.reuse, R11, R2 ;  /* 0x0000000b19027224 */ /* 0x040fe200078e0202 */
[----:B------:R-:W-:Y:S01]  /*1e860*/  IABS R10, R27 ;  /* 0x0000001b000a7213 */ /* 0x000fe20000000000 */
[----:B------:R-:W-:-:S02]  /*1e870*/  IMAD R12, R25, R9, R12 ;  /* 0x00000009190c7224 */ /* 0x000fc400078e020c */
[----:B------:R-:W-:Y:S01]  /*1e880*/  IMAD.MOV.U32 R13, RZ, RZ, R4 ;  /* 0x000000ffff0d7224 */ /* 0x000fe200078e0004 */
[----:B------:R-:W-:Y:S02]  /*1e890*/  ISETP.GT.U32.AND P0, PT, R25, R2, PT ;  /* 0x000000021900720c */ /* 0x000fe40003f04070 */
[----:B------:R-:W-:Y:S01]  /*1e8a0*/  ISETP.GE.AND P1, PT, R17, RZ, PT ;  /* 0x000000ff1100720c */ /* 0x000fe20003f26270 */
[----:B------:R-:W-:Y:S01]  /*1e8b0*/  @!P2 IMAD.MOV R13, RZ, RZ, -R13 ;  /* 0x000000ffff0da224 */ /* 0x000fe200078e0a0d */
[----:B------:R-:W5:Y:S01]  /*1e8c0*/  LDL.LU R17, [R1+0xac8] ;  /* 0x000ac80001117983 */ /* 0x000f620000300800 */
[----:B------:R-:W-:Y:S01]  /*1e8d0*/  ISETP.GT.U32.AND P2, PT, R25, R12, PT ;  /* 0x0000000c1900720c */ /* 0x000fe20003f44070 */
[----:B------:R-:W-:Y:S01]  /*1e8e0*/  IMAD.HI.U32 R6, R0, R10, RZ ;  /* 0x0000000a00067227 */ /* 0x000fe200078e00ff */
[----:B------:R-:W-:Y:S02]  /*1e8f0*/  ISETP.GE.AND P4, PT, R27, RZ, PT ;  /* 0x000000ff1b00720c */ /* 0x000fe40003f86270 */
[----:B------:R-:W5:Y:S01]  /*1e900*/  LDL.LU R27, [R1+0xacc] ;  /* 0x000acc00011b7983 */ /* 0x000f620000300800 */
[----:B------:R-:W-:Y:S01]  /*1e910*/  @!P5 IMAD.IADD R7, R7, 0x1, -R25 ;  /* 0x000000010707d824 */ /* 0x000fe200078e0a19 */
[----:B-1----:R-:W-:Y:S01]  /*1e920*/  IABS R5, R16 ;  /* 0x0000001000057213 */ /* 0x002fe20000000000 */
[----:B------:R-:W-:-:S02]  /*1e930*/  IMAD.MOV R6, RZ, RZ, -R6 ;  /* 0x000000ffff067224 */ /* 0x000fc400078e0a06 */
[----:B------:R-:W-:Y:S01]  /*1e940*/  @!P0 IMAD.IADD R2, R2, 0x1, -R25 ;  /* 0x0000000102028824 */ /* 0x000fe200078e0a19 */
[C---:B------:R-:W-:Y:S01]  /*1e950*/  ISETP.GT.U32.AND P5, PT, R25.reuse, R7, PT ;  /* 0x000000071900720c */ /* 0x040fe20003fa4070 */
[----:B------:R-:W-:Y:S02]  /*1e960*/  IMAD R10, R25, R6, R10 ;  /* 0x00000006190a7224 */ /* 0x000fe400078e020a */
[----:B------:R-:W-:-:S04]  /*1e970*/  IMAD.HI.U32 R6, R0, R5, RZ ;  /* 0x0000000500067227 */ /* 0x000fc800078e00ff */
[--C-:B------:R-:W-:Y:S01]  /*1e980*/  @!P2 IMAD.IADD R12, R12, 0x1, -R25.reuse ;  /* 0x000000010c0ca824 */ /* 0x100fe200078e0a19 */
[----:B------:R-:W-:Y:S01]  /*1e990*/  ISETP.GT.U32.AND P2, PT, R25, R2, PT ;  /* 0x000000021900720c */ /* 0x000fe20003f44070 */
[----:B------:R-:W-:Y:S01]  /*1e9a0*/  IMAD.MOV R4, RZ, RZ, -R6 ;  /* 0x000000ffff047224 */ /* 0x000fe200078e0a06 */
[----:B------:R0:W-:Y:S03]  /*1e9b0*/  STL [R1+0x178], R13 ;  /* 0x0001780d01007387 */ /* 0x0001e60000100800 */
[----:B------:R-:W-:Y:S02]  /*1e9c0*/  @!P5 IMAD.IADD R7, R7, 0x1, -R25 ;  /* 0x000000010707d824 */ /* 0x000fe400078e0a19 */
[----:B------:R-:W-:Y:S02]  /*1e9d0*/  IMAD R5, R25, R4, R5 ;  /* 0x0000000419057224 */ /* 0x000fe400078e0205 */
[----:B0-----:R-:W-:-:S04]  /*1e9e0*/  IMAD.MOV.U32 R13, RZ, RZ, R7 ;  /* 0x000000ffff0d7224 */ /* 0x001fc800078e0007 */
[----:B------:R-:W-:Y:S02]  /*1e9f0*/  @!P2 IMAD.IADD R2, R2, 0x1, -R25 ;  /* 0x000000010202a824 */ /* 0x000fe400078e0a19 */
[----:B------:R-:W-:Y:S01]  /*1ea00*/  @!P6 IMAD.MOV R13, RZ, RZ, -R13 ;  /* 0x000000ffff0de224 */ /* 0x000fe200078e0a0d */
[----:B------:R-:W-:-:S04]  /*1ea10*/  ISETP.GT.U32.AND P6, PT, R25, R12, PT ;  /* 0x0000000c1900720c */ /* 0x000fc80003fc4070 */
[----:B------:R0:W-:Y:S04]  /*1ea20*/  STL [R1+0x13c], R13 ;  /* 0x00013c0d01007387 */ /* 0x0001e80000100800 */
[----:B0-----:R-:W5:Y:S05]  /*1ea30*/  LDL.LU R13, [R1+0xad4] ;  /* 0x000ad400010d7983 */ /* 0x001f6a0000300800 */
[----:B------:R-:W-:Y:S01]  /*1ea40*/  @!P6 IMAD.IADD R12, R12, 0x1, -R25 ;  /* 0x000000010c0ce824 */ /* 0x000fe200078e0a19 */
[----:B--2---:R-:W-:-:S05]  /*1ea50*/  IABS R8, R14 ;  /* 0x0000000e00087213 */ /* 0x004fca0000000000 */
[----:B------:R-:W-:-:S04]  /*1ea60*/  IMAD.HI.U32 R6, R0, R8, RZ ;  /* 0x0000000800067227 */ /* 0x000fc800078e00ff */
[----:B------:R-:W-:-:S04]  /*1ea70*/  IMAD.MOV R6, RZ, RZ, -R6 ;  /* 0x000000ffff067224 */ /* 0x000fc800078e0a06 */
[----:B------:R-:W-:Y:S01]  /*1ea80*/  IMAD R8, R25, R6, R8 ;  /* 0x0000000619087224 */ /* 0x000fe200078e0208 */
[----:B---3--:R-:W-:-:S04]  /*1ea90*/  IABS R11, R19 ;  /* 0x00000013000b7213 */ /* 0x008fc80000000000 */
[----:B------:R-:W-:Y:S01]  /*1eaa0*/  ISETP.GT.U32.AND P2, PT, R25, R8, PT ;  /* 0x000000081900720c */ /* 0x000fe20003f44070 */
[----:B------:R-:W-:-:S04]  /*1eab0*/  IMAD.HI.U32 R4, R0, R11, RZ ;  /* 0x0000000b00047227 */ /* 0x000fc800078e00ff */
[----:B------:R-:W-:-:S04]  /*1eac0*/  IMAD.MOV R4, RZ, RZ, -R4 ;  /* 0x000000ffff047224 */ /* 0x000fc800078e0a04 */
[----:B------:R-:W-:-:S04]  /*1ead0*/  IMAD R11, R25, R4, R11 ;  /* 0x00000004190b7224 */ /* 0x000fc800078e020b */
[----:B------:R-:W-:Y:S01]  /*1eae0*/  @!P2 IMAD.IADD R8, R8, 0x1, -R25 ;  /* 0x000000010808a824 */ /* 0x000fe200078e0a19 */
[----:B------:R-:W-:Y:S02]  /*1eaf0*/  ISETP.GE.AND P2, PT, R14, RZ, PT ;  /* 0x000000ff0e00720c */ /* 0x000fe40003f46270 */
[----:B------:R-:W2:Y:S01]  /*1eb00*/  LDL.LU R14, [R1+0xad8] ;  /* 0x000ad800010e7983 */ /* 0x000ea20000300800 */
[----:B------:R-:W-:-:S13]  /*1eb10*/  ISETP.GT.U32.AND P6, PT, R25, R11, PT ;  /* 0x0000000b1900720c */ /* 0x000fda0003fc4070 */
[----:B------:R-:W-:Y:S01]  /*1eb20*/  @!P6 IMAD.IADD R11, R11, 0x1, -R25 ;  /* 0x000000010b0be824 */ /* 0x000fe200078e0a19 */
[----:B------:R-:W-:Y:S02]  /*1eb30*/  ISETP.GE.AND P6, PT, R19, RZ, PT ;  /* 0x000000ff1300720c */ /* 0x000fe40003fc6270 */
[----:B------:R-:W3:Y:S01]  /*1eb40*/  LDL.LU R19, [R1+0xadc] ;  /* 0x000adc0001137983 */ /* 0x000ee20000300800 */
[C---:B------:R-:W-:Y:S02]  /*1eb50*/  ISETP.GT.U32.AND P5, PT, R25.reuse, R10, PT ;  /* 0x0000000a1900720c */ /* 0x040fe40003fa4070 */
[----:B------:R-:W-:Y:S02]  /*1eb60*/  ISETP.GT.U32.AND P0, PT, R25, R5, PT ;  /* 0x000000051900720c */ /* 0x000fe40003f04070 */
[----:B----4-:R-:W-:-:S09]  /*1eb70*/  IABS R9, R15 ;  /* 0x0000000f00097213 */ /* 0x010fd20000000000 */
[----:B------:R-:W-:-:S05]  /*1eb80*/  @!P5 IMAD.IADD R10, R10, 0x1, -R25 ;  /* 0x000000010a0ad824 */ /* 0x000fca00078e0a19 */
[----:B------:R-:W-:Y:S01]  /*1eb90*/  ISETP.GT.U32.AND P5, PT, R25, R10, PT ;  /* 0x0000000a1900720c */ /* 0x000fe20003fa4070 */
[----:B------:R-:W-:Y:S02]  /*1eba0*/  @!P0 IMAD.IADD R5, R5, 0x1, -R25 ;  /* 0x0000000105058824 */ /* 0x000fe400078e0a19 */
[----:B------:R-:W-:Y:S01]  /*1ebb0*/  IMAD.HI.U32 R4, R0, R9, RZ ;  /* 0x0000000900047227 */ /* 0x000fe200078e00ff */
[----:B-----5:R-:W-:Y:S02]  /*1ebc0*/  IABS R7, R18 ;  /* 0x0000001200077213 */ /* 0x020fe40000000000 */
[----:B------:R-:W-:Y:S01]  /*1ebd0*/  ISETP.GT.U32.AND P0, PT, R25, R5, PT ;  /* 0x000000051900720c */ /* 0x000fe20003f04070 */
[----:B------:R-:W-:-:S04]  /*1ebe0*/  IMAD.MOV R4, RZ, RZ, -R4 ;  /* 0x000000ffff047224 */ /* 0x000fc800078e0a04 */
[----:B------:R-:W-:Y:S02]  /*1ebf0*/  IMAD R9, R25, R4, R9 ;  /* 0x0000000419097224 */ /* 0x000fe400078e0209 */
[----:B------:R-:W-:Y:S01]  /*1ec00*/  @!P5 IMAD.IADD R10, R10, 0x1, -R25 ;  /* 0x000000010a0ad824 */ /* 0x000fe200078e0a19 */
[----:B------:R-:W-:Y:S01]  /*1ec10*/  ISETP.GE.AND P5, PT, R16, RZ, PT ;  /* 0x000000ff1000720c */ /* 0x000fe20003fa6270 */
[----:B------:R-:W-:Y:S01]  /*1ec20*/  IMAD.HI.U32 R4, R0, R7, RZ ;  /* 0x0000000700047227 */ /* 0x000fe200078e00ff */
[----:B------:R-:W-:-:S03]  /*1ec30*/  IABS R6, R17 ;  /* 0x0000001100067213 */ /* 0x000fc60000000000 */
[----:B------:R-:W-:Y:S02]  /*1ec40*/  IMAD.MOV R4, RZ, RZ, -R4 ;  /* 0x000000ffff047224 */ /* 0x000fe400078e0a04 */
[----:B------:R-:W-:Y:S01]  /*1ec50*/  @!P0 IMAD.IADD R5, R5, 0x1, -R25 ;  /* 0x0000000105058824 */ /* 0x000fe200078e0a19 */
[C---:B------:R-:W-:Y:S01]  /*1ec60*/  ISETP.GT.U32.AND P0, PT, R25.reuse, R9, PT ;  /* 0x000000091900720c */ /* 0x040fe20003f04070 */
[----:B------:R-:W-:Y:S01]  /*1ec70*/  @!P1 IMAD.MOV R12, RZ, RZ, -R12 ;  /* 0x000000ffff0c9224 */ /* 0x000fe200078e0a0c */
[C---:B------:R-:W-:Y:S01]  /*1ec80*/  ISETP.GT.U32.AND P1, PT, R25.reuse, R11, PT ;  /* 0x0000000b1900720c */ /* 0x040fe20003f24070 */
[----:B------:R-:W-:Y:S01]  /*1ec90*/  IMAD R7, R25, R4, R7 ;  /* 0x0000000419077224 */ /* 0x000fe200078e0207 */
[----:B------:R-:W-:Y:S01]  /*1eca0*/  IABS R16, R27 ;  /* 0x0000001b00107213 */ /* 0x000fe20000000000 */
[----:B------:R-:W-:-:S04]  /*1ecb0*/  IMAD.HI.U32 R4, R0, R6, RZ ;  /* 0x0000000600047227 */ /* 0x000fc800078e00ff */
[----:B------:R-:W-:Y:S01]  /*1ecc0*/  @!P5 IMAD.MOV R5, RZ, RZ, -R5 ;  /* 0x000000ffff05d224 */ /* 0x000fe200078e0a05 */
[----:B------:R-:W-:Y:S01]  /*1ecd0*/  ISETP.GT.U32.AND P5, PT, R25, R7, PT ;  /* 0x000000071900720c */ /* 0x000fe20003fa4070 */
[----:B------:R-:W-:Y:S02]  /*1ece0*/  IMAD.MOV.U32 R21, RZ, RZ, R2 ;  /* 0x000000ffff157224 */ /* 0x000fe400078e0002 */
[----:B------:R-:W-:Y:S02]  /*1ecf0*/  IMAD.MOV R4, RZ, RZ, -R4 ;  /* 0x000000ffff047224 */ /* 0x000fe400078e0a04 */
[----:B------:R-:W-:-:S04]  /*1ed00*/  IMAD.HI.U32 R2, R0, R16, RZ ;  /* 0x0000001000027227 */ /* 0x000fc800078e00ff */
[----:B------:R-:W-:Y:S02]  /*1ed10*/  IMAD R6, R25, R4, R6 ;  /* 0x0000000419067224 */ /* 0x000fe400078e0206 */
[----:B------:R-:W-:Y:S02]  /*1ed20*/  IMAD.MOV R2, RZ, RZ, -R2 ;  /* 0x000000ffff027224 */ /* 0x000fe400078e0a02 */
[--C-:B------:R-:W-:Y:S01]  /*1ed30*/  @!P0 IMAD.IADD R9, R9, 0x1, -R25.reuse ;  /* 0x0000000109098824 */ /* 0x100fe200078e0a19 */
[----:B------:R-:W-:Y:S01]  /*1ed40*/  ISETP.GT.U32.AND P0, PT, R25, R8, PT ;  /* 0x000000081900720c */ /* 0x000fe20003f04070 */
[--C-:B------:R-:W-:Y:S01]  /*1ed50*/  @!P1 IMAD.IADD R11, R11, 0x1, -R25.reuse ;  /* 0x000000010b0b9824 */ /* 0x100fe200078e0a19 */
[C---:B------:R-:W-:Y:S01]  /*1ed60*/  ISETP.GT.U32.AND P1, PT, R25.reuse, R6, PT ;  /* 0x000000061900720c */ /* 0x040fe20003f24070 */
[----:B------:R-:W-:Y:S02]  /*1ed70*/  IMAD R16, R25, R2, R16 ;  /* 0x0000000219107224 */ /* 0x000fe400078e0210 */
[----:B------:R-:W-:-:S03]  /*1ed80*/  @!P5 IMAD.IADD R7, R7, 0x1, -R25 ;  /* 0x000000010707d824 */ /* 0x000fc600078e0a19 */
[C---:B------:R-:W-:Y:S01]  /*1ed90*/  ISETP.GT.U32.AND P5, PT, R25.reuse, R16, PT ;  /* 0x000000101900720c */ /* 0x040fe20003fa4070 */
[----:B------:R-:W-:Y:S01]  /*1eda0*/  @!P3 IMAD.MOV R21, RZ, RZ, -R21 ;  /* 0x000000ffff15b224 */ /* 0x000fe200078e0a15 */
[----:B------:R-:W-:-:S03]  /*1edb0*/  ISETP.GT.U32.AND P3, PT, R25, R9, PT ;  /* 0x000000091900720c */ /* 0x000fc60003f64070 */
[--C-:B------:R-:W-:Y:S02]  /*1edc0*/  @!P0 IMAD.IADD R8, R8, 0x1, -R25.reuse ;  /* 0x0000000108088824 */ /* 0x100fe400078e0a19 */
[----:B------:R-:W-:Y:S01]  /*1edd0*/  @!P1 IMAD.IADD R6, R6, 0x1, -R25 ;  /* 0x0000000106069824 */ /* 0x000fe200078e0a19 */
[----:B------:R-:W-:Y:S01]  /*1ede0*/  ISETP.GT.U32.AND P1, PT, R25, R7, PT ;  /* 0x000000071900720c */ /* 0x000fe20003f24070 */
[----:B------:R-:W-:Y:S01]  /*1edf0*/  STL [R1+0x138], R21 ;  /* 0x0001381501007387 */ /* 0x000fe20000100800 */
[----:B------:R-:W-:-:S03]  /*1ee00*/  @!P4 IMAD.MOV R10, RZ, RZ, -R10 ;  /* 0x000000ffff0ac224 */ /* 0x000fc600078e0a0a */
[----:B------:R0:W-:Y:S01]  /*1ee10*/  STL [R1+0x134], R12 ;  /* 0x0001340c01007387 */ /* 0x0001e20000100800 */
[--C-:B------:R-:W-:Y:S01]  /*1ee20*/  @!P5 IMAD.IADD R16, R16, 0x1, -R25.reuse ;  /* 0x000000011010d824 */ /* 0x100fe200078e0a19 */
[----:B------:R-:W-:Y:S01]  /*1ee30*/  ISETP.GT.U32.AND P5, PT, R25, R6, PT ;  /* 0x000000061900720c */ /* 0x000fe20003fa4070 */
[----:B------:R-:W-:Y:S01]  /*1ee40*/  @!P3 IMAD.IADD R9, R9, 0x1, -R25 ;  /* 0x000000010909b824 */ /* 0x000fe200078e0a19 */
[----:B------:R-:W-:Y:S01]  /*1ee50*/  ISETP.GE.AND P4, PT, R15, RZ, PT ;  /* 0x000000ff0f00720c */ /* 0x000fe20003f86270 */
[----:B0-----:R-:W-:Y:S01]  /*1ee60*/  IMAD.MOV.U32 R12, RZ, RZ, R8 ;  /* 0x000000ffff0c7224 */ /* 0x001fe200078e0008 */
[----:B------:R-:W-:-:S03]  /*1ee70*/  ISETP.GE.AND P0, PT, R18, RZ, PT ;  /* 0x000000ff1200720c */ /* 0x000fc60003f06270 */
[----:B------:R-:W-:Y:S01]  /*1ee80*/  @!P2 IMAD.MOV R12, RZ, RZ, -R12 ;  /* 0x000000ffff0ca224 */ /* 0x000fe200078e0a0c */
[----:B------:R-:W-:Y:S01]  /*1ee90*/  ISETP.GE.AND P3, PT, R17, RZ, PT ;  /* 0x000000ff1100720c */ /* 0x000fe20003f66270 */
[----:B------:R-:W-:Y:S01]  /*1eea0*/  STL [R1+0x130], R10 ;  /* 0x0001300a01007387 */ /* 0x000fe20000100800 */
[----:B------:R-:W-:Y:S01]  /*1eeb0*/  @!P6 IMAD.MOV R11, RZ, RZ, -R11 ;  /* 0x000000ffff0be224 */ /* 0x000fe200078e0a0b */
[----:B------:R-:W-:Y:S02]  /*1eec0*/  ISETP.GE.AND P2, PT, R27, RZ, PT ;  /* 0x000000ff1b00720c */ /* 0x000fe40003f46270 */
[----:B------:R-:W-:Y:S01]  /*1eed0*/  STL [R1+0x11c], R5 ;  /* 0x00011c0501007387 */ /* 0x000fe20000100800 */
[----:B------:R-:W-:-:S03]  /*1eee0*/  @!P1 IMAD.IADD R7, R7, 0x1, -R25 ;  /* 0x0000000107079824 */ /* 0x000fc600078e0a19 */
[----:B------:R-:W-:Y:S04]  /*1eef0*/  STL [R1+0x114], R12 ;  /* 0x0001140c01007387 */ /* 0x000fe80000100800 */
[----:B------:R-:W4:Y:S04]  /*1ef00*/  LDL.LU R27, [R1+0xae0] ;  /* 0x000ae000011b7983 */ /* 0x000f280000300800 */
[----:B------:R-:W5:Y:S01]  /*1ef10*/  LDL.LU R15, [R1+0xae4] ;  /* 0x000ae400010f7983 */ /* 0x000f620000300800 */
[----:B------:R-:W-:-:S03]  /*1ef20*/  @!P5 IMAD.IADD R6, R6, 0x1, -R25 ;  /* 0x000000010606d824 */ /* 0x000fc600078e0a19 */
[----:B------:R-:W4:Y:S04]  /*1ef30*/  LDL R18, [R1+0xae8] ;  /* 0x000ae80001127983 */ /* 0x000f280000100800 */
[----:B------:R-:W5:Y:S04]  /*1ef40*/  LDL R17, [R1+0xaec] ;  /* 0x000aec0001117983 */ /* 0x000f680000100800 */
[----:B------:R0:W-:Y:S01]  /*1ef50*/  STL [R1+0x10c], R11 ;  /* 0x00010c0b01007387 */ /* 0x0001e20000100800 */
[----:B------:R-:W-:Y:S02]  /*1ef60*/  @!P4 IMAD.MOV R9, RZ, RZ, -R9 ;  /* 0x000000ffff09c224 */ /* 0x000fe400078e0a09 */
[----:B------:R-:W-:-:S02]  /*1ef70*/  @!P3 IMAD.MOV R6, RZ, RZ, -R6 ;  /* 0x000000ffff06b224 */ /* 0x000fc400078e0a06 */
[----:B0-----:R-:W-:-:S04]  /*1ef80*/  IMAD.MOV.U32 R11, RZ, RZ, R7 ;  /* 0x000000ffff0b7224 */ /* 0x001fc800078e0007 */
[----:B------:R-:W-:Y:S01]  /*1ef90*/  @!P0 IMAD.MOV R11, RZ, RZ, -R11 ;  /* 0x000000ffff0b8224 */ /* 0x000fe200078e0a0b */
[----:B------:R0:W-:Y:S04]  /*1efa0*/  STL [R1+0x108], R9 ;  /* 0x0001080901007387 */ /* 0x0001e80000100800 */
[----:B------:R5:W-:Y:S04]  /*1efb0*/  STL [R1+0x104], R11 ;  /* 0x0001040b01007387 */ /* 0x000be80000100800 */
[----:B------:R1:W-:Y:S01]  /*1efc0*/  STL [R1+0x100], R6 ;  /* 0x0001000601007387 */ /* 0x0003e20000100800 */
[----:B--2---:R-:W-:-:S03]  /*1efd0*/  IABS R4, R14 ;  /* 0x0000000e00047213 */ /* 0x004fc60000000000 */
[----:B0-----:R-:W2:Y:S02]  /*1efe0*/  LDL R9, [R1+0xaf0] ;  /* 0x000af00001097983 */ /* 0x001ea40000100800 */
[----:B------:R-:W-:-:S04]  /*1eff0*/  IMAD.HI.U32 R10, R0, R4, RZ ;  /* 0x00000004000a7227 */ /* 0x000fc800078e00ff */
[----:B------:R-:W-:-:S04]  /*1f000*/  IMAD.MOV R10, RZ, RZ, -R10 ;  /* 0x000000ffff0a7224 */ /* 0x000fc800078e0a0a */
[----:B------:R-:W-:Y:S02]  /*1f010*/  IMAD R4, R25, R10, R4 ;  /* 0x0000000a19047224 */ /* 0x000fe400078e0204 */
[----:B------:R-:W2:Y:S01]  /*1f020*/  LDL R10, [R1+0xaf4] ;  /* 0x000af400010a7983 */ /* 0x000ea20000100800 */
[----:B---3--:R-:W-:Y:S02]  /*1f030*/  IABS R2, R19 ;  /* 0x0000001300027213 */ /* 0x008fe40000000000 */
[----:B------:R-:W-:Y:S02]  /*1f040*/  ISETP.GE.AND P3, PT, R19, RZ, PT ;  /* 0x000000ff1300720c */ /* 0x000fe40003f66270 */
[----:B------:R-:W3:Y:S01]  /*1f050*/  LDL R19, [R1+0xaf8] ;  /* 0x000af80001137983 */ /* 0x000ee20000100800 */
[----:B------:R-:W-:-:S05]  /*1f060*/  IABS R5, R13 ;  /* 0x0000000d00057213 */ /* 0x000fca0000000000 */
[----:B------:R-:W-:-:S04]  /*1f070*/  IMAD.HI.U32 R8, R0, R5, RZ ;  /* 0x0000000500087227 */ /* 0x000fc800078e00ff */
[----:B------:R-:W-:-:S04]  /*1f080*/  IMAD.MOV R8, RZ, RZ, -R8 ;  /* 0x000000ffff087224 */ /* 0x000fc800078e0a08 */
[----:B------:R-:W-:-:S05]  /*1f090*/  IMAD R5, R25, R8, R5 ;  /* 0x0000000819057224 */ /* 0x000fca00078e0205 */
[----:B------:R-:W-:Y:S01]  /*1f0a0*/  ISETP.GT.U32.AND P1, PT, R25, R5, PT ;  /* 0x000000051900720c */ /* 0x000fe20003f24070 */
[----:B------:R-:W-:-:S04]  /*1f0b0*/  IMAD.HI.U32 R8, R0, R2, RZ ;  /* 0x0000000200087227 */ /* 0x000fc800078e00ff */
[----:B------:R-:W-:-:S04]  /*1f0c0*/  IMAD.MOV R8, RZ, RZ, -R8 ;  /* 0x000000ffff087224 */ /* 0x000fc800078e0a08 */
[----:B------:R-:W-:-:S04]  /*1f0d0*/  IMAD R2, R25, R8, R2 ;  /* 0x0000000819027224 */ /* 0x000fc800078e0202 */
[----:B------:R-:W-:-:S05]  /*1f0e0*/  @!P1 IMAD.IADD R5, R5, 0x1, -R25 ;  /* 0x0000000105059824 */ /* 0x000fca00078e0a19 */
[----:B------:R-:W-:Y:S02]  /*1f0f0*/  ISETP.GT.U32.AND P1, PT, R25, R5, PT ;  /* 0x000000051900720c */ /* 0x000fe40003f24070 */
[----:B------:R-:W-:-:S11]  /*1f100*/  ISETP.GE.AND P0, PT, R14, RZ, PT ;  /* 0x000000ff0e00720c */ /* 0x000fd60003f06270 */
[----:B------:R-:W-:Y:S01]  /*1f110*/  @!P1 IMAD.IADD R5, R5, 0x1, -R25 ;  /* 0x0000000105059824 */ /* 0x000fe200078e0a19 */
[----:B----4-:R-:W-:Y:S02]  /*1f120*/  IABS R12, R18 ;  /* 0x00000012000c7213 */ /* 0x010fe40000000000 */
[----:B------:R-:W4:Y:S03]  /*1f130*/  LDL R18, [R1+0xafc] ;  /* 0x000afc0001127983 */ /* 0x000f260000100800 */
[----:B------:R-:W-:-:S04]  /*1f140*/  IMAD.HI.U32 R8, R0, R12, RZ ;  /* 0x0000000c00087227 */ /* 0x000fc800078e00ff */
[----:B------:R-:W-:-:S04]  /*1f150*/  IMAD.MOV R8, RZ, RZ, -R8 ;  /* 0x000000ffff087224 */ /* 0x000fc800078e0a08 */
[----:B------:R-:W-:Y:S01]  /*1f160*/  IMAD R12, R25, R8, R12 ;  /* 0x00000008190c7224 */ /* 0x000fe200078e020c */
[----:B-----5:R-:W-:Y:S02]  /*1f170*/  IABS R11, R17 ;  /* 0x00000011000b7213 */ /* 0x020fe40000000000 */
[----:B------:R-:W-:Y:S01]  /*1f180*/  IABS R14, R27 ;  /* 0x0000001b000e7213 */ /* 0x000fe20000000000 */
[----:B------:R-:W5:Y:S01]  /*1f190*/  LDL R17, [R1+0xb00] ;  /* 0x000b000001117983 */ /* 0x000f620000100800 */
[----:B------:R-:W-:Y:S01]  /*1f1a0*/  ISETP.GE.AND P1, PT, R27, RZ, PT ;  /* 0x000000ff1b00720c */ /* 0x000fe20003f26270 */
[----:B------:R-:W-:Y:S02]  /*1f1b0*/  IMAD.MOV.U32 R27, RZ, RZ, R26 ;  /* 0x000000ffff1b7224 */ /* 0x000fe400078e001a */
[----:B------:R-:W5:Y:S04]  /*1f1c0*/  LDL.LU R21, [R1+0xb04] ;  /* 0x000b040001157983 */ /* 0x000f680000300800 */
[----:B------:R-:W5:Y:S01]  /*1f1d0*/  LDL.LU R26, [R1+0xb08] ;  /* 0x000b0800011a7983 */ /* 0x000f620000300800 */
[----:B--2---:R-:W-:-:S02]  /*1f1e0*/  IABS R10, R10 ;  /* 0x0000000a000a7213 */ /* 0x004fc40000000000 */
[----:B---3--:R-:W-:-:S03]  /*1f1f0*/  IABS R8, R19 ;  /* 0x0000001300087213 */ /* 0x008fc60000000000 */
[----:B------:R-:W-:-:S04]  /*1f200*/  IMAD.HI.U32 R19, R0, R10, RZ ;  /* 0x0000000a00137227 */ /* 0x000fc800078e00ff */
[----:B------:R-:W-:-:S04]  /*1f210*/  IMAD.MOV R19, RZ, RZ, -R19 ;  /* 0x000000ffff137224 */ /* 0x000fc800078e0a13 */
[C---:B------:R-:W-:Y:S02]  /*1f220*/  IMAD R10, R25.reuse, R19, R10 ;  /* 0x00000013190a7224 */ /* 0x040fe400078e020a */
[----:B------:R-:W2:Y:S01]  /*1f230*/  LDL.LU R19, [R1+0xb10] ;  /* 0x000b100001137983 */ /* 0x000ea20000300800 */
[----:B------:R-:W-:Y:S02]  /*1f240*/  ISETP.GT.U32.AND P5, PT, R25, R4, PT ;  /* 0x000000041900720c */ /* 0x000fe40003fa4070 */
[----:B------:R-:W-:Y:S02]  /*1f250*/  ISETP.GE.AND P4, PT, R13, RZ, PT ;  /* 0x000000ff0d00720c */ /* 0x000fe40003f86270 */
[----:B------:R-:W-:Y:S02]  /*1f260*/  IABS R13, R15 ;  /* 0x0000000f000d7213 */ /* 0x000fe40000000000 */
[----:B------:R-:W-:-:S03]  /*1f270*/  ISETP.GT.U32.AND P6, PT, R25, R16, PT ;  /* 0x000000101900720c */ /* 0x000fc60003fc4070 */
[----:B-1----:R-:W-:-:S04]  /*1f280*/  IMAD.HI.U32 R6, R0, R13, RZ ;  /* 0x0000000d00067227 */ /* 0x002fc800078e00ff */
[----:B------:R-:W-:Y:S02]  /*1f290*/  @!P5 IMAD.IADD R4, R4, 0x1, -R25 ;  /* 0x000000010404d824 */ /* 0x000fe400078e0a19 */
[----:B------:R-:W-:-:S03]  /*1f2a0*/  IMAD.MOV R6, RZ, RZ, -R6 ;  /* 0x000000ffff067224 */ /* 0x000fc600078e0a06 */
[C---:B------:R-:W-:Y:S01]  /*1f2b0*/  ISETP.GT.U32.AND P5, PT, R25.reuse, R4, PT ;  /* 0x000000041900720c */ /* 0x040fe20003fa4070 */
[----:B------:R-:W-:Y:S01]  /*1f2c0*/  IMAD R13, R25, R6, R13 ;  /* 0x00000006190d7224 */ /* 0x000fe200078e020d */
[----:B------:R-:W-:Y:S01]  /*1f2d0*/  IABS R6, R9 ;  /* 0x0000000900067213 */ /* 0x000fe20000000000 */
[----:B------:R-:W-:Y:S02]  /*1f2e0*/  @!P6 IMAD.IADD R16, R16, 0x1, -R25 ;  /* 0x000000011010e824 */ /* 0x000fe400078e0a19 */
[----:B------:R-:W-:Y:S02]  /*1f2f0*/  @!P4 IMAD.MOV R5, RZ, RZ, -R5 ;  /* 0x000000ffff05c224 */ /* 0x000fe400078e0a05 */
[----:B------:R-:W-:-:S06]  /*1f300*/  @!P2 IMAD.MOV R16, RZ, RZ, -R16 ;  /* 0x000000ffff10a224 */ /* 0x000fcc00078e0a10 */
[----:B------:R-:W-:-:S04]  /*1f310*/  @!P5 IMAD.IADD R4, R4, 0x1, -R25 ;  /* 0x000000010404d824 */ /* 0x000fc800078e0a19 */
[----:B------:R-:W-:Y:S01]  /*1f320*/  @!P0 IMAD.MOV R4, RZ, RZ, -R4 ;  /* 0x000000ffff048224 */ /* 0x000fe200078e0a04 */
[----:B----4-:R-:W-:Y:S01]  /*1f330*/  IABS R9, R18 ;  /* 0x0000001200097213 */ /* 0x010fe20000000000 */
[----:B------:R-:W-:-:S04]  /*1f340*/  IMAD.HI.U32 R18, R0, R8, RZ ;  /* 0x0000000800127227 */ /* 0x000fc800078e00ff */
[----:B------:R-:W-:-:S04]  /*1f350*/  IMAD.MOV R18, RZ, RZ, -R18 ;  /* 0x000000ffff127224 */ /* 0x000fc800078e0a12 */
[----:B------:R-:W-:Y:S02]  /*1f360*/  IMAD R8, R25, R18, R8 ;  /* 0x0000001219087224 */ /* 0x000fe400078e0208 */
[----:B------:R-:W3:Y:S04]  /*1f370*/  LDL.LU R18, [R1+0xae8] ;  /* 0x000ae80001127983 */ /* 0x000ee80000300800 */
[----:B------:R-:W-:Y:S04]  /*1f380*/  STL [R1+0xfc], R16 ;  /* 0x0000fc1001007387 */ /* 0x000fe80000100800 */
[----:B------:R-:W-:Y:S04]  /*1f390*/  STL [R1+0xf8], R5 ;  /* 0x0000f80501007387 */ /* 0x000fe80000100800 */
[----:B------:R-:W-:Y:S04]  /*1f3a0*/  STL [R1+0xf4], R4 ;  /* 0x0000f40401007387 */ /* 0x000fe80000100800 */
[----:B--2---:R0:W-:Y:S04]  /*1f3b0*/  STL [R1+0x41a0], R19 ;  /* 0x0041a01301007387 */ /* 0x0041e80000100800 */
[----:B0-----:R-:W2:Y:S01]  /*1f3c0*/  LDL.LU R19, [R1+0xaec] ;  /* 0x000aec0001137983 */ /* 0x001ea20000300800 */
[----:B------:R-:W-:-:S04]  /*1f3d0*/  IMAD.HI.U32 R7, R0, R14, RZ ;  /* 0x0000000e00077227 */ /* 0x000fc800078e00ff */
[----:B------:R-:W-:-:S04]  /*1f3e0*/  IMAD.MOV R7, RZ, RZ, -R7 ;  /* 0x000000ffff077224 */ /* 0x000fc800078e0a07 */
[C---:B------:R-:W-:Y:S01]  /*1f3f0*/  IMAD R14, R25.reuse, R7, R14 ;  /* 0x00000007190e7224 */ /* 0x040fe200078e020e */
[----:B------:R-:W-:-:S04]  /*1f400*/  ISETP.GT.U32.AND P6, PT, R25, R2, PT ;  /* 0x000000021900720c */ /* 0x000fc80003fc4070 */
[----:B------:R-:W-:Y:S01]  /*1f410*/  ISETP.GT.U32.AND P5, PT, R25, R14, PT ;  /* 0x0000000e1900720c */ /* 0x000fe20003fa4070 */
[----:B------:R-:W-:-:S08]  /*1f420*/  IMAD.HI.U32 R7, R0, R11, RZ ;  /* 0x0000000b00077227 */ /* 0x000fd000078e00ff */
[----:B------:R-:W-:-:S04]  /*1f430*/  @!P6 IMAD.IADD R2, R2, 0x1, -R25 ;  /* 0x000000010202e824 */ /* 0x000fc800078e0a19 */
[----:B------:R-:W-:Y:S01]  /*1f440*/  @!P5 IMAD.IADD R14, R14, 0x1, -R25 ;  /* 0x000000010e0ed824 */ /* 0x000fe200078e0a19 */
[----:B------:R-:W-:Y:S01]  /*1f450*/  ISETP.GT.U32.AND P6, PT, R25, R2, PT ;  /* 0x000000021900720c */ /* 0x000fe20003fc4070 */
[----:B------:R-:W-:-:S03]  /*1f460*/  IMAD.MOV R7, RZ, RZ, -R7 ;  /* 0x000000ffff077224 */ /* 0x000fc600078e0a07 */
[C---:B------:R-:W-:Y:S01]  /*1f470*/  ISETP.GT.U32.AND P2, PT, R25.reuse, R14, PT ;  /* 0x0000000e1900720c */ /* 0x040fe20003f44070 */
[----:B------:R-:W-:Y:S02]  /*1f480*/  IMAD R11, R25, R7, R11 ;  /* 0x00000007190b7224 */ /* 0x000fe400078e020b */
[----:B------:R-:W-:-:S04]  /*1f490*/  IMAD.HI.U32 R7, R0, R6, RZ ;  /* 0x0000000600077227 */ /* 0x000fc800078e00ff */
[----:B------:R-:W-:Y:S02]  /*1f4a0*/  IMAD.MOV R7, RZ, RZ, -R7 ;  /* 0x000000ffff077224 */ /* 0x000fe400078e0a07 */
[----:B------:R-:W-:-:S04]  /*1f4b0*/  @!P6 IMAD.IADD R2, R2, 0x1, -R25 ;  /* 0x000000010202e824 */ /* 0x000fc800078e0a19 */
[----:B------:R-:W-:Y:S01]  /*1f4c0*/  @!P2 IMAD.IADD R14, R14, 0x1, -R25 ;  /* 0x000000010e0ea824 */ /* 0x000fe200078e0a19 */
[C---:B------:R-:W-:Y:S01]  /*1f4d0*/  ISETP.GT.U32.AND P2, PT, R25.reuse, R10, PT ;  /* 0x0000000a1900720c */ /* 0x040fe20003f44070 */
[----:B------:R-:W-:Y:S01]  /*1f4e0*/  IMAD R6, R25, R7, R6 ;  /* 0x0000000719067224 */ /* 0x000fe200078e0206 */
[----:B-----5:R-:W-:Y:S01]  /*1f4f0*/  IABS R7, R17 ;  /* 0x0000001100077213 */ /* 0x020fe20000000000 */
[----:B------:R-:W-:-:S04]  /*1f500*/  IMAD.HI.U32 R17, R0, R9, RZ ;  /* 0x0000000900117227 */ /* 0x000fc800078e00ff */
[----:B------:R-:W-:Y:S02]  /*1f510*/  @!P3 IMAD.MOV R2, RZ, RZ, -R2 ;  /* 0x000000ffff02b224 */ /* 0x000fe400078e0a02 */
[----:B------:R-:W-:-:S03]  /*1f520*/  IMAD.MOV R17, RZ, RZ, -R17 ;  /* 0x000000ffff117224 */ /* 0x000fc600078e0a11 */
[----:B------:R0:W-:Y:S01]  /*1f530*/  STL [R1+0xf0], R2 ;  /* 0x0000f00201007387 */ /* 0x0001e20000100800 */
[----:B------:R-:W-:Y:S02]  /*1f540*/  IMAD R9, R25, R17, R9 ;  /* 0x0000001119097224 */ /* 0x000fe400078e0209 */
[----:B------:R-:W-:Y:S01]  /*1f550*/  @!P2 IMAD.IADD R10, R10, 0x1, -R25 ;  /* 0x000000010a0aa824 */ /* 0x000fe200078e0a19 */
[----:B------:R-:W4:Y:S01]  /*1f560*/  LDL.LU R16, [R1+0xaf0] ;  /* 0x000af00001107983 */ /* 0x000f220000300800 */
[----:B---3--:R-:W-:-:S03]  /*1f570*/  IMAD.MOV.U32 R5, RZ, RZ, R18 ;  /* 0x000000ffff057224 */ /* 0x008fc600078e0012 */
[----:B------:R-:W3:Y:S04]  /*1f580*/  LDL.LU R18, [R1+0xaf4] ;  /* 0x000af40001127983 */ /* 0x000ee80000300800 */
[----:B------:R-:W5:Y:S01]  /*1f590*/  LDL.LU R17, [R1+0xb0c] ;  /* 0x000b0c0001117983 */ /* 0x000f620000300800 */
[----:B--2---:R-:W-:-:S03]  /*1f5a0*/  ISETP.GE.AND P2, PT, R19, RZ, PT ;  /* 0x000000ff1300720c */ /* 0x004fc60003f46270 */
[----:B------:R-:W2:Y:S01]  /*1f5b0*/  LDL.LU R19, [R1+0x41a0] ;  /* 0x0041a00001137983 */ /* 0x000ea20000300800 */
[C---:B------:R-:W-:Y:S02]  /*1f5c0*/  ISETP.GT.U32.AND P6, PT, R25.reuse, R13, PT ;  /* 0x0000000d1900720c */ /* 0x040fe40003fc4070 */
[----:B------:R-:W-:-:S11]  /*1f5d0*/  ISETP.GT.U32.AND P5, PT, R25, R12, PT ;  /* 0x0000000c1900720c */ /* 0x000fd60003fa4070 */
[--C-:B------:R-:W-:Y:S02]  /*1f5e0*/  @!P6 IMAD.IADD R13, R13, 0x1, -R25.reuse ;  /* 0x000000010d0de824 */ /* 0x100fe400078e0a19 */
[----:B------:R-:W-:-:S03]  /*1f5f0*/  @!P5 IMAD.IADD R12, R12, 0x1, -R25 ;  /* 0x000000010c0cd824 */ /* 0x000fc600078e0a19 */
[C---:B------:R-:W-:Y:S02]  /*1f600*/  ISETP.GT.U32.AND P4, PT, R25.reuse, R13, PT ;  /* 0x0000000d1900720c */ /* 0x040fe40003f84070 */
[----:B------:R-:W-:-:S11]  /*1f610*/  ISETP.GT.U32.AND P0, PT, R25, R12, PT ;  /* 0x0000000c1900720c */ /* 0x000fd60003f04070 */
[--C-:B------:R-:W-:Y:S01]  /*1f620*/  @!P4 IMAD.IADD R13, R13, 0x1, -R25.reuse ;  /* 0x000000010d0dc824 */ /* 0x100fe200078e0a19 */
[C---:B------:R-:W-:Y:S01]  /*1f630*/  ISETP.GT.U32.AND P4, PT, R25.reuse, R8, PT ;  /* 0x000000081900720c */ /* 0x040fe20003f84070 */
[----:B------:R-:W-:Y:S01]  /*1f640*/  @!P0 IMAD.IADD R12, R12, 0x1, -R25 ;  /* 0x000000010c0c8824 */ /* 0x000fe200078e0a19 */
[----:B------:R-:W-:-:S11]  /*1f650*/  ISETP.GT.U32.AND P0, PT, R25, R9, PT ;  /* 0x000000091900720c */ /* 0x000fd60003f04070 */
[--C-:B------:R-:W-:Y:S02]  /*1f660*/  @!P4 IMAD.IADD R8, R8, 0x1, -R25.reuse ;  /* 0x000000010808c824 */ /* 0x100fe400078e0a19 */
[----:B------:R-:W-:Y:S01]  /*1f670*/  @!P0 IMAD.IADD R9, R9, 0x1, -R25 ;  /* 0x0000000109098824 */ /* 0x000fe200078e0a19 */
[----:B----4-:R-:W-:Y:S02]  /*1f680*/  ISETP.GE.AND P4, PT, R16, RZ, PT ;  /* 0x000000ff1000720c */ /* 0x010fe40003f86270 */
[----:B------:R-:W4:Y:S01]  /*1f690*/  LDL.LU R16, [R1+0xafc] ;  /* 0x000afc0001107983 */ /* 0x000f220000300800 */
[----:B---3--:R-:W-:Y:S01]  /*1f6a0*/  ISETP.GE.AND P0, PT, R18, RZ, PT ;  /* 0x000000ff1200720c */ /* 0x008fe20003f06270 */
[----:B--2---:R-:W-:Y:S02]  /*1f6b0*/  IMAD.MOV.U32 R18, RZ, RZ, R19 ;  /* 0x000000ffff127224 */ /* 0x004fe400078e0013 */
[----:B------:R-:W2:Y:S01]  /*1f6c0*/  LDL.LU R19, [R1+0xb00] ;  /* 0x000b000001137983 */ /* 0x000ea20000300800 */
[----:B------:R-:W-:-:S02]  /*1f6d0*/  ISETP.GT.U32.AND P6, PT, R25, R11, PT ;  /* 0x0000000b1900720c */ /* 0x000fc40003fc4070 */
[----:B------:R-:W-:Y:S02]  /*1f6e0*/  ISETP.GT.U32.AND P5, PT, R25, R6, PT ;  /* 0x000000061900720c */ /* 0x000fe40003fa4070 */
[----:B0-----:R-:W-:-:S09]  /*1f6f0*/  IABS R2, R21 ;  /* 0x0000001500027213 */ /* 0x001fd20000000000 */
[----:B------:R-:W-:Y:S01]  /*1f700*/  @!P6 IMAD.IADD R11, R11, 0x1, -R25 ;  /* 0x000000010b0be824 */ /* 0x000fe200078e0a19 */
[----:B------:R-:W-:Y:S01]  /*1f710*/  ISETP.GE.AND P6, PT, R15, RZ, PT ;  /* 0x000000ff0f00720c */ /* 0x000fe20003fc6270 */
[----:B------:R-:W-:-:S04]  /*1f720*/  IMAD.HI.U32 R15, R0, R7, RZ ;  /* 0x00000007000f7227 */ /* 0x000fc800078e00ff */
[----:B------:R-:W-:-:S04]  /*1f730*/  IMAD.MOV R15, RZ, RZ, -R15 ;  /* 0x000000ffff0f7224 */ /* 0x000fc800078e0a0f */
[----:B------:R-:W-:Y:S02]  /*1f740*/  IMAD R7, R25, R15, R7 ;  /* 0x0000000f19077224 */ /* 0x000fe400078e0207 */
[----:B------:R-:W-:-:S04]  /*1f750*/  IMAD.HI.U32 R15, R0, R2, RZ ;  /* 0x00000002000f7227 */ /* 0x000fc800078e00ff */
[----:B------:R-:W-:Y:S02]  /*1f760*/  IMAD.MOV R15, RZ, RZ, -R15 ;  /* 0x000000ffff0f7224 */ /* 0x000fe400078e0a0f */
[----:B------:R-:W-:Y:S02]  /*1f770*/  @!P5 IMAD.IADD R6, R6, 0x1, -R25 ;  /* 0x000000010606d824 */ /* 0x000fe400078e0a19 */
[C---:B------:R-:W-:Y:S02]  /*1f780*/  IMAD R2, R25.reuse, R15, R2 ;  /* 0x0000000f19027224 */ /* 0x040fe400078e0202 */
[----:B------:R-:W3:Y:S01]  /*1f790*/  LDL.LU R15, [R1+0xaf8] ;  /* 0x000af800010f7983 */ /* 0x000ee20000300800 */
[C---:B------:R-:W-:Y:S02]  /*1f7a0*/  ISETP.GT.U32.AND P3, PT, R25.reuse, R6, PT ;  /* 0x000000061900720c */ /* 0x040fe40003f64070 */
[----:B------:R-:W-:-:S11]  /*1f7b0*/  ISETP.GT.U32.AND P5, PT, R25, R11, PT ;  /* 0x0000000b1900720c */ /* 0x000fd60003fa4070 */
[--C-:B------:R-:W-:Y:S01]  /*1f7c0*/  @!P3 IMAD.IADD R6, R6, 0x1, -R25.reuse ;  /* 0x000000010606b824 */ /* 0x100fe200078e0a19 */
[----:B------:R-:W-:Y:S01]  /*1f7d0*/  ISETP.GT.U32.AND P3, PT, R25, R7, PT ;  /* 0x000000071900720c */ /* 0x000fe20003f64070 */
[----:B------:R-:W-:Y:S01]  /*1f7e0*/  @!P5 IMAD.IADD R11, R11, 0x1, -R25 ;  /* 0x000000010b0bd824 */ /* 0x000fe200078e0a19 */
[----:B------:R-:W-:Y:S01]  /*1f7f0*/  ISETP.GE.AND P5, PT, R5, RZ, PT ;  /* 0x000000ff0500720c */ /* 0x000fe20003fa6270 */
[----:B------:R-:W-:Y:S01]  /*1f800*/  @!P1 IMAD.MOV R14, RZ, RZ, -R14 ;  /* 0x000000ffff0e9224 */ /* 0x000fe200078e0a0e */
[----:B------:R-:W-:Y:S01]  /*1f810*/  ISETP.GT.U32.AND P1, PT, R25, R10, PT ;  /* 0x0000000a1900720c */ /* 0x000fe20003f24070 */
[----:B------:R-:W-:-:S08]  /*1f820*/  @!P6 IMAD.MOV R13, RZ, RZ, -R13 ;  /* 0x000000ffff0de224 */ /* 0x000fd000078e0a0d */
[----:B------:R-:W-:Y:S02]  /*1f830*/  @!P3 IMAD.IADD R7, R7, 0x1, -R25 ;  /* 0x000000010707b824 */ /* 0x000fe400078e0a19 */
[----:B------:R-:W-:Y:S01]  /*1f840*/  @!P5 IMAD.MOV R12, RZ, RZ, -R12 ;  /* 0x000000ffff0cd224 */ /* 0x000fe200078e0a0c */
[C---:B------:R-:W-:Y:S02]  /*1f850*/  ISETP.GT.U32.AND P5, PT, R25.reuse, R9, PT ;  /* 0x000000091900720c */ /* 0x040fe40003fa4070 */
[C---:B------:R-:W-:Y:S01]  /*1f860*/  ISETP.GT.U32.AND P6, PT, R25.reuse, R7, PT ;  /* 0x000000071900720c */ /* 0x040fe20003fc4070 */
[----:B------:R-:W-:Y:S01]  /*1f870*/  @!P2 IMAD.MOV R11, RZ, RZ, -R11 ;  /* 0x000000ffff0ba224 */ /* 0x000fe200078e0a0b */
[----:B------:R-:W-:Y:S01]  /*1f880*/  ISETP.GT.U32.AND P2, PT, R25, R2, PT ;  /* 0x000000021900720c */ /* 0x000fe20003f44070 */
[----:B------:R-:W-:Y:S01]  /*1f890*/  @!P1 IMAD.IADD R10, R10, 0x1, -R25 ;  /* 0x000000010a0a9824 */ /* 0x000fe200078e0a19 */
[----:B------:R-:W-:Y:S01]  /*1f8a0*/  STL [R1+0xec], R14 ;  /* 0x0000ec0e01007387 */ /* 0x000fe20000100800 */
[----:B------:R-:W-:-:S02]  /*1f8b0*/  @!P4 IMAD.MOV R6, RZ, RZ, -R6 ;  /* 0x000000ffff06c224 */ /* 0x000fc400078e0a06 */
[----:B------:R-:W-:Y:S01]  /*1f8c0*/  @!P0 IMAD.MOV R10, RZ, RZ, -R10 ;  /* 0x000000ffff0a8224 */ /* 0x000fe200078e0a0a */
[----:B------:R-:W-:Y:S03]  /*1f8d0*/  STL [R1+0xe8], R13 ;  /* 0x0000e80d01007387 */ /* 0x000fe60000100800 */
[--C-:B------:R-:W-:Y:S01]  /*1f8e0*/  @!P5 IMAD.IADD R9, R9, 0x1, -R25.reuse ;  /* 0x000000010909d824 */ /* 0x100fe200078e0a19 */
[----:B------:R0:W-:Y:S01]  /*1f8f0*/  STL [R1+0xe4], R12 ;  /* 0x0000e40c01007387 */ /* 0x0001e20000100800 */
[--C-:B------:R-:W-:Y:S01]  /*1f900*/  @!P6 IMAD.IADD R7, R7, 0x1, -R25.reuse ;  /* 0x000000010707e824 */ /* 0x100fe200078e0a19 */
[----:B------:R-:W-:Y:S02]  /*1f910*/  ISETP.GE.AND P6, PT, R21, RZ, PT ;  /* 0x000000ff1500720c */ /* 0x000fe40003fc6270 */
[----:B------:R-:W-:Y:S01]  /*1f920*/  STL [R1+0xe0], R11 ;  /* 0x0000e00b01007387 */ /* 0x000fe20000100800 */
[----:B------:R-:W-:-:S03]  /*1f930*/  @!P2 IMAD.IADD R2, R2, 0x1, -R25 ;  /* 0x000000010202a824 */ /* 0x000fc600078e0a19 */
[----:B------:R-:W-:Y:S01]  /*1f940*/  STL [R1+0xdc], R6 ;  /* 0x0000dc0601007387 */ /* 0x000fe20000100800 */
[----:B------:R-:W-:-:S03]  /*1f950*/  IABS R4, R26 ;  /* 0x0000001a00047213 */ /* 0x000fc60000000000 */
[----:B------:R-:W5:Y:S01]  /*1f960*/  LDL.LU R21, [R1+0xb38] ;  /* 0x000b380001157983 */ /* 0x000f620000300800 */
[----:B------:R-:W-:Y:S02]  /*1f970*/  ISETP.GE.AND P2, PT, R26, RZ, PT ;  /* 0x000000ff1a00720c */ /* 0x000fe40003f46270 */
[----:B--2---:R-:W-:Y:S01]  /*1f980*/  ISETP.GE.AND P5, PT, R19, RZ, PT ;  /* 0x000000ff1300720c */ /* 0x004fe20003fa6270 */
[----:B------:R-:W-:Y:S02]  /*1f990*/  IMAD.MOV.U32 R19, RZ, RZ, R27 ;  /* 0x000000ffff137224 */ /* 0x000fe400078e001b */
[----:B------:R-:W2:Y:S04]  /*1f9a0*/  LDL.LU R27, [R1+0xb14] ;  /* 0x000b1400011b7983 */ /* 0x000ea80000300800 */
[----:B------:R-:W-:Y:S04]  /*1f9b0*/  STL [R1+0xd8], R10 ;  /* 0x0000d80a01007387 */ /* 0x000fe80000100800 */
[----:B------:R-:W2:Y:S01]  /*1f9c0*/  LDL.LU R26, [R1+0xb44] ;  /* 0x000b4400011a7983 */ /* 0x000ea20000300800 */
[----:B------:R-:W-:Y:S01]  /*1f9d0*/  ISETP.GT.U32.AND P3, PT, R25, R8, PT ;  /* 0x000000081900720c */ /* 0x000fe20003f64070 */
[----:B------:R-:W-:-:S04]  /*1f9e0*/  IMAD.HI.U32 R5, R0, R4, RZ ;  /* 0x0000000400057227 */ /* 0x000fc800078e00ff */
[----:B------:R-:W-:-:S08]  /*1f9f0*/  IMAD.MOV R5, RZ, RZ, -R5 ;  /* 0x000000ffff057224 */ /* 0x000fd000078e0a05 */
[----:B------:R-:W-:Y:S01]  /*1fa00*/  @!P3 IMAD.IADD R8, R8, 0x1, -R25 ;  /* 0x000000010808b824 */ /* 0x000fe200078e0a19 */
[----:B----4-:R-:W-:Y:S01]  /*1fa10*/  ISETP.GE.AND P3, PT, R16, RZ, PT ;  /* 0x000000ff1000720c */ /* 0x010fe20003f66270 */
[----:B------:R-:W-:Y:S01]  /*1fa20*/  IMAD R4, R25, R5, R4 ;  /* 0x0000000519047224 */ /* 0x000fe200078e0204 */
[----:B---3--:R-:W-:Y:S01]  /*1fa30*/  ISETP.GE.AND P4, PT, R15, RZ, PT ;  /* 0x000000ff0f00720c */ /* 0x008fe20003f86270 */
[----:B0-----:R-:W-:-:S03]  /*1fa40*/  IMAD.MOV.U32 R12, RZ, RZ, R8 ;  /* 0x000000ffff0c7224 */ /* 0x001fc600078e0008 */
[----:B------:R-:W-:-:S07]  /*1fa50*/  ISETP.GT.U32.AND P1, PT, R25, R4, PT ;  /* 0x000000041900720c */ /* 0x000fce0003f24070 */
[----:B------:R-:W-:Y:S02]  /*1fa60*/  @!P3 IMAD.MOV R9, RZ, RZ, -R9 ;  /* 0x000000ffff09b224 */ /* 0x000fe400078e0a09 */
[----:B------:R-:W-:Y:S02]  /*1fa70*/  @!P5 IMAD.MOV R7, RZ, RZ, -R7 ;  /* 0x000000ffff07d224 */ /* 0x000fe400078e0a07 */
[----:B------:R-:W-:Y:S01]  /*1fa80*/  @!P4 IMAD.MOV R12, RZ, RZ, -R12 ;  /* 0x000000ffff0cc224 */ /* 0x000fe200078e0a0c */
[----:B-----5:R-:W-:-:S04]  /*1fa90*/  IABS R5, R17 ;  /* 0x0000001100057213 */ /* 0x020fc80000000000 */
[----:B------:R-:W-:Y:S01]  /*1faa0*/  STL [R1+0xd4], R12 ;  /* 0x0000d40c01007387 */ /* 0x000fe20000100800 */
[----:B------:R-:W-:-:S03]  /*1fab0*/  ISETP.GE.AND P3, PT, R17, RZ, PT ;  /* 0x000000ff1100720c */ /* 0x000fc60003f66270 */
[----:B------:R0:W-:Y:S04]  /*1fac0*/  STL [R1+0xd0], R9 ;  /* 0x0000d00901007387 */ /* 0x0001e80000100800 */
[----:B------:R1:W-:Y:S04]  /*1fad0*/  STL [R1+0xcc], R7 ;  /* 0x0000cc0701007387 */ /* 0x0003e80000100800 */
[----:B------:R-:W3:Y:S04]  /*1fae0*/  LDL.LU R16, [R1+0xb18] ;  /* 0x000b180001107983 */ /* 0x000ee80000300800 */
[----:B------:R-:W4:Y:S01]  /*1faf0*/  LDL.LU R17, [R1+0xb1c] ;  /* 0x000b1c0001117983 */ /* 0x000f220000300800 */
[----:B------:R-:W-:Y:S01]  /*1fb00*/  @!P1 IMAD.IADD R4, R4, 0x1, -R25 ;  /* 0x0000000104049824 */ /* 0x000fe200078e0a19 */
[----:B------:R-:W-:-:S04]  /*1fb10*/  ISETP.GT.U32.AND P0, PT, R25, R2, PT ;  /* 0x000000021900720c */ /* 0x000fc80003f04070 */
[----:B------:R-:W-:-:S09]  /*1fb20*/  ISETP.GT.U32.AND P4, PT, R25, R4, PT ;  /* 0x000000041900720c */ /* 0x000fd20003f84070 */
[----:B------:R-:W-:-:S04]  /*1fb30*/  @!P0 IMAD.IADD R2, R2, 0x1, -R25 ;  /* 0x0000000102028824 */ /* 0x000fc800078e0a19 */
[----:B0-----:R-:W-:Y:S02]  /*1fb40*/  IMAD.MOV.U32 R9, RZ, RZ, R2 ;  /* 0x000000ffff097224 */ /* 0x001fe400078e0002 */
[----:B------:R-:W-:Y:S02]  /*1fb50*/  @!P4 IMAD.IADD R4, R4, 0x1, -R25 ;  /* 0x000000010404c824 */ /* 0x000fe400078e0a19 */
[----:B------:R-:W-:Y:S02]  /*1fb60*/  @!P6 IMAD.MOV R9, RZ, RZ, -R9 ;  /* 0x000000ffff09e224 */ /* 0x000fe400078e0a09 */
[----:B------:R-:W-:-:S03]  /*1fb70*/  @!P2 IMAD.MOV R4, RZ, RZ, -R4 ;  /* 0x000000ffff04a224 */ /* 0x000fc600078e0a04 */
[----:B------:R0:W-:Y:S04]  /*1fb80*/  STL [R1+0xc8], R9 ;  /* 0x0000c80901007387 */ /* 0x0001e80000100800 */
[----:B------:R3:W-:Y:S01]  /*1fb90*/  STL [R1+0xc4], R4 ;  /* 0x0000c40401007387 */ /* 0x0007e20000100800 */
[----:B------:R-:W-:-:S04]  /*1fba0*/  IMAD.HI.U32 R11, R0, R5, RZ ;  /* 0x00000005000b7227 */ /* 0x000fc800078e00ff */
[----:B------:R-:W-:Y:S01]  /*1fbb0*/  IMAD.MOV R11, RZ, RZ, -R11 ;  /* 0x000000ffff0b7224 */ /* 0x000fe200078e0a0b */
[----:B--2---:R-:W-:Y:S02]  /*1fbc0*/  IABS R12, R26 ;  /* 0x0000001a000c7213 */ /* 0x004fe40000000000 */
[----:B------:R-:W-:Y:S01]  /*1fbd0*/  ISETP.GE.AND P2, PT, R26, RZ, PT ;  /* 0x000000ff1a00720c */ /* 0x000fe20003f46270 */
[----:B------:R-:W-:Y:S02]  /*1fbe0*/  IMAD.MOV.U32 R26, RZ, RZ, R24 ;  /* 0x000000ffff1a7224 */ /* 0x000fe400078e0018 */
[----:B------:R-:W2:Y:S01]  /*1fbf0*/  LDL.LU R24, [R1+0xb20] ;  /* 0x000b200001187983 */ /* 0x000ea20000300800 */
[----:B------:R-:W-:Y:S01]  /*1fc00*/  IMAD R5, R25, R11, R5 ;  /* 0x0000000b19057224 */ /* 0x000fe200078e0205 */
[----:B------:R-:W-:-:S04]  /*1fc10*/  IABS R6, R18 ;  /* 0x0000001200067213 */ /* 0x000fc80000000000 */
[----:B------:R-:W-:Y:S01]  /*1fc20*/  ISETP.GT.U32.AND P1, PT, R25, R5, PT ;  /* 0x000000051900720c */ /* 0x000fe20003f24070 */
[----:B------:R-:W-:-:S04]  /*1fc30*/  IMAD.HI.U32 R8, R0, R6, RZ ;  /* 0x0000000600087227 */ /* 0x000fc800078e00ff */
[----:B------:R-:W-:-:S04]  /*1fc40*/  IMAD.MOV R8, RZ, RZ, -R8 ;  /* 0x000000ffff087224 */ /* 0x000fc800078e0a08 */
[----:B------:R-:W-:-:S04]  /*1fc50*/  IMAD R6, R25, R8, R6 ;  /* 0x0000000819067224 */ /* 0x000fc800078e0206 */
[----:B------:R-:W-:Y:S01]  /*1fc60*/  @!P1 IMAD.IADD R5, R5, 0x1, -R25 ;  /* 0x0000000105059824 */ /* 0x000fe200078e0a19 */
[----:B------:R-:W-:Y:S02]  /*1fc70*/  ISETP.GT.U32.AND P1, PT, R25, R6, PT ;  /* 0x000000061900720c */ /* 0x000fe40003f24070 */
[----:B-1----:R-:W-:-:S05]  /*1fc80*/  IABS R7, R19 ;  /* 0x0000001300077213 */ /* 0x002fca0000000000 */
[----:B------:R-:W-:Y:S01]  /*1fc90*/  IMAD.HI.U32 R2, R0, R7, RZ ;  /* 0x0000000700027227 */ /* 0x000fe200078e00ff */
[----:B------:R-:W-:Y:S02]  /*1fca0*/  IABS R11, R21 ;  /* 0x00000015000b7213 */ /* 0x000fe40000000000 */
[C---:B------:R-:W-:Y:S01]  /*1fcb0*/  ISETP.GT.U32.AND P6, PT, R25.reuse, R5, PT ;  /* 0x000000051900720c */ /* 0x040fe20003fc4070 */
[----:B------:R-:W-:Y:S02]  /*1fcc0*/  IMAD.MOV R2, RZ, RZ, -R2 ;  /* 0x000000ffff027224 */ /* 0x000fe400078e0a02 */
[----:B------:R-:W-:Y:S02]  /*1fcd0*/  @!P1 IMAD.IADD R6, R6, 0x1, -R25 ;  /* 0x0000000106069824 */ /* 0x000fe400078e0a19 */
[C---:B------:R-:W-:Y:S02]  /*1fce0*/  IMAD R7, R25.reuse, R2, R7 ;  /* 0x0000000219077224 */ /* 0x040fe400078e0207 */
[----:B------:R-:W-:Y:S01]  /*1fcf0*/  IMAD.HI.U32 R2, R0, R11, RZ ;  /* 0x0000000b00027227 */ /* 0x000fe200078e00ff */
[----:B------:R-:W-:-:S03]  /*1fd00*/  ISETP.GT.U32.AND P1, PT, R25, R6, PT ;  /* 0x000000061900720c */ /* 0x000fc60003f24070 */
[----:B------:R-:W-:Y:S02]  /*1fd10*/  IMAD.MOV R2, RZ, RZ, -R2 ;  /* 0x000000ffff027224 */ /* 0x000fe400078e0a02 */
[----:B------:R-:W-:Y:S01]  /*1fd20*/  IMAD.HI.U32 R13, R0, R12, RZ ;  /* 0x0000000c000d7227 */ /* 0x000fe200078e00ff */
[----:B------:R-:W-:Y:S02]  /*1fd30*/  ISETP.GE.AND P5, PT, R18, RZ, PT ;  /* 0x000000ff1200720c */ /* 0x000fe40003fa6270 */
[----:B------:R-:W-:Y:S01]  /*1fd40*/  ISETP.GE.AND P0, PT, R19, RZ, PT ;  /* 0x000000ff1300720c */ /* 0x000fe20003f06270 */
[----:B------:R-:W-:Y:S02]  /*1fd50*/  @!P6 IMAD.IADD R5, R5, 0x1, -R25 ;  /* 0x000000010505e824 */ /* 0x000fe400078e0a19 */
[C---:B------:R-:W-:Y:S02]  /*1fd60*/  IMAD R11, R25.reuse, R2, R11 ;  /* 0x00000002190b7224 */ /* 0x040fe400078e020b */
[----:B------:R-:W-:Y:S01]  /*1fd70*/  IMAD.MOV R13, RZ, RZ, -R13 ;  /* 0x000000ffff0d7224 */ /* 0x000fe200078e0a0d */
[C---:B------:R-:W-:Y:S01]  /*1fd80*/  ISETP.GT.U32.AND P6, PT, R25.reuse, R7, PT ;  /* 0x000000071900720c */ /* 0x040fe20003fc4070 */
[----:B------:R-:W-:Y:S01]  /*1fd90*/  @!P1 IMAD.IADD R6, R6, 0x1, -R25 ;  /* 0x0000000106069824 */ /* 0x000fe200078e0a19 */
[----:B------:R-:W5:Y:S01]  /*1fda0*/  LDL.LU R18, [R1+0xb24] ;  /* 0x000b240001127983 */ /* 0x000f620000300800 */
[C---:B------:R-:W-:Y:S01]  /*1fdb0*/  IMAD R12, R25.reuse, R13, R12 ;  /* 0x0000000d190c7224 */ /* 0x040fe200078e020c */
[----:B------:R-:W-:Y:S01]  /*1fdc0*/  ISETP.GT.U32.AND P1, PT, R25, R11, PT ;  /* 0x0000000b1900720c */ /* 0x000fe20003f24070 */
[----:B------:R-:W-:Y:S01]  /*1fdd0*/  IMAD.MOV.U32 R15, RZ, RZ, R5 ;  /* 0x000000ffff0f7224 */ /* 0x000fe200078e0005 */
[----:B------:R-:W5:Y:S01]  /*1fde0*/  LDL.LU R19, [R1+0xb28] ;  /* 0x000b280001137983 */ /* 0x000f620000300800 */
[----:B------:R-:W-:-:S02]  /*1fdf0*/  IMAD.MOV.U32 R14, RZ, RZ, R6 ;  /* 0x000000ffff0e7224 */ /* 0x000fc400078e0006 */
[----:B------:R-:W-:Y:S01]  /*1fe00*/  @!P3 IMAD.MOV R15, RZ, RZ, -R15 ;  /* 0x000000ffff0fb224 */ /* 0x000fe200078e0a0f */
[----:B------:R-:W-:Y:S01]  /*1fe10*/  ISETP.GT.U32.AND P3, PT, R25, R12, PT ;  /* 0x0000000c1900720c */ /* 0x000fe20003f64070 */
[----:B------:R-:W-:Y:S02]  /*1fe20*/  @!P5 IMAD.MOV R14, RZ, RZ, -R14 ;  /* 0x000000ffff0ed224 */ /* 0x000fe400078e0a0e */
[--C-:B------:R-:W-:Y:S01]  /*1fe30*/  @!P6 IMAD.IADD R7, R7, 0x1, -R25.reuse ;  /* 0x000000010707e824 */ /* 0x100fe200078e0a19 */
[----:B------:R-:W-:Y:S01]  /*1fe40*/  STL [R1+0xa0], R15 ;  /* 0x0000a00f01007387 */ /* 0x000fe20000100800 */
[----:B------:R-:W-:Y:S02]  /*1fe50*/  ISETP.GE.AND P4, PT, R21, RZ, PT ;  /* 0x000000ff1500720c */ /* 0x000fe40003f86270 */
[----:B------:R-:W-:Y:S01]  /*1fe60*/  @!P1 IMAD.IADD R11, R11, 0x1, -R25 ;  /* 0x000000010b0b9824 */ /* 0x000fe200078e0a19 */
[----:B----4-:R-:W-:Y:S01]  /*1fe70*/  IABS R2, R17 ;  /* 0x0000001100027213 */ /* 0x010fe20000000000 */
[----:B------:R-:W-:Y:S01]  /*1fe80*/  STL [R1+0x9c], R14 ;  /* 0x00009c0e01007387 */ /* 0x000fe20000100800 */
[----:B------:R-:W-:-:S03]  /*1fe90*/  ISETP.GT.U32.AND P6, PT, R25, R7, PT ;  /* 0x000000071900720c */ /* 0x000fc60003fc4070 */
[----:B------:R-:W4:Y:S01]  /*1fea0*/  LDL.LU R21, [R1+0xb34] ;  /* 0x000b340001157983 */ /* 0x000f220000300800 */
[----:B------:R-:W-:Y:S01]  /*1feb0*/  @!P3 IMAD.IADD R12, R12, 0x1, -R25 ;  /* 0x000000010c0cb824 */ /* 0x000fe200078e0a19 */
[----:B------:R-:W-:Y:S01]  /*1fec0*/  ISETP.GT.U32.AND P3, PT, R25, R11, PT ;  /* 0x0000000b1900720c */ /* 0x000fe20003f64070 */
[----:B------:R-:W-:-:S04]  /*1fed0*/  IMAD.HI.U32 R5, R0, R2, RZ ;  /* 0x0000000200057227 */ /* 0x000fc800078e00ff */
[----:B------:R-:W-:-:S04]  /*1fee0*/  IMAD.MOV R5, RZ, RZ, -R5 ;  /* 0x000000ffff057224 */ /* 0x000fc800078e0a05 */
[----:B------:R-:W-:Y:S01]  /*1fef0*/  IMAD R2, R25, R5, R2 ;  /* 0x0000000519027224 */ /* 0x000fe200078e0202 */
[----:B------:R-:W-:Y:S01]  /*1ff00*/  IABS R10, R27 ;  /* 0x0000001b000a7213 */ /* 0x000fe20000000000 */
[--C-:B------:R-:W-:Y:S01]  /*1ff10*/  @!P6 IMAD.IADD R7, R7, 0x1, -R25.reuse ;  /* 0x000000010707e824 */ /* 0x100fe200078e0a19 */
[----:B------:R-:W-:Y:S01]  /*1ff20*/  ISETP.GE.AND P6, PT, R27, RZ, PT ;  /* 0x000000ff1b00720c */ /* 0x000fe20003fc6270 */
[----:B------:R-:W-:Y:S01]  /*1ff30*/  @!P3 IMAD.IADD R11, R11, 0x1, -R25 ;  /* 0x000000010b0bb824 */ /* 0x000fe200078e0a19 */
[----:B------:R-:W-:Y:S01]  /*1ff40*/  ISETP.GT.U32.AND P3, PT, R25, R2, PT ;  /* 0x000000021900720c */ /* 0x000fe20003f64070 */
[----:B------:R-:W-:Y:S02]  /*1ff50*/  IMAD.MOV.U32 R27, RZ, RZ, R26 ;  /* 0x000000ffff1b7224 */ /* 0x000fe400078e001a */
[----:B------:R-:W4:Y:S01]  /*1ff60*/  LDL.LU R26, [R1+0xb3c] ;  /* 0x000b3c00011a7983 */ /* 0x000f220000300800 */
[----:B0-----:R-:W-:-:S04]  /*1ff70*/  IMAD.HI.U32 R9, R0, R10, RZ ;  /* 0x0000000a00097227 */ /* 0x001fc800078e00ff */
[----:B------:R-:W-:Y:S02]  /*1ff80*/  IMAD.MOV.U32 R13, RZ, RZ, R7 ;  /* 0x000000ffff0d7224 */ /* 0x000fe400078e0007 */
[----:B------:R-:W-:Y:S02]  /*1ff90*/  IMAD.MOV R9, RZ, RZ, -R9 ;  /* 0x000000ffff097224 */ /* 0x000fe400078e0a09 */
[----:B------:R-:W-:Y:S02]  /*1ffa0*/  @!P0 IMAD.MOV R13, RZ, RZ, -R13 ;  /* 0x000000ffff0d8224 */ /* 0x000fe400078e0a0d */
[----:B------:R-:W-:Y:S02]  /*1ffb0*/  IMAD R10, R25, R9, R10 ;  /* 0x00000009190a7224 */ /* 0x000fe400078e020a */
[----:B------:R-:W-:Y:S01]  /*1ffc0*/  @!P3 IMAD.IADD R2, R2, 0x1, -R25 ;  /* 0x000000010202b824 */ /* 0x000fe200078e0a19 */
[----:B------:R0:W-:Y:S01]  /*1ffd0*/  STL [R1+0x60], R13 ;  /* 0x0000600d01007387 */ /* 0x0001e20000100800 */
[----:B---3--:R-:W-:-:S02]  /*1ffe0*/  IABS R4, R16 ;  /* 0x0000001000047213 */ /* 0x008fc40000000000 */
[----:B--2---:R-:W-:Y:S02]  /*1fff0*/  IABS R9, R24 ;  /* 0x0000001800097213 */ /* 0x004fe40000000000 */
[----:B------:R-:W-:Y:S02]  /*20000*/  ISETP.GE.AND P3, PT, R24, RZ, PT ;  /* 0x000000ff1800720c */ /* 0x000fe40003f66270 */
[----:B------:R-:W2:Y:S01]  /*20010*/  LDL.LU R24, [R1+0xb40] ;  /* 0x000b400001187983 */ /* 0x000ea20000300800 */
[----:B------:R-:W-:-:S04]  /*20020*/  IMAD.HI.U32 R8, R0, R4, RZ ;  /* 0x0000000400087227 */ /* 0x000fc800078e00ff */
[----:B------:R-:W-:Y:S01]  /*20030*/  IMAD.MOV R8, RZ, RZ, -R8 ;  /* 0x000000ffff087224 */ /* 0x000fe200078e0a08 */
[----:B------:R-:W-:-:S03]  /*20040*/  ISETP.GT.U32.AND P5, PT, R25, R10, PT ;  /* 0x0000000a1900720c */ /* 0x000fc60003fa4070 */
[----:B------:R-:W-:-:S05]  /*20050*/  IMAD R4, R25, R8, R4 ;  /* 0x0000000819047224 */ /* 0x000fca00078e0204 */
[----:B------:R-:W-:-:S05]  /*20060*/  ISETP.GT.U32.AND P1, PT, R25, R4, PT ;  /* 0x000000041900720c */ /* 0x000fca0003f24070 */
[----:B------:R-:W-:Y:S02]  /*20070*/  @!P5 IMAD.IADD R10, R10, 0x1, -R25 ;  /* 0x000000010a0ad824 */ /* 0x000fe400078e0a19 */
[----:B------:R-:W-:-:S06]  /*20080*/  IMAD.HI.U32 R7, R0, R9, RZ ;  /* 0x0000000900077227 */ /* 0x000fcc00078e00ff */
[----:B------:R-:W-:Y:S01]  /*20090*/  @!P1 IMAD.IADD R4, R4, 0x1, -R25 ;  /* 0x0000000104049824 */ /* 0x000fe200078e0a19 */
[----:B------:R-:W-:Y:S01]  /*200a0*/  ISETP.GT.U32.AND P1, PT, R25, R10, PT ;  /* 0x0000000a1900720c */ /* 0x000fe20003f24070 */
[----:B------:R-:W-:-:S04]  /*200b0*/  IMAD.MOV R7, RZ, RZ, -R7 ;  /* 0x000000ffff077224 */ /* 0x000fc800078e0a07 */
[----:B------:R-:W-:-:S08]  /*200c0*/  IMAD R9, R25, R7, R9 ;  /* 0x0000000719097224 */ /* 0x000fd000078e0209 */
[----:B------:R-:W-:Y:S01]  /*200d0*/  @!P1 IMAD.IADD R10, R10, 0x1, -R25 ;  /* 0x000000010a0a9824 */ /* 0x000fe200078e0a19 */
[C---:B------:R-:W-:Y:S02]  /*200e0*/  ISETP.GT.U32.AND P1, PT, R25.reuse, R9, PT ;  /* 0x000000091900720c */ /* 0x040fe40003f24070 */
[----:B------:R-:W-:Y:S02]  /*200f0*/  IABS R8, R28 ;  /* 0x0000001c00087213 */ /* 0x000fe40000000000 */
[----:B------:R-:W-:-:S03]  /*20100*/  ISETP.GT.U32.AND P0, PT, R25, R4, PT ;  /* 0x000000041900720c */ /* 0x000fc60003f04070 */
[----:B------:R-:W-:-:S06]  /*20110*/  IMAD.HI.U32 R7, R0, R8, RZ ;  /* 0x0000000800077227 */ /* 0x000fcc00078e00ff */
[----:B------:R-:W-:Y:S01]  /*20120*/  @!P1 IMAD.IADD R9, R9, 0x1, -R25 ;  /* 0x0000000109099824 */ /* 0x000fe200078e0a19 */
[C---:B------:R-:W-:Y:S01]  /*20130*/  ISETP.GT.U32.AND P1, PT, R25.reuse, R2, PT ;  /* 0x000000021900720c */ /* 0x040fe20003f24070 */
[----:B------:R-:W-:Y:S01]  /*20140*/  IMAD.MOV R7, RZ, RZ, -R7 ;  /* 0x000000ffff077224 */ /* 0x000fe200078e0a07 */
[C---:B------:R-:W-:Y:S02]  /*20150*/  ISETP.GT.U32.AND P5, PT, R25.reuse, R12, PT ;  /* 0x0000000c1900720c */ /* 0x040fe40003fa4070 */
[----:B-----5:R-:W-:Y:S01]  /*20160*/  IABS R5, R19 ;  /* 0x0000001300057213 */ /* 0x020fe20000000000 */
[----:B------:R-:W-:Y:S02]  /*20170*/  IMAD R8, R25, R7, R8 ;  /* 0x0000000719087224 */ /* 0x000fe400078e0208 */
[----:B------:R-:W-:Y:S02]  /*20180*/  @!P0 IMAD.IADD R4, R4, 0x1, -R25 ;  /* 0x0000000104048824 */ /* 0x000fe400078e0a19 */
[----:B0-----:R-:W-:-:S04]  /*20190*/  IMAD.HI.U32 R13, R0, R5, RZ ;  /* 0x00000005000d7227 */ /* 0x001fc800078e00ff */
[----:B------:R-:W-:Y:S01]  /*201a0*/  @!P1 IMAD.IADD R2, R2, 0x1, -R25 ;  /* 0x0000000102029824 */ /* 0x000fe200078e0a19 */
[----:B------:R-:W-:Y:S01]  /*201b0*/  ISETP.GT.U32.AND P1, PT, R25, R8, PT ;  /* 0x000000081900720c */ /* 0x000fe20003f24070 */
[----:B------:R-:W-:Y:S01]  /*201c0*/  IMAD.MOV.U32 R15, RZ, RZ, R11 ;  /* 0x000000ffff0f7224 */ /* 0x000fe200078e000b */
[----:B------:R-:W-:Y:S01]  /*201d0*/  ISETP.GE.AND P0, PT, R17, RZ, PT ;  /* 0x000000ff1100720c */ /* 0x000fe20003f06270 */
[----:B------:R-:W-:Y:S02]  /*201e0*/  @!P5 IMAD.IADD R12, R12, 0x1, -R25 ;  /* 0x000000010c0cd824 */ /* 0x000fe400078e0a19 */
[----:B------:R-:W-:Y:S01]  /*201f0*/  IMAD.MOV R13, RZ, RZ, -R13 ;  /* 0x000000ffff0d7224 */ /* 0x000fe200078e0a0d */
[----:B------:R-:W-:Y:S01]  /*20200*/  IABS R6, R18 ;  /* 0x0000001200067213 */ /* 0x000fe20000000000 */
[----:B------:R-:W-:Y:S02]  /*20210*/  @!P4 IMAD.MOV R15, RZ, RZ, -R15 ;  /* 0x000000ffff0fc224 */ /* 0x000fe400078e0a0f */
[----:B------:R-:W-:Y:S01]  /*20220*/  @!P2 IMAD.MOV R12, RZ, RZ, -R12 ;  /* 0x000000ffff0ca224 */ /* 0x000fe200078e0a0c */
[----:B----4-:R-:W-:Y:S01]  /*20230*/  IABS R7, R21 ;  /* 0x0000001500077213 */ /* 0x010fe20000000000 */
[C---:B------:R-:W-:Y:S01]  /*20240*/  IMAD R5, R25.reuse, R13, R5 ;  /* 0x0000000d19057224 */ /* 0x040fe200078e0205 */
[----:B------:R-:W-:Y:S01]  /*20250*/  ISETP.GT.U32.AND P2, PT, R25, R9, PT ;  /* 0x000000091900720c */ /* 0x000fe20003f44070 */
[----:B------:R-:W-:Y:S01]  /*20260*/  STL [R1+0x5c], R15 ;  /* 0x00005c0f01007387 */ /* 0x000fe20000100800 */
[----:B------:R-:W-:Y:S01]  /*20270*/  ISETP.GE.AND P5, PT, R16, RZ, PT ;  /* 0x000000ff1000720c */ /* 0x000fe20003fa6270 */
[----:B------:R-:W-:-:S02]  /*20280*/  IMAD.HI.U32 R14, R0, R6, RZ ;  /* 0x00000006000e7227 */ /* 0x000fc400078e00ff */
[----:B------:R0:W-:Y:S02]  /*20290*/  STL [R1+0x58], R12 ;  /* 0x0000580c01007387 */ /* 0x0001e40000100800 */
[----:B------:R-:W-:Y:S01]  /*202a0*/  @!P6 IMAD.MOV R10, RZ, RZ, -R10 ;  /* 0x000000ffff0ae224 */ /* 0x000fe200078e0a0a */
[----:B------:R-:W-:Y:S01]  /*202b0*/  ISETP.GT.U32.AND P6, PT, R25, R5, PT ;  /* 0x000000051900720c */ /* 0x000fe20003fc4070 */
[----:B------:R-:W-:Y:S02]  /*202c0*/  @!P1 IMAD.IADD R8, R8, 0x1, -R25 ;  /* 0x0000000108089824 */ /* 0x000fe400078e0a19 */
[----:B------:R-:W-:Y:S02]  /*202d0*/  IMAD.MOV R14, RZ, RZ, -R14 ;  /* 0x000000ffff0e7224 */ /* 0x000fe400078e0a0e */
[----:B0-----:R-:W-:Y:S02]  /*202e0*/  IMAD.MOV.U32 R12, RZ, RZ, R4 ;  /* 0x000000ffff0c7224 */ /* 0x001fe400078e0004 */
[----:B------:R-:W-:-:S04]  /*202f0*/  IMAD.HI.U32 R4, R0, R7, RZ ;  /* 0x0000000700047227 */ /* 0x000fc800078e00ff */
[----:B------:R-:W-:Y:S01]  /*20300*/  @!P0 IMAD.MOV R2, RZ, RZ, -R2 ;  /* 0x000000ffff028224 */ /* 0x000fe200078e0a02 */
[C---:B------:R-:W-:Y:S01]  /*20310*/  ISETP.GT.U32.AND P0, PT, R25.reuse, R8, PT ;  /* 0x000000081900720c */ /* 0x040fe20003f04070 */
[----:B------:R-:W-:Y:S02]  /*20320*/  IMAD.MOV R4, RZ, RZ, -R4 ;  /* 0x000000ffff047224 */ /* 0x000fe400078e0a04 */
[----:B------:R-:W-:Y:S02]  /*20330*/  IMAD R6, R25, R14, R6 ;  /* 0x0000000e19067224 */ /* 0x000fe400078e0206 */
[----:B------:R-:W-:Y:S02]  /*20340*/  @!P2 IMAD.IADD R9, R9, 0x1, -R25 ;  /* 0x000000010909a824 */ /* 0x000fe400078e0a19 */
[C---:B------:R-:W-:Y:S01]  /*20350*/  IMAD R7, R25.reuse, R4, R7 ;  /* 0x0000000419077224 */ /* 0x040fe200078e0207 */
[----:B------:R-:W-:Y:S01]  /*20360*/  ISETP.GT.U32.AND P4, PT, R25, R6, PT ;  /* 0x000000061900720c */ /* 0x000fe20003f84070 */
[----:B------:R-:W-:Y:S01]  /*20370*/  @!P5 IMAD.MOV R12, RZ, RZ, -R12 ;  /* 0x000000ffff0cd224 */ /* 0x000fe200078e0a0c */
[----:B------:R-:W-:Y:S01]  /*20380*/  IABS R11, R26 ;  /* 0x0000001a000b7213 */ /* 0x000fe20000000000 */
[----:B------:R-:W-:-:S02]  /*20390*/  @!P6 IMAD.IADD R5, R5, 0x1, -R25 ;  /* 0x000000010505e824 */ /* 0x000fc400078e0a19 */
[----:B------:R-:W-:Y:S01]  /*203a0*/  @!P3 IMAD.MOV R9, RZ, RZ, -R9 ;  /* 0x000000ffff09b224 */ /* 0x000fe200078e0a09 */
[C---:B------:R-:W-:Y:S01]  /*203b0*/  ISETP.GT.U32.AND P3, PT, R25.reuse, R7, PT ;  /* 0x000000071900720c */ /* 0x040fe20003f64070 */
[----:B------:R-:W-:Y:S01]  /*203c0*/  STL [R1+0x20], R10 ;  /* 0x0000200a01007387 */ /* 0x000fe20000100800 */
[----:B------:R-:W-:Y:S01]  /*203d0*/  @!P0 IMAD.IADD R8, R8, 0x1, -R25 ;  /* 0x0000000108088824 */ /* 0x000fe200078e0a19 */
[----:B------:R-:W-:Y:S02]  /*203e0*/  ISETP.GT.U32.AND P1, PT, R25, R5, PT ;  /* 0x000000051900720c */ /* 0x000fe40003f24070 */
[----:B------:R0:W-:Y:S01]  /*203f0*/  STL [R1+0x1c], R12 ;  /* 0x00001c0c01007387 */ /* 0x0001e20000100800 */
[----:B------:R-:W-:Y:S01]  /*20400*/  ISETP.GE.AND P0, PT, R26, RZ, PT ;  /* 0x000000ff1a00720c */ /* 0x000fe20003f06270 */
[----:B------:R-:W-:Y:S02]  /*20410*/  IMAD.HI.U32 R4, R0, R11, RZ ;  /* 0x0000000b00047227 */ /* 0x000fe400078e00ff */
[----:B------:R1:W-:Y:S04]  /*20420*/  STL [R1+0x18], R2 ;  /* 0x0000180201007387 */ /* 0x0003e80000100800 */
[----:B------:R3:W-:Y:S04]  /*20430*/  STL [R1+0x14], R9 ;  /* 0x0000140901007387 */ /* 0x0007e80000100800 */
[----:B------:R-:W4:Y:S01]  /*20440*/  LDL.LU R26, [R1+0xb58] ;  /* 0x000b5800011a7983 */ /* 0x000f220000300800 */
[----:B------:R-:W-:-:S02]  /*20450*/  IMAD.MOV R4, RZ, RZ, -R4 ;  /* 0x000000ffff047224 */ /* 0x000fc400078e0a04 */
[----:B------:R-:W-:Y:S01]  /*20460*/  @!P4 IMAD.IADD R6, R6, 0x1, -R25 ;  /* 0x000000010606c824 */ /* 0x000fe200078e0a19 */
[----:B------:R-:W-:Y:S01]  /*20470*/  ISETP.GE.AND P4, PT, R28, RZ, PT ;  /* 0x000000ff1c00720c */ /* 0x000fe20003f86270 */
[----:B------:R-:W-:Y:S02]  /*20480*/  IMAD.MOV.U32 R28, RZ, RZ, R29 ;  /* 0x000000ffff1c7224 */ /* 0x000fe400078e001d */
[----:B------:R-:W-:Y:S02]  /*20490*/  IMAD R11, R25, R4, R11 ;  /* 0x00000004190b7224 */ /* 0x000fe400078e020b */
[--C-:B------:R-:W-:Y:S01]  /*204a0*/  @!P3 IMAD.IADD R7, R7, 0x1, -R25.reuse ;  /* 0x000000010707b824 */ /* 0x100fe200078e0a19 */
[----:B------:R-:W-:Y:S01]  /*204b0*/  ISETP.GT.U32.AND P6, PT, R25, R6, PT ;  /* 0x000000061900720c */ /* 0x000fe20003fc4070 */
[----:B------:R-:W-:Y:S01]  /*204c0*/  @!P1 IMAD.IADD R5, R5, 0x1, -R25 ;  /* 0x0000000105059824 */ /* 0x000fe200078e0a19 */
[----:B------:R-:W-:Y:S02]  /*204d0*/  ISETP.GT.U32.AND P1, PT, R25, R11, PT ;  /* 0x0000000b1900720c */ /* 0x000fe40003f24070 */
[----:B------:R-:W-:-:S02]  /*204e0*/  ISETP.GE.AND P5, PT, R18, RZ, PT ;  /* 0x000000ff1200720c */ /* 0x000fc40003fa6270 */
[----:B------:R-:W-:Y:S01]  /*204f0*/  ISETP.GE.AND P2, PT, R19, RZ, PT ;  /* 0x000000ff1300720c */ /* 0x000fe20003f46270 */
[----:B0-----:R-:W-:-:S06]  /*20500*/  IMAD.MOV.U32 R12, RZ, RZ, R5 ;  /* 0x000000ffff0c7224 */ /* 0x001fcc00078e0005 */
[--C-:B------:R-:W-:Y:S02]  /*20510*/  @!P6 IMAD.IADD R6, R6, 0x1, -R25.reuse ;  /* 0x000000010606e824 */ /* 0x100fe400078e0a19 */
[----:B------:R-:W-:Y:S01]  /*20520*/  @!P1 IMAD.IADD R11, R11, 0x1, -R25 ;  /* 0x000000010b0b9824 */ /* 0x000fe200078e0a19 */
[----:B------:R-:W-:Y:S01]  /*20530*/  ISETP.GT.U32.AND P1, PT, R25, R7, PT ;  /* 0x000000071900720c */ /* 0x000fe20003f24070 */
[----:B------:R-:W-:Y:S02]  /*20540*/  IMAD.MOV.U32 R13, RZ, RZ, R6 ;  /* 0x000000ffff0d7224 */ /* 0x000fe400078e0006 */
[----:B------:R-:W-:Y:S02]  /*20550*/  @!P2 IMAD.MOV R12, RZ, RZ, -R12 ;  /* 0x000000ffff0ca224 */ /* 0x000fe400078e0a0c */
[----:B------:R-:W-:Y:S02]  /*20560*/  @!P5 IMAD.MOV R13, RZ, RZ, -R13 ;  /* 0x000000ffff0dd224 */ /* 0x000fe400078e0a0d */
[----:B------:R-:W-:Y:S01]  /*20570*/  @!P4 IMAD.MOV R8, RZ, RZ, -R8 ;  /* 0x000000ffff08c224 */ /* 0x000fe200078e0a08 */
[----:B-1----:R-:W-:-:S05]  /*20580*/  IABS R2, R23 ;  /* 0x0000001700027213 */ /* 0x002fca0000000000 */
[----:B------:R-:W-:Y:S01]  /*20590*/  @!P1 IMAD.IADD R7, R7, 0x1, -R25 ;  /* 0x0000000107079824 */ /* 0x000fe200078e0a19 */
[----:B------:R-:W-:Y:S02]  /*205a0*/  ISETP.GE.AND P1, PT, R23, RZ, PT ;  /* 0x000000ff1700720c */ /* 0x000fe40003f26270 */
[----:B------:R-:W-:Y:S02]  /*205b0*/  IABS R4, R27 ;  /* 0x0000001b00047213 */ /* 0x000fe40000000000 */
[----:B------:R-:W-:Y:S01]  /*205c0*/  ISETP.GT.U32.AND P5, PT, R25, R11, PT ;  /* 0x0000000b1900720c */ /* 0x000fe20003fa4070 */
[----:B---3--:R-:W-:-:S04]  /*205d0*/  IMAD.HI.U32 R9, R0, R2, RZ ;  /* 0x0000000200097227 */ /* 0x008fc800078e00ff */
[----:B------:R-:W-:-:S04]  /*205e0*/  IMAD.HI.U32 R6, R0, R4, RZ ;  /* 0x0000000400067227 */ /* 0x000fc800078e00ff */
[----:B------:R-:W-:Y:S02]  /*205f0*/  IMAD.MOV R6, RZ, RZ, -R6 ;  /* 0x000000ffff067224 */ /* 0x000fe400078e0a06 */
[----:B------:R-:W-:Y:S02]  /*20600*/  IMAD.MOV R9, RZ, RZ, -R9 ;  /* 0x000000ffff097224 */ /* 0x000fe400078e0a09 */
[C---:B------:R-:W-:Y:S02]  /*20610*/  IMAD R4, R25.reuse, R6, R4 ;  /* 0x0000000619047224 */ /* 0x040fe400078e0204 */
[----:B------:R-:W-:Y:S02]  /*20620*/  IMAD R2, R25, R9, R2 ;  /* 0x0000000919027224 */ /* 0x000fe400078e0202 */
[----:B------:R-:W-:Y:S01]  /*20630*/  @!P5 IMAD.IADD R11, R11, 0x1, -R25 ;  /* 0x000000010b0bd824 */ /* 0x000fe200078e0a19 */
[C---:B------:R-:W-:Y:S02]  /*20640*/  ISETP.GT.U32.AND P5, PT, R25.reuse, R4, PT ;  /* 0x000000041900720c */ /* 0x040fe40003fa4070 */
[----:B------:R-:W-:-:S02]  /*20650*/  ISETP.GT.U32.AND P4, PT, R25, R2, PT ;  /* 0x000000021900720c */ /* 0x000fc40003f84070 */
[----:B------:R-:W-:-:S09]  /*20660*/  ISETP.GE.AND P6, PT, R21, RZ, PT ;  /* 0x000000ff1500720c */ /* 0x000fd20003fc6270 */
[--C-:B------:R-:W-:Y:S02]  /*20670*/  @!P5 IMAD.IADD R4, R4, 0x1, -R25.reuse ;  /* 0x000000010404d824 */ /* 0x100fe400078e0a19 */
[----:B------:R-:W-:-:S03]  /*20680*/  @!P4 IMAD.IADD R2, R2, 0x1, -R25 ;  /* 0x000000010202c824 */ /* 0x000fc600078e0a19 */
[----:B------:R-:W-:Y:S01]  /*20690*/  ISETP.GT.U32.AND P5, PT, R25, R4, PT ;  /* 0x000000041900720c */ /* 0x000fe20003fa4070 */
[----:B------:R-:W-:Y:S02]  /*206a0*/  @!P6 IMAD.MOV R7, RZ, RZ, -R7 ;  /* 0x000000ffff07e224 */ /* 0x000fe400078e0a07 */
[----:B------:R-:W-:Y:S01]  /*206b0*/  @!P0 IMAD.MOV R11, RZ, RZ, -R11 ;  /* 0x000000ffff0b8224 */ /* 0x000fe200078e0a0b */
[----:B--2---:R-:W-:Y:S02]  /*206c0*/  IABS R29, R24 ;  /* 0x00000018001d7213 */ /* 0x004fe40000000000 */
[----:B------:R-:W-:Y:S02]  /*206d0*/  ISETP.GE.AND P3, PT, R24, RZ, PT ;  /* 0x000000ff1800720c */ /* 0x000fe40003f66270 */
[----:B------:R-:W2:Y:S04]  /*206e0*/  LDL.LU R24, [R1+0xb5c] ;  /* 0x000b5c0001187983 */ /* 0x000ea80000300800 */
[----:B------:R-:W-:Y:S04]  /*206f0*/  STL [R1+0x10], R13 ;  /* 0x0000100d01007387 */ /* 0x000fe80000100800 */
[----:B------:R-:W-:Y:S04]  /*20700*/  STL [R1+0xc], R12 ;  /* 0x00000c0c01007387 */ /* 0x000fe80000100800 */
[----:B------:R4:W-:Y:S04]  /*20710*/  STL [R1+0x8], R8 ;  /* 0x0000080801007387 */ /* 0x0009e80000100800 */
[----:B------:R-:W3:Y:S01]  /*20720*/  LDL.LU R23, [R1+0xb60] ;  /* 0x000b600001177983 */ /* 0x000ee20000300800 */
[----:B------:R-:W-:-:S04]  /*20730*/  IMAD.HI.U32 R10, R0, R29, RZ ;  /* 0x0000001d000a7227 */ /* 0x000fc800078e00ff */
[----:B------:R-:W-:-:S04]  /*20740*/  IMAD.MOV R10, RZ, RZ, -R10 ;  /* 0x000000ffff0a7224 */ /* 0x000fc800078e0a0a */
[----:B------:R-:W-:-:S05]  /*20750*/  IMAD R29, R25, R10, R29 ;  /* 0x0000000a191d7224 */ /* 0x000fca00078e021d */
[----:B------:R-:W-:-:S13]  /*20760*/  ISETP.GT.U32.AND P2, PT, R25, R29, PT ;  /* 0x0000001d1900720c */ /* 0x000fda0003f44070 */
[----:B------:R-:W-:-:S05]  /*20770*/  @!P2 IMAD.IADD R29, R29, 0x1, -R25 ;  /* 0x000000011d1da824 */ /* 0x000fca00078e0a19 */
[----:B------:R-:W-:Y:S01]  /*20780*/  ISETP.GT.U32.AND P4, PT, R25, R29, PT ;  /* 0x0000001d1900720c */ /* 0x000fe20003f84070 */
[----:B------:R0:W-:Y:S01]  /*20790*/  STL [R1+0x4], R7 ;  /* 0x0000040701007387 */ /* 0x0001e20000100800 */
[----:B------:R-:W-:Y:S01]  /*207a0*/  IABS R5, R22 ;  /* 0x0000001600057213 */ /* 0x000fe20000000000 */
[----:B------:R-:W-:Y:S02]  /*207b0*/  @!P5 IMAD.IADD R4, R4, 0x1, -R25 ;  /* 0x000000010404d824 */ /* 0x000fe400078e0a19 */
[----:B------:R-:W-:Y:S01]  /*207c0*/  STL [R1], R11 ;  /* 0x0000000b01007387 */ /* 0x000fe20000100800 */
[----:B------:R-:W-:Y:S02]  /*207d0*/  IABS R6, R20 ;  /* 0x0000001400067213 */ /* 0x000fe40000000000 */
[----:B------:R-:W-:Y:S01]  /*207e0*/  ISETP.GE.AND P5, PT, R20, RZ, PT ;  /* 0x000000ff1400720c */ /* 0x000fe20003fa6270 */
[----:B------:R-:W-:-:S04]  /*207f0*/  IMAD.MOV.U32 R20, RZ, RZ, R28 ;  /* 0x000000ffff147224 */ /* 0x000fc800078e001c */
[----:B------:R-:W-:Y:S01]  /*20800*/  @!P4 IMAD.IADD R29, R29, 0x1, -R25 ;  /* 0x000000011d1dc824 */ /* 0x000fe200078e0a19 */
[----:B------:R-:W-:Y:S02]  /*20810*/  ISETP.GE.AND P4, PT, R22, RZ, PT ;  /* 0x000000ff1600720c */ /* 0x000fe40003f86270 */
[----:B------:R-:W5:Y:S04]  /*20820*/  LDL.LU R22, [R1+0xb64] ;  /* 0x000b640001167983 */ /* 0x000f680000300800 */
[----:B------:R-:W5:Y:S01]  /*20830*/  LDL.LU R28, [R1+0xb68] ;  /* 0x000b6800011c7983 */ /* 0x000f620000300800 */
[----:B------:R-:W-:-:S04]  /*20840*/  IMAD.HI.U32 R9, R0, R5, RZ ;  /* 0x0000000500097227 */ /* 0x000fc800078e00ff */
[----:B------:R-:W-:Y:S01]  /*20850*/  IMAD.MOV R9, RZ, RZ, -R9 ;  /* 0x000000ffff097224 */ /* 0x000fe200078e0a09 */
[----:B------:R-:W-:-:S03]  /*20860*/  ISETP.GT.U32.AND P6, PT, R25, R2, PT ;  /* 0x000000021900720c */ /* 0x000fc60003fc4070 */
[----:B------:R-:W-:Y:S02]  /*20870*/  IMAD R5, R25, R9, R5 ;  /* 0x0000000919057224 */ /* 0x000fe400078e0205 */
[----:B------:R-:W-:-:S04]  /*20880*/  IMAD.HI.U32 R9, R0, R6, RZ ;  /* 0x0000000600097227 */ /* 0x000fc800078e00ff */
[----:B------:R-:W-:Y:S01]  /*20890*/  IMAD.MOV R9, RZ, RZ, -R9 ;  /* 0x000000ffff097224 */ /* 0x000fe200078e0a09 */
[----:B------:R-:W-:Y:S02]  /*208a0*/  ISETP.GE.AND P2, PT, R27, RZ, PT ;  /* 0x000000ff1b00720c */ /* 0x000fe40003f46270 */
[C---:B------:R-:W-:Y:S01]  /*208b0*/  ISETP.GT.U32.AND P0, PT, R25.reuse, R5, PT ;  /* 0x000000051900720c */ /* 0x040fe20003f04070 */
[----:B------:R-:W-:Y:S02]  /*208c0*/  IMAD R6, R25, R9, R6 ;  /* 0x0000000919067224 */ /* 0x000fe400078e0206 */
[----:B------:R-:W-:-:S03]  /*208d0*/  @!P6 IMAD.IADD R2, R2, 0x1, -R25 ;  /* 0x000000010202e824 */ /* 0x000fc600078e0a19 */
[----:B------:R-:W-:Y:S01]  /*208e0*/  ISETP.GT.U32.AND P6, PT, R25, R6, PT ;  /* 0x000000061900720c */ /* 0x000fe20003fc4070 */
[----:B------:R-:W-:Y:S02]  /*208f0*/  @!P3 IMAD.MOV R29, RZ, RZ, -R29 ;  /* 0x000000ffff1db224 */ /* 0x000fe400078e0a1d */
[----:B------:R-:W-:Y:S02]  /*20900*/  @!P1 IMAD.MOV R2, RZ, RZ, -R2 ;  /* 0x000000ffff029224 */ /* 0x000fe400078e0a02 */
[----:B------:R-:W-:Y:S02]  /*20910*/  @!P2 IMAD.MOV R4, RZ, RZ, -R4 ;  /* 0x000000ffff04a224 */ /* 0x000fe400078e0a04 */
[--C-:B------:R-:W-:Y:S01]  /*20920*/  @!P0 IMAD.IADD R5, R5, 0x1, -R25.reuse ;  /* 0x0000000105058824 */ /* 0x100fe200078e0a19 */
[----:B------:R-:W-:Y:S04]  /*20930*/  STL [R1+0x4150], R29 ;  /* 0x0041501d01007387 */ /* 0x000fe80000100800 */
[----:B------:R-:W-:Y:S01]  /*20940*/  STL [R1+0x4154], R2 ;  /* 0x0041540201007387 */ /* 0x000fe20000100800 */
[----:B------:R-:W-:Y:S01]  /*20950*/  @!P6 IMAD.IADD R6, R6, 0x1, -R25 ;  /* 0x000000010606e824 */ /* 0x000fe200078e0a19 */
[----:B------:R-:W-:-:S02]  /*20960*/  ISETP.GT.U32.AND P6, PT, R25, R5, PT ;  /* 0x000000051900720c */ /* 0x000fc40003fc4070 */
[----:B------:R1:W-:Y:S04]  /*20970*/  STL [R1+0x4158], R4 ;  /* 0x0041580401007387 */ /* 0x0003e80000100800 */
[----:B------:R-:W5:Y:S01]  /*20980*/  LDL.LU R27, [R1+0xb88] ;  /* 0x000b8800011b7983 */ /* 0x000f620000300800 */
[----:B----4-:R-:W-:-:S05]  /*20990*/  IABS R8, R26 ;  /* 0x0000001a00087213 */ /* 0x010fca0000000000 */
[----:B0-----:R-:W-:-:S04]  /*209a0*/  IMAD.HI.U32 R7, R0, R8, RZ ;  /* 0x0000000800077227 */ /* 0x001fc800078e00ff */
[----:B------:R-:W-:-:S04]  /*209b0*/  IMAD.MOV R9, RZ, RZ, -R7 ;  /* 0x000000ffff097224 */ /* 0x000fc800078e0a07 */
[C---:B------:R-:W-:Y:S01]  /*209c0*/  IMAD R8, R25.reuse, R9, R8 ;  /* 0x0000000919087224 */ /* 0x040fe200078e0208 */
[----:B------:R-:W-:-:S04]  /*209d0*/  ISETP.GT.U32.AND P3, PT, R25, R6, PT ;  /* 0x000000061900720c */ /* 0x000fc80003f64070 */
[----:B------:R-:W-:Y:S01]  /*209e0*/  ISETP.GT.U32.AND P0, PT, R25, R8, PT ;  /* 0x000000081900720c */ /* 0x000fe20003f04070 */
[----:B------:R-:W-:-:S04]  /*209f0*/  @!P6 IMAD.IADD R5, R5, 0x1, -R25 ;  /* 0x000000010505e824 */ /* 0x000fc800078e0a19 */
[----:B------:R-:W-:-:S04]  /*20a00*/  @!P4 IMAD.MOV R5, RZ, RZ, -R5 ;  /* 0x000000ffff05c224 */ /* 0x000fc800078e0a05 */
[--C-:B------:R-:W-:Y:S01]  /*20a10*/  @!P3 IMAD.IADD R6, R6, 0x1, -R25.reuse ;  /* 0x000000010606b824 */ /* 0x100fe200078e0a19 */
[----:B------:R-:W-:Y:S03]  /*20a20*/  STL [R1+0x415c], R5 ;  /* 0x00415c0501007387 */ /* 0x000fe60000100800 */
[----:B------:R-:W-:Y:S01]  /*20a30*/  @!P0 IMAD.IADD R8, R8, 0x1, -R25 ;  /* 0x0000000108088824 */ /* 0x000fe200078e0a19 */
[----:B------:R-:W-:Y:S02]  /*20a40*/  ISETP.GE.AND P0, PT, R26, RZ, PT ;  /* 0x000000ff1a00720c */ /* 0x000fe40003f06270 */
[----:B------:R-:W4:Y:S01]  /*20a50*/  LDL.LU R26, [R1+0xb8c] ;  /* 0x000b8c00011a7983 */ /* 0x000f220000300800 */
[----:B------:R-:W-:Y:S01]  /*20a60*/  @!P5 IMAD.MOV R6, RZ, RZ, -R6 ;  /* 0x000000ffff06d224 */ /* 0x000fe200078e0a06 */
[----:B------:R-:W-:-:S13]  /*20a70*/  ISETP.GT.U32.AND P2, PT, R25, R8, PT ;  /* 0x000000081900720c */ /* 0x000fda0003f44070 */
[----:B------:R-:W-:Y:S01]  /*20a80*/  @!P2 IMAD.IADD R8, R8, 0x1, -R25 ;  /* 0x000000010808a824 */ /* 0x000fe200078e0a19 */
[----:B--2---:R-:W-:-:S05]  /*20a90*/  IABS R10, R24 ;  /* 0x00000018000a7213 */ /* 0x004fca0000000000 */
[----:B------:R-:W-:-:S04]  /*20aa0*/  IMAD.HI.U32 R7, R0, R10, RZ ;  /* 0x0000000a00077227 */ /* 0x000fc800078e00ff */
[----:B------:R-:W-:-:S04]  /*20ab0*/  IMAD.MOV R7, RZ, RZ, -R7 ;  /* 0x000000ffff077224 */ /* 0x000fc800078e0a07 */
[----:B------:R-:W-:-:S05]  /*20ac0*/  IMAD R10, R25, R7, R10 ;  /* 0x00000007190a7224 */ /* 0x000fca00078e020a */
[----:B------:R-:W-:Y:S02]  /*20ad0*/  ISETP.GT.U32.AND P1, PT, R25, R10, PT ;  /* 0x0000000a1900720c */ /* 0x000fe40003f24070 */
[----:B------:R-:W-:Y:S02]  /*20ae0*/  ISETP.GE.AND P6, PT, R24, RZ, PT ;  /* 0x000000ff1800720c */ /* 0x000fe40003fc6270 */
[----:B------:R-:W2:Y:S01]  /*20af0*/  LDL.LU R24, [R1+0xb90] ;  /* 0x000b900001187983 */ /* 0x000ea20000300800 */
[----:B---3--:R-:W-:-:S03]  /*20b00*/  IABS R9, R23 ;  /* 0x0000001700097213 */ /* 0x008fc60000000000 */
[----:B------:R-:W-:Y:S05]  /*20b10*/  STL [R1+0x4160], R6 ;  /* 0x0041600601007387 */ /* 0x000fea0000100800 */
[----:B------:R-:W-:Y:S01]  /*20b20*/  @!P1 IMAD.IADD R10, R10, 0x1, -R25 ;  /* 0x000000010a0a9824 */ /* 0x000fe200078e0a19 */
[----:B------:R-:W-:Y:S02]  /*20b30*/  ISETP.GE.AND P1, PT, R23, RZ, PT ;  /* 0x000000ff1700720c */ /* 0x000fe40003f26270 */
[----:B------:R-:W3:Y:S01]  /*20b40*/  LDL.LU R23, [R1+0xb6c] ;  /* 0x000b6c0001177983 */ /* 0x000ee20000300800 */
[----:B------:R-:W-:-:S04]  /*20b50*/  IMAD.HI.U32 R7, R0, R9, RZ ;  /* 0x0000000900077227 */ /* 0x000fc800078e00ff */
[----:B------:R-:W-:-:S04]  /*20b60*/  IMAD.MOV R7, RZ, RZ, -R7 ;  /* 0x000000ffff077224 */ /* 0x000fc800078e0a07 */
[----:B------:R-:W-:-:S05]  /*20b70*/  IMAD R9, R25, R7, R9 ;  /* 0x0000000719097224 */ /* 0x000fca00078e0209 */
[----:B------:R-:W-:-:S13]  /*20b80*/  ISETP.GT.U32.AND P3, PT, R25, R9, PT ;  /* 0x000000091900720c */ /* 0x000fda0003f64070 */
[----:B------:R-:W-:Y:S01]  /*20b90*/  @!P3 IMAD.IADD R9, R9, 0x1, -R25 ;  /* 0x000000010909b824 */ /* 0x000fe200078e0a19 */
[----:B-----5:R-:W-:Y:S02]  /*20ba0*/  IABS R16, R22 ;  /* 0x0000001600107213 */ /* 0x020fe40000000000 */
[----:B------:R-:W-:Y:S02]  /*20bb0*/  ISETP.GE.AND P2, PT, R22, RZ, PT ;  /* 0x000000ff1600720c */ /* 0x000fe40003f46270 */
[----:B------:R-:W5:Y:S01]  /*20bc0*/  LDL.LU R22, [R1+0xb70] ;  /* 0x000b700001167983 */ /* 0x000f620000300800 */
[----:B------:R-:W-:Y:S02]  /*20bd0*/  IABS R15, R28 ;  /* 0x0000001c000f7213 */ /* 0x000fe40000000000 */
[----:B------:R-:W-:Y:S02]  /*20be0*/  ISETP.GE.AND P3, PT, R28, RZ, PT ;  /* 0x000000ff1c00720c */ /* 0x000fe40003f66270 */
[----:B------:R-:W5:Y:S01]  /*20bf0*/  LDL.LU R28, [R1+0xb74] ;  /* 0x000b7400011c7983 */ /* 0x000f620000300800 */
[----:B------:R-:W-:Y:S01]  /*20c00*/  ISETP.GT.U32.AND P4, PT, R25, R10, PT ;  /* 0x0000000a1900720c */ /* 0x000fe20003f84070 */
[----:B------:R-:W-:-:S04]  /*20c10*/  IMAD.HI.U32 R7, R0, R16, RZ ;  /* 0x0000001000077227 */ /* 0x000fc800078e00ff */
[----:B------:R-:W-:-:S04]  /*20c20*/  IMAD.MOV R7, RZ, RZ, -R7 ;  /* 0x000000ffff077224 */ /* 0x000fc800078e0a07 */
[----:B------:R-:W-:-:S04]  /*20c30*/  IMAD R16, R25, R7, R16 ;  /* 0x0000000719107224 */ /* 0x000fc800078e0210 */
[----:B------:R-:W-:Y:S01]  /*20c40*/  @!P4 IMAD.IADD R10, R10, 0x1, -R25 ;  /* 0x000000010a0ac824 */ /* 0x000fe200078e0a19 */
[C---:B------:R-:W-:Y:S01]  /*20c50*/  ISETP.GT.U32.AND P4, PT, R25.reuse, R16, PT ;  /* 0x000000101900720c */ /* 0x040fe20003f84070 */
[----:B------:R-:W-:Y:S01]  /*20c60*/  IMAD.HI.U32 R7, R0, R15, RZ ;  /* 0x0000000f00077227 */ /* 0x000fe200078e00ff */
[----:B------:R-:W-:-:S03]  /*20c70*/  ISETP.GT.U32.AND P5, PT, R25, R9, PT ;  /* 0x000000091900720c */ /* 0x000fc60003fa4070 */
[----:B-1----:R-:W-:Y:S02]  /*20c80*/  IMAD.MOV.U32 R4, RZ, RZ, R8 ;  /* 0x000000ffff047224 */ /* 0x002fe400078e0008 */
[----:B------:R-:W-:-:S06]  /*20c90*/  IMAD.MOV R7, RZ, RZ, -R7 ;  /* 0x000000ffff077224 */ /* 0x000fcc00078e0a07 */
[----:B------:R-:W-:Y:S02]  /*20ca0*/  @!P4 IMAD.IADD R16, R16, 0x1, -R25 ;  /* 0x000000011010c824 */ /* 0x000fe400078e0a19 */
[----:B------:R-:W-:-:S03]  /*20cb0*/  IMAD R15, R25, R7, R15 ;  /* 0x00000007190f7224 */ /* 0x000fc600078e020f */
[----:B------:R-:W-:Y:S02]  /*20cc0*/  ISETP.GT.U32.AND P4, PT, R25, R16, PT ;  /* 0x000000101900720c */ /* 0x000fe40003f84070 */
[----:B------:R-:W-:Y:S01]  /*20cd0*/  IABS R8, R27 ;  /* 0x0000001b00087213 */ /* 0x000fe20000000000 */
[----:B------:R-:W-:Y:S01]  /*20ce0*/  @!P5 IMAD.IADD R9, R9, 0x1, -R25 ;  /* 0x000000010909d824 */ /* 0x000fe200078e0a19 */
[----:B------:R-:W-:-:S03]  /*20cf0*/  ISETP.GT.U32.AND P5, PT, R25, R15, PT ;  /* 0x0000000f1900720c */ /* 0x000fc60003fa4070 */
[----:B------:R-:W-:-:S04]  /*20d00*/  IMAD.HI.U32 R7, R0, R8, RZ ;  /* 0x0000000800077227 */ /* 0x000fc800078e00ff */
[----:B------:R-:W-:Y:S02]  /*20d10*/  IMAD.MOV.U32 R2, RZ, RZ, R10 ;  /* 0x000000ffff027224 */ /* 0x000fe400078e000a */
[----:B------:R-:W-:Y:S02]  /*20d20*/  IMAD.MOV R7, RZ, RZ, -R7 ;  /* 0x000000ffff077224 */ /* 0x000fe400078e0a07 */
[----:B------:R-:W-:Y:S02]  /*20d30*/  @!P0 IMAD.MOV R4, RZ, RZ, -R4 ;  /* 0x000000ffff048224 */ /* 0x000fe400078e0a04 */
[----:B------:R-:W-:Y:S02]  /*20d40*/  @!P6 IMAD.MOV R2, RZ, RZ, -R2 ;  /* 0x000000ffff02e224 */ /* 0x000fe400078e0a02 */
[----:B------:R-:W-:Y:S01]  /*20d50*/  IMAD R8, R25, R7, R8 ;  /* 0x0000000719087224 */ /* 0x000fe200078e0208 */
[----:B------:R-:W-:Y:S01]  /*20d60*/  STL [R1+0x88], R4 ;  /* 0x0000880401007387 */ /* 0x000fe20000100800 */
[----:B------:R-:W-:-:S03]  /*20d70*/  @!P4 IMAD.IADD R16, R16, 0x1, -R25 ;  /* 0x000000011010c824 */ /* 0x000fc600078e0a19 */
[----:B------:R0:W-:Y:S01]  /*20d80*/  STL [R1+0x70], R2 ;  /* 0x0000700201007387 */ /* 0x0001e20000100800 */
[----:B------:R-:W-:Y:S01]  /*20d90*/  ISETP.GT.U32.AND P4, PT, R25, R8, PT ;  /* 0x000000081900720c */ /* 0x000fe20003f84070 */
[----:B------:R-:W-:Y:S02]  /*20da0*/  @!P5 IMAD.IADD R15, R15, 0x1, -R25 ;  /* 0x000000010f0fd824 */ /* 0x000fe400078e0a19 */
[----:B0-----:R-:W-:-:S03]  /*20db0*/  IMAD.MOV.U32 R2, RZ, RZ, R9 ;  /* 0x000000ffff027224 */ /* 0x001fc600078e0009 */
[----:B------:R-:W-:Y:S01]  /*20dc0*/  ISETP.GT.U32.AND P5, PT, R25, R15, PT ;  /* 0x0000000f1900720c */ /* 0x000fe20003fa4070 */
[----:B------:R-:W-:-:S06]  /*20dd0*/  @!P1 IMAD.MOV R2, RZ, RZ, -R2 ;  /* 0x000000ffff029224 */ /* 0x000fcc00078e0a02 */
[----:B------:R-:W-:Y:S01]  /*20de0*/  @!P4 IMAD.IADD R8, R8, 0x1, -R25 ;  /* 0x000000010808c824 */ /* 0x000fe200078e0a19 */
[----:B------:R0:W-:Y:S04]  /*20df0*/  STL [R1+0x78], R2 ;  /* 0x0000780201007387 */ /* 0x0001e80000100800 */
[----:B------:R-:W5:Y:S01]  /*20e00*/  LDL.LU R21, [R1+0xb78] ;  /* 0x000b780001157983 */ /* 0x000f620000300800 */
[----:B----4-:R-:W-:-:S05]  /*20e10*/  IABS R14, R26 ;  /* 0x0000001a000e7213 */ /* 0x010fca0000000000 */
[----:B------:R-:W-:-:S04]  /*20e20*/  IMAD.HI.U32 R12, R0, R14, RZ ;  /* 0x0000000e000c7227 */ /* 0x000fc800078e00ff */
[----:B------:R-:W-:Y:S01]  /*20e30*/  IMAD.MOV R12, RZ, RZ, -R12 ;  /* 0x000000ffff0c7224 */ /* 0x000fe200078e0a0c */
[----:B------:R-:W-:-:S03]  /*20e40*/  ISETP.GT.U32.AND P4, PT, R25, R8, PT ;  /* 0x000000081900720c */ /* 0x000fc60003f84070 */
[----:B------:R-:W-:Y:S01]  /*20e50*/  IMAD R14, R25, R12, R14 ;  /* 0x0000000c190e7224 */ /* 0x000fe200078e020e */
[----:B------:R-:W-:Y:S01]  /*20e60*/  ISETP.GE.AND P0, PT, R27, RZ, PT ;  /* 0x000000ff1b00720c */ /* 0x000fe20003f06270 */
[----:B------:R-:W-:Y:S01]  /*20e70*/  @!P5 IMAD.IADD R15, R15, 0x1, -R25 ;  /* 0x000000010f0fd824 */ /* 0x000fe200078e0a19 */
[----:B------:R-:W4:Y:S01]  /*20e80*/  LDL.LU R27, [R1+0xb7c] ;  /* 0x000b7c00011b7983 */ /* 0x000f220000300800 */
[----:B------:R-:W-:Y:S01]  /*20e90*/  IMAD.MOV.U32 R4, RZ, RZ, R16 ;  /* 0x000000ffff047224 */ /* 0x000fe200078e0010 */
[----:B------:R-:W-:-:S03]  /*20ea0*/  ISETP.GT.U32.AND P5, PT, R25, R14, PT ;  /* 0x0000000e1900720c */ /* 0x000fc60003fa4070 */
[----:B------:R-:W-:Y:S02]  /*20eb0*/  @!P2 IMAD.MOV R4, RZ, RZ, -R4 ;  /* 0x000000ffff04a224 */ /* 0x000fe400078e0a04 */
[----:B------:R-:W-:Y:S02]  /*20ec0*/  @!P4 IMAD.IADD R8, R8, 0x1, -R25 ;  /* 0x000000010808c824 */ /* 0x000fe400078e0a19 */
[----:B0-----:R-:W-:-:S06]  /*20ed0*/  IMAD.MOV.U32 R2, RZ, RZ, R15 ;  /* 0x000000ffff027224 */ /* 0x001fcc00078e000f */
[--C-:B------:R-:W-:Y:S01]  /*20ee0*/  @!P5 IMAD.IADD R14, R14, 0x1, -R25.reuse ;  /* 0x000000010e0ed824 */ /* 0x100fe200078e0a19 */
[----:B------:R-:W-:Y:S01]  /*20ef0*/  ISETP.GE.AND P6, PT, R26, RZ, PT ;  /* 0x000000ff1a00720c */ /* 0x000fe20003fc6270 */
[----:B------:R-:W-:Y:S01]  /*20f00*/  @!P3 IMAD.MOV R2, RZ, RZ, -R2 ;  /* 0x000000ffff02b224 */ /* 0x000fe200078e0a02 */
[----:B------:R-:W4:Y:S02]  /*20f10*/  LDL.LU R26, [R1+0xb80] ;  /* 0x000b8000011a7983 */ /* 0x000f240000300800 */
[----:B------:R-:W-:Y:S02]  /*20f20*/  ISETP.GT.U32.AND P5, PT, R25, R14, PT ;  /* 0x0000000e1900720c */ /* 0x000fe40003fa4070 */
[----:B------:R-:W-:Y:S11]  /*20f30*/  STL [R1+0x54], R4 ;  /* 0x0000540401007387 */ /* 0x000ff60000100800 */
[----:B------:R-:W-:Y:S01]  /*20f40*/  @!P5 IMAD.IADD R14, R14, 0x1, -R25 ;  /* 0x000000010e0ed824 */ /* 0x000fe200078e0a19 */
[----:B--2---:R-:W-:-:S05]  /*20f50*/  IABS R13, R24 ;  /* 0x00000018000d7213 */ /* 0x004fca0000000000 */
[----:B------:R-:W-:Y:S01]  /*20f60*/  IMAD.HI.U32 R7, R0, R13, RZ ;  /* 0x0000000d00077227 */ /* 0x000fe200078e00ff */
[----:B---3--:R-:W-:-:S03]  /*20f70*/  IABS R10, R23 ;  /* 0x00000017000a7213 */ /* 0x008fc60000000000 */
[----:B------:R-:W-:Y:S02]  /*20f80*/  IMAD.MOV R7, RZ, RZ, -R7 ;  /* 0x000000ffff077224 */ /* 0x000fe400078e0a07 */
[----:B------:R-:W-:-:S04]  /*20f90*/  IMAD.HI.U32 R12, R0, R10, RZ ;  /* 0x0000000a000c7227 */ /* 0x000fc800078e00ff */
[----:B------:R-:W-:Y:S02]  /*20fa0*/  IMAD R13, R25, R7, R13 ;  /* 0x00000007190d7224 */ /* 0x000fe400078e020d */
[----:B------:R-:W-:-:S03]  /*20fb0*/  IMAD.MOV R12, RZ, RZ, -R12 ;  /* 0x000000ffff0c7224 */ /* 0x000fc600078e0a0c */
[C---:B------:R-:W-:Y:S01]  /*20fc0*/  ISETP.GT.U32.AND P2, PT, R25.reuse, R13, PT ;  /* 0x0000000d1900720c */ /* 0x040fe20003f44070 */
[----:B------:R-:W-:-:S05]  /*20fd0*/  IMAD R12, R25, R12, R10 ;  /* 0x0000000c190c7224 */ /* 0x000fca00078e020a */
[----:B------:R-:W-:Y:S02]  /*20fe0*/  ISETP.GT.U32.AND P4, PT, R25, R12, PT ;  /* 0x0000000c1900720c */ /* 0x000fe40003f84070 */
[----:B------:R-:W-:Y:S02]  /*20ff0*/  ISETP.GE.AND P1, PT, R24, RZ, PT ;  /* 0x000000ff1800720c */ /* 0x000fe40003f26270 */
[----:B------:R-:W2:Y:S03]  /*21000*/  LDL.LU R24, [R1+0xb84] ;  /* 0x000b840001187983 */ /* 0x000ea60000300800 */
[--C-:B------:R-:W-:Y:S01]  /*21010*/  @!P2 IMAD.IADD R13, R13, 0x1, -R25.reuse ;  /* 0x000000010d0da824 */ /* 0x100fe200078e0a19 */
[----:B------:R0:W-:Y:S04]  /*21020*/  STL [R1+0x44], R2 ;  /* 0x0000440201007387 */ /* 0x0001e80000100800 */
[----:B------:R-:W-:Y:S01]  /*21030*/  ISETP.GT.U32.AND P2, PT, R25, R13, PT ;  /* 0x0000000d1900720c */ /* 0x000fe20003f44070 */
[----:B------:R-:W-:-:S02]  /*21040*/  @!P4 IMAD.IADD R12, R12, 0x1, -R25 ;  /* 0x000000010c0cc824 */ /* 0x000fc400078e0a19 */
[----:B0-----:R-:W-:-:S03]  /*21050*/  IMAD.MOV.U32 R2, RZ, RZ, R8 ;  /* 0x000000ffff027224 */ /* 0x001fc600078e0008 */
[----:B------:R-:W-:Y:S01]  /*21060*/  ISETP.GT.U32.AND P4, PT, R25, R12, PT ;  /* 0x0000000c1900720c */ /* 0x000fe20003f84070 */
[----:B------:R-:W-:Y:S01]  /*21070*/  @!P0 IMAD.MOV R2, RZ, RZ, -R2 ;  /* 0x000000ffff028224 */ /* 0x000fe200078e0a02 */
[----:B------:R-:W-:-:S04]  /*21080*/  ISETP.GE.AND P3, PT, R23, RZ, PT ;  /* 0x000000ff1700720c */ /* 0x000fc80003f66270 */
[----:B------:R0:W-:Y:S01]  /*21090*/  STL [R1+0x3c], R2 ;  /* 0x00003c0201007387 */ /* 0x0001e20000100800 */
[----:B------:R-:W-:Y:S02]  /*210a0*/  @!P2 IMAD.IADD R13, R13, 0x1, -R25 ;  /* 0x000000010d0da824 */ /* 0x000fe400078e0a19 */
[----:B0-----:R-:W-:-:S04]  /*210b0*/  IMAD.MOV.U32 R2, RZ, RZ, R14 ;  /* 0x000000ffff027224 */ /* 0x001fc800078e000e */
[----:B------:R-:W-:Y:S02]  /*210c0*/  @!P4 IMAD.IADD R12, R12, 0x1, -R25 ;  /* 0x000000010c0cc824 */ /* 0x000fe400078e0a19 */
[----:B------:R-:W-:Y:S02]  /*210d0*/  @!P6 IMAD.MOV R2, RZ, RZ, -R2 ;  /* 0x000000ffff02e224 */ /* 0x000fe400078e0a02 */
[----:B------:R-:W-:-:S03]  /*210e0*/  IMAD.MOV.U32 R4, RZ, RZ, R13 ;  /* 0x000000ffff047224 */ /* 0x000fc600078e000d */
[----:B------:R0:W-:Y:S01]  /*210f0*/  STL [R1+0x24], R2 ;  /* 0x0000240201007387 */ /* 0x0001e20000100800 */
[----:B------:R-:W-:Y:S01]  /*21100*/  @!P1 IMAD.MOV R4, RZ, RZ, -R4 ;  /* 0x000000ffff049224 */ /* 0x000fe200078e0a04 */
[----:B-----5:R-:W-:Y:S02]  /*21110*/  IABS R11, R22 ;  /* 0x00000016000b7213 */ /* 0x020fe40000000000 */
[----:B------:R-:W-:Y:S01]  /*21120*/  ISETP.GE.AND P2, PT, R22, RZ, PT ;  /* 0x000000ff1600720c */ /* 0x000fe20003f46270 */
[----:B------:R-:W-:Y:S01]  /*21130*/  IMAD.MOV.U32 R22, RZ, RZ, R20 ;  /* 0x000000ffff167224 */ /* 0x000fe200078e0014 */
[----:B------:R-:W3:Y:S01]  /*21140*/  LDL.LU R23, [R1+0xb98] ;  /* 0x000b980001177983 */ /* 0x000ee20000300800 */
[----:B0-----:R-:W-:-:S03]  /*21150*/  IMAD.MOV.U32 R2, RZ, RZ, R12 ;  /* 0x000000ffff027224 */ /* 0x001fc600078e000c */
[----:B------:R-:W5:Y:S01]  /*21160*/  LDL.LU R20, [R1+0xb9c] ;  /* 0x000b9c0001147983 */ /* 0x000f620000300800 */
[----:B------:R-:W-:Y:S01]  /*21170*/  IABS R9, R28 ;  /* 0x0000001c00097213 */ /* 0x000fe20000000000 */
[----:B------:R-:W-:Y:S02]  /*21180*/  @!P3 IMAD.MOV R2, RZ, RZ, -R2 ;  /* 0x000000ffff02b224 */ /* 0x000fe400078e0a02 */
[----:B------:R-:W-:Y:S01]  /*21190*/  STL [R1+0x28], R4 ;  /* 0x0000280401007387 */ /* 0x000fe20000100800 */
[----:B------:R-:W-:-:S03]  /*211a0*/  ISETP.GE.AND P3, PT, R28, RZ, PT ;  /* 0x000000ff1c00720c */ /* 0x000fc60003f66270 */
[----:B------:R-:W3:Y:S01]  /*211b0*/  LDL.LU R28, [R1+0xba4] ;  /* 0x000ba400011c7983 */ /* 0x000ee20000300800 */
[----:B------:R-:W-:-:S04]  /*211c0*/  IMAD.HI.U32 R17, R0, R11, RZ ;  /* 0x0000000b00117227 */ /* 0x000fc800078e00ff */
[----:B------:R-:W-:Y:S02]  /*211d0*/  IMAD.MOV R17, RZ, RZ, -R17 ;  /* 0x000000ffff117224 */ /* 0x000fe400078e0a11 */
[----:B------:R-:W-:-:S04]  /*211e0*/  IMAD.HI.U32 R7, R0, R9, RZ ;  /* 0x0000000900077227 */ /* 0x000fc800078e00ff */
[----:B------:R-:W-:Y:S02]  /*211f0*/  IMAD R11, R25, R17, R11 ;  /* 0x00000011190b7224 */ /* 0x000fe400078e020b */
[----:B------:R-:W-:-:S03]  /*21200*/  IMAD.MOV R7, RZ, RZ, -R7 ;  /* 0x000000ffff077224 */ /* 0x000fc600078e0a07 */
[C---:B------:R-:W-:Y:S01]  /*21210*/  ISETP.GT.U32.AND P0, PT, R25.reuse, R11, PT ;  /* 0x0000000b1900720c */ /* 0x040fe20003f04070 */
[----:B------:R-:W-:-:S05]  /*21220*/  IMAD R9, R25, R7, R9 ;  /* 0x0000000719097224 */ /* 0x000fca00078e0209 */
[----:B------:R-:W-:Y:S02]  /*21230*/  ISETP.GT.U32.AND P5, PT, R25, R9, PT ;  /* 0x000000091900720c */ /* 0x000fe40003fa4070 */
[----:B------:R-:W-:-:S05]  /*21240*/  IABS R10, R21 ;  /* 0x00000015000a7213 */ /* 0x000fca0000000000 */
[----:B------:R-:W-:-:S04]  /*21250*/  IMAD.HI.U32 R17, R0, R10, RZ ;  /* 0x0000000a00117227 */ /* 0x000fc800078e00ff */
[----:B------:R-:W-:-:S04]  /*21260*/  IMAD.MOV R17, RZ, RZ, -R17 ;  /* 0x000000ffff117224 */ /* 0x000fc800078e0a11 */
[----:B------:R-:W-:Y:S02]  /*21270*/  IMAD R10, R25, R17, R10 ;  /* 0x00000011190a7224 */ /* 0x000fe400078e020a */
[----:B------:R-:W-:-:S03]  /*21280*/  @!P0 IMAD.IADD R11, R11, 0x1, -R25 ;  /* 0x000000010b0b8824 */ /* 0x000fc600078e0a19 */
[----:B------:R-:W-:Y:S02]  /*21290*/  ISETP.GT.U32.AND P0, PT, R25, R10, PT ;  /* 0x0000000a1900720c */ /* 0x000fe40003f04070 */
[----:B----4-:R-:W-:-:S05]  /*212a0*/  IABS R7, R27 ;  /* 0x0000001b00077213 */ /* 0x010fca0000000000 */
[----:B------:R-:W-:-:S04]  /*212b0*/  IMAD.HI.U32 R16, R0, R7, RZ ;  /* 0x0000000700107227 */ /* 0x000fc800078e00ff */
[----:B------:R-:W-:Y:S02]  /*212c0*/  IMAD.MOV R16, RZ, RZ, -R16 ;  /* 0x000000ffff107224 */ /* 0x000fe400078e0a10 */
[----:B------:R-:W-:Y:S01]  /*212d0*/  @!P5 IMAD.IADD R9, R9, 0x1, -R25 ;  /* 0x000000010909d824 */ /* 0x000fe200078e0a19 */
[C---:B------:R-:W-:Y:S01]  /*212e0*/  ISETP.GT.U32.AND P5, PT, R25.reuse, R11, PT ;  /* 0x0000000b1900720c */ /* 0x040fe20003fa4070 */
[----:B------:R-:W-:Y:S02]  /*212f0*/  IMAD R7, R25, R16, R7 ;  /* 0x0000001019077224 */ /* 0x000fe400078e0207 */
[----:B------:R-:W-:-:S03]  /*21300*/  @!P0 IMAD.IADD R10, R10, 0x1, -R25 ;  /* 0x000000010a0a8824 */ /* 0x000fc600078e0a19 */
[C---:B------:R-:W-:Y:S02]  /*21310*/  ISETP.GT.U32.AND P4, PT, R25.reuse, R7, PT ;  /* 0x000000071900720c */ /* 0x040fe40003f84070 */
[C---:B------:R-:W-:Y:S02]  /*21320*/  ISETP.GT.U32.AND P6, PT, R25.reuse, R9, PT ;  /* 0x000000091900720c */ /* 0x040fe40003fc4070 */
[----:B------:R-:W-:-:S03]  /*21330*/  ISETP.GT.U32.AND P0, PT, R25, R10, PT ;  /* 0x0000000a1900720c */ /* 0x000fc60003f04070 */
[----:B------:R-:W-:Y:S01]  /*21340*/  @!P5 IMAD.IADD R11, R11, 0x1, -R25 ;  /* 0x000000010b0bd824 */ /* 0x000fe200078e0a19 */
[----:B------:R0:W-:Y:S01]  /*21350*/  STL [R1+0x2c], R2 ;  /* 0x00002c0201007387 */ /* 0x0001e20000100800 */
[----:B------:R-:W-:-:S04]  /*21360*/  ISETP.GE.AND P5, PT, R21, RZ, PT ;  /* 0x000000ff1500720c */ /* 0x000fc80003fa6270 */
[----:B------:R-:W-:Y:S02]  /*21370*/  @!P4 IMAD.IADD R7, R7, 0x1, -R25 ;  /* 0x000000010707c824 */ /* 0x000fe400078e0a19 */
[----:B0-----:R-:W-:Y:S02]  /*21380*/  IMAD.MOV.U32 R2, RZ, RZ, R11 ;  /* 0x000000ffff027224 */ /* 0x001fe400078e000b */
[--C-:B------:R-:W-:Y:S02]  /*21390*/  @!P6 IMAD.IADD R9, R9, 0x1, -R25.reuse ;  /* 0x000000010909e824 */ /* 0x100fe400078e0a19 */
[----:B------:R-:W-:Y:S01]  /*213a0*/  @!P2 IMAD.MOV R2, RZ, RZ, -R2 ;  /* 0x000000ffff02a224 */ /* 0x000fe200078e0a02 */
[----:B------:R-:W-:Y:S01]  /*213b0*/  ISETP.GT.U32.AND P2, PT, R25, R7, PT ;  /* 0x000000071900720c */ /* 0x000fe20003f44070 */
[----:B------:R-:W-:Y:S01]  /*213c0*/  @!P0 IMAD.IADD R10, R10, 0x1, -R25 ;  /* 0x000000010a0a8824 */ /* 0x000fe200078e0a19 */
[----:B------:R-:W-:Y:S01]  /*213d0*/  ISETP.GE.AND P6, PT, R27, RZ, PT ;  /* 0x000000ff1b00720c */ /* 0x000fe20003fc6270 */
[----:B------:R-:W-:Y:S01]  /*213e0*/  IMAD.MOV.U32 R4, RZ, RZ, R9 ;  /* 0x000000ffff047224 */ /* 0x000fe200078e0009 */
[----:B------:R-:W4:Y:S04]  /*213f0*/  LDL.LU R27, [R1+0xb94] ;  /* 0x000b9400011b7983 */ /* 0x000f280000300800 */
[----:B------:R0:W-:Y:S01]  /*21400*/  STL [R1+0x30], R2 ;  /* 0x0000300201007387 */ /* 0x0001e20000100800 */
[----:B------:R-:W-:-:S02]  /*21410*/  @!P3 IMAD.MOV R4, RZ, RZ, -R4 ;  /* 0x000000ffff04b224 */ /* 0x000fc400078e0a04 */
[----:B0-----:R-:W-:-:S04]  /*21420*/  IMAD.MOV.U32 R2, RZ, RZ, R10 ;  /* 0x000000ffff027224 */ /* 0x001fc800078e000a */
[----:B------:R-:W-:Y:S01]  /*21430*/  @!P5 IMAD.MOV R2, RZ, RZ, -R2 ;  /* 0x000000ffff02d224 */ /* 0x000fe200078e0a02 */
[----:B------:R0:W-:Y:S01]  /*21440*/  STL [R1+0x34], R4 ;  /* 0x0000340401007387 */ /* 0x0001e20000100800 */
[----:B------:R-:W-:-:S03]  /*21450*/  @!P2 IMAD.IADD R7, R7, 0x1, -R25 ;  /* 0x000000010707a824 */ /* 0x000fc600078e0a19 */
[----:B------:R1:W-:Y:S01]  /*21460*/  STL [R1+0x38], R2 ;  /* 0x0000380201007387 */ /* 0x0003e20000100800 */
[----:B--2---:R-:W-:-:S05]  /*21470*/  IABS R13, R24 ;  /* 0x00000018000d7213 */ /* 0x004fca0000000000 */
[----:B------:R-:W-:-:S04]  /*21480*/  IMAD.MOV.U32 R12, RZ, RZ, R13 ;  /* 0x000000ffff0c7224 */ /* 0x000fc800078e000d */
[----:B------:R-:W-:-:S04]  /*21490*/  IMAD.HI.U32 R13, R0, R12, RZ ;  /* 0x0000000c000d7227 */ /* 0x000fc800078e00ff */
[----:B------:R-:W-:-:S04]  /*214a0*/  IMAD.MOV R13, RZ, RZ, -R13 ;  /* 0x000000ffff0d7224 */ /* 0x000fc800078e0a0d */
[----:B------:R-:W-:Y:S01]  /*214b0*/  IMAD R9, R25, R13, R12 ;  /* 0x0000000d19097224 */ /* 0x000fe200078e020c */
[----:B---3--:R-:W-:Y:S02]  /*214c0*/  ISETP.GE.AND P2, PT, R28, RZ, PT ;  /* 0x000000ff1c00720c */ /* 0x008fe40003f46270 */
[----:B------:R-:W-:Y:S02]  /*214d0*/  IABS R12, R28 ;  /* 0x0000001c000c7213 */ /* 0x000fe40000000000 */
[----:B------:R-:W2:Y:S04]  /*214e0*/  LDL R28, [R1+0xbac] ;  /* 0x000bac00011c7983 */ /* 0x000ea80000100800 */
[----:B------:R-:W3:Y:S01]  /*214f0*/  LDL.LU R21, [R1+0xbb4] ;  /* 0x000bb40001157983 */ /* 0x000ee20000300800 */
[----:B-----5:R-:W-:-:S02]  /*21500*/  ISETP.GE.AND P5, PT, R20, RZ, PT ;  /* 0x000000ff1400720c */ /* 0x020fc40003fa6270 */
[----:B------:R-:W-:Y:S01]  /*21510*/  IABS R11, R20 ;  /* 0x00000014000b7213 */ /* 0x000fe20000000000 */
[----:B------:R-:W-:Y:S02]  /*21520*/  IMAD.MOV.U32 R20, RZ, RZ, R3 ;  /* 0x000000ffff147224 */ /* 0x000fe400078e0003 */
[----:B------:R-:W5:Y:S04]  /*21530*/  LDL.LU R3, [R1+0xbb8] ;  /* 0x000bb80001037983 */ /* 0x000f680000300800 */
[----:B------:R-:W2:Y:S04]  /*21540*/  LDL.LU R6, [R1+0xbbc] ;  /* 0x000bbc0001067983 */ /* 0x000ea80000300800 */
[----:B0-----:R-:W2:Y:S01]  /*21550*/  LDL.LU R4, [R1+0xbc0] ;  /* 0x000bc00001047983 */ /* 0x001ea20000300800 */
[----:B------:R-:W-:-:S03]  /*21560*/  IMAD.HI.U32 R16, R0, R12, RZ ;  /* 0x0000000c00107227 */ /* 0x000fc600078e00ff */
[----:B-1----:R-:W2:Y:S01]  /*21570*/  LDL.LU R2, [R1+0xbc4] ;  /* 0x000bc40001027983 */ /* 0x002ea20000300800 */
[----:B------:R-:W-:-:S03]  /*21580*/  IMAD.MOV R16, RZ, RZ, -R16 ;  /* 0x000000ffff107224 */ /* 0x000fc600078e0a10 */
[----:B------:R-:W2:Y:S01]  /*21590*/  LDL.LU R5, [R1+0xbc8] ;  /* 0x000bc80001057983 */ /* 0x000ea20000300800 */
[----:B------:R-:W-:-:S03]  /*215a0*/  IMAD R12, R25, R16, R12 ;  /* 0x00000010190c7224 */ /* 0x000fc600078e020c */
[----:B------:R-:W2:Y:S01]  /*215b0*/  LDL R29, [R1+0xa8] ;  /* 0x0000a800011d7983 */ /* 0x000ea20000100800 */
[----:B------:R-:W-:-:S05]  /*215c0*/  IABS R15, R26 ;  /* 0x0000001a000f7213 */ /* 0x000fca0000000000 */
[----:B------:R-:W-:-:S04]  /*215d0*/  IMAD.MOV.U32 R8, RZ, RZ, R15 ;  /* 0x000000ffff087224 */ /* 0x000fc800078e000f */
[----:B------:R-:W-:-:S04]  /*215e0*/  IMAD.HI.U32 R15, R0, R8, RZ ;  /* 0x00000008000f7227 */ /* 0x000fc800078e00ff */
[----:B------:R-:W-:-:S04]  /*215f0*/  IMAD.MOV R15, RZ, RZ, -R15 ;  /* 0x000000ffff0f7224 */ /* 0x000fc800078e0a0f */
[----:B------:R-:W-:-:S05]  /*21600*/  IMAD R8, R25, R15, R8 ;  /* 0x0000000f19087224 */ /* 0x000fca00078e0208 */
[----:B------:R-:W-:-:S13]  /*21610*/  ISETP.GT.U32.AND P1, PT, R25, R8, PT ;  /* 0x000000081900720c */ /* 0x000fda0003f24070 */
[----:B------:R-:W-:-:S05]  /*21620*/  @!P1 IMAD.IADD R8, R8, 0x1, -R25 ;  /* 0x0000000108089824 */ /* 0x000fca00078e0a19 */
[----:B------:R-:W-:Y:S02]  /*21630*/  ISETP.GT.U32.AND P1, PT, R25, R8, PT ;  /* 0x000000081900720c */ /* 0x000fe40003f24070 */
[----:B------:R-:W-:-:S11]  /*21640*/  IABS R10, R23 ;  /* 0x00000017000a7213 */ /* 0x000fd60000000000 */
[----:B------:R-:W-:Y:S01]  /*21650*/  @!P1 IMAD.IADD R8, R8, 0x1, -R25 ;  /* 0x0000000108089824 */ /* 0x000fe200078e0a19 */
[----:B------:R-:W-:Y:S01]  /*21660*/  ISETP.GT.U32.AND P1, PT, R25, R9, PT ;  /* 0x000000091900720c */ /* 0x000fe20003f24070 */
[----:B------:R-:W-:-:S04]  /*21670*/  IMAD.MOV.U32 R18, RZ, RZ, R10 ;  /* 0x000000ffff127224 */ /* 0x000fc800078e000a */
[----:B------:R-:W-:-:S08]  /*21680*/  IMAD.HI.U32 R10, R0, R18, RZ ;  /* 0x00000012000a7227 */ /* 0x000fd000078e00ff */
[----:B------:R-:W-:-:S05]  /*21690*/  @!P1 IMAD.IADD R9, R9, 0x1, -R25 ;  /* 0x0000000109099824 */ /* 0x000fca00078e0a19 */
[C---:B------:R-:W-:Y:S01]  /*216a0*/  ISETP.GT.U32.AND P1, PT, R25.reuse, R9, PT ;  /* 0x000000091900720c */ /* 0x040fe20003f24070 */
[----:B------:R-:W-:Y:S01]  /*216b0*/  IMAD.MOV R10, RZ, RZ, -R10 ;  /* 0x000000ffff0a7224 */ /* 0x000fe200078e0a0a */
[----:B---3--:R-:W-:Y:S01]  /*216c0*/  IABS R16, R21 ;  /* 0x0000001500107213 */ /* 0x008fe20000000000 */
[----:B------:R0:W-:Y:S04]  /*216d0*/  STL [R1+0x419c], R21 ;  /* 0x00419c1501007387 */ /* 0x0001e80000100800 */
[----:B0-----:R-:W3:Y:S01]  /*216e0*/  LDL.LU R21, [R1+0xba0] ;  /* 0x000ba00001157983 */ /* 0x001ee20000300800 */
[----:B------:R-:W-:Y:S02]  /*216f0*/  IMAD R10, R25, R10, R18 ;  /* 0x0000000a190a7224 */ /* 0x000fe400078e0212 */
[----:B------:R-:W-:-:S03]  /*21700*/  IMAD.MOV.U32 R17, RZ, RZ, R11 ;  /* 0x000000ffff117224 */ /* 0x000fc600078e000b */
[----:B------:R-:W-:Y:S01]  /*21710*/  @!P1 IMAD.IADD R9, R9, 0x1, -R25 ;  /* 0x0000000109099824 */ /* 0x000fe200078e0a19 */
[----:B------:R-:W-:Y:S01]  /*21720*/  ISETP.GT.U32.AND P1, PT, R25, R10, PT ;  /* 0x0000000a1900720c */ /* 0x000fe20003f24070 */
[----:B------:R-:W-:-:S04]  /*21730*/  IMAD.HI.U32 R11, R0, R17, RZ ;  /* 0x00000011000b7227 */ /* 0x000fc800078e00ff */
[----:B------:R-:W-:-:S04]  /*21740*/  IMAD.MOV R11, RZ, RZ, -R11 ;  /* 0x000000ffff0b7224 */ /* 0x000fc800078e0a0b */
[----:B------:R-:W-:Y:S01]  /*21750*/  IMAD R11, R25, R11, R17 ;  /* 0x0000000b190b7224 */ /* 0x000fe200078e0211 */
[----:B------:R-:W-:Y:S02]  /*21760*/  ISETP.GE.AND P3, PT, R23, RZ, PT ;  /* 0x000000ff1700720c */ /* 0x000fe40003f66270 */
[----:B------:R-:W-:Y:S01]  /*21770*/  IABS R23, R22 ;  /* 0x0000001600177213 */ /* 0x000fe20000000000 */
[----:B------:R-:W-:Y:S01]  /*21780*/  @!P1 IMAD.IADD R10, R10, 0x1, -R25 ;  /* 0x000000010a0a9824 */ /* 0x000fe200078e0a19 */
[----:B------:R-:W-:Y:S02]  /*21790*/  ISETP.GT.U32.AND P1, PT, R25, R11, PT ;  /* 0x0000000b1900720c */ /* 0x000fe40003f24070 */
[----:B------:R-:W-:Y:S01]  /*217a0*/  ISETP.GE.AND P4, PT, R26, RZ, PT ;  /* 0x000000ff1a00720c */ /* 0x000fe20003f86270 */
[----:B------:R-:W-:-:S04]  /*217b0*/  IMAD.HI.U32 R14, R0, R23, RZ ;  /* 0x00000017000e7227 */ /* 0x000fc800078e00ff */
[----:B------:R-:W-:-:S04]  /*217c0*/  IMAD.MOV R14, RZ, RZ, -R14 ;  /* 0x000000ffff0e7224 */ /* 0x000fc800078e0a0e */
[----:B------:R-:W-:Y:S01]  /*217d0*/  IMAD R23, R25, R14, R23 ;  /* 0x0000000e19177224 */ /* 0x000fe200078e0217 */
[----:B------:R-:W-:Y:S01]  /*217e0*/  IABS R14, R20 ;  /* 0x00000014000e7213 */ /* 0x000fe20000000000 */
[----:B------:R-:W-:Y:S02]  /*217f0*/  @!P1 IMAD.IADD R11, R11, 0x1, -R25 ;  /* 0x000000010b0b9824 */ /* 0x000fe400078e0a19 */
[----:B------:R-:W-:Y:S02]  /*21800*/  @!P4 IMAD.MOV R8, RZ, RZ, -R8 ;  /* 0x000000ffff08c224 */ /* 0x000fe400078e0a08 */
[----:B------:R-:W-:Y:S01]  /*21810*/  IMAD.HI.U32 R26, R0, R14, RZ ;  /* 0x0000000e001a7227 */ /* 0x000fe200078e00ff */
[----:B------:R-:W-:Y:S02]  /*21820*/  ISETP.GT.U32.AND P4, PT, R25, R11, PT ;  /* 0x0000000b1900720c */ /* 0x000fe40003f84070 */
[----:B----4-:R-:W-:Y:S01]  /*21830*/  IABS R13, R27 ;  /* 0x0000001b000d7213 */ /* 0x010fe20000000000 */
[----:B------:R-:W-:-:S04]  /*21840*/  IMAD.MOV R26, RZ, RZ, -R26 ;  /* 0x000000ffff1a7224 */ /* 0x000fc800078e0a1a */
[C---:B------:R-:W-:Y:S02]  /*21850*/  IMAD R14, R25.reuse, R26, R14 ;  /* 0x0000001a190e7224 */ /* 0x040fe400078e020e */
[----:B------:R-:W-:Y:S01]  /*21860*/  IMAD.HI.U32 R15, R0, R13, RZ ;  /* 0x0000000d000f7227 */ /* 0x000fe200078e00ff */
[----:B------:R-:W-:-:S03]  /*21870*/  ISETP.GT.U32.AND P1, PT, R25, R10, PT ;  /* 0x0000000a1900720c */ /* 0x000fc60003f24070 */
[----:B------:R-:W-:Y:S01]  /*21880*/  @!P4 IMAD.IADD R11, R11, 0x1, -R25 ;  /* 0x000000010b0bc824 */ /* 0x000fe200078e0a19 */
[----:B------:R-:W-:Y:S01]  /*21890*/  ISETP.GT.U32.AND P4, PT, R25, R14, PT ;  /* 0x0000000e1900720c */ /* 0x000fe20003f84070 */
[----:B------:R-:W-:Y:S01]  /*218a0*/  IMAD.MOV R15, RZ, RZ, -R15 ;  /* 0x000000ffff0f7224 */ /* 0x000fe200078e0a0f */
[----:B------:R-:W-:-:S03]  /*218b0*/  ISETP.GE.AND P0, PT, R24, RZ, PT ;  /* 0x000000ff1800720c */ /* 0x000fc60003f06270 */
[----:B------:R-:W-:Y:S01]  /*218c0*/  IMAD R13, R25, R15, R13 ;  /* 0x0000000f190d7224 */ /* 0x000fe200078e020d */
[----:B--2---:R-:W-:-:S05]  /*218d0*/  IABS R15, R28 ;  /* 0x0000001c000f7213 */ /* 0x004fca0000000000 */
[----:B------:R-:W-:Y:S01]  /*218e0*/  IMAD.HI.U32 R24, R0, R15, RZ ;  /* 0x0000000f00187227 */ /* 0x000fe200078e00ff */
[----:B------:R-:W-:-:S03]  /*218f0*/  IABS R28, R4 ;  /* 0x00000004001c7213 */ /* 0x000fc60000000000 */
[--C-:B------:R-:W-:Y:S02]  /*21900*/  @!P1 IMAD.IADD R10, R10, 0x1, -R25.reuse ;  /* 0x000000010a0a9824 */ /* 0x100fe400078e0a19 */
[----:B------:R-:W-:Y:S02]  /*21910*/  @!P4 IMAD.IADD R14, R14, 0x1, -R25 ;  /* 0x000000010e0ec824 */ /* 0x000fe400078e0a19 */
[----:B------:R-:W-:Y:S02]  /*21920*/  IMAD.MOV R24, RZ, RZ, -R24 ;  /* 0x000000ffff187224 */ /* 0x000fe400078e0a18 */
[----:B------:R-:W-:Y:S02]  /*21930*/  @!P6 IMAD.MOV R7, RZ, RZ, -R7 ;  /* 0x000000ffff07e224 */ /* 0x000fe400078e0a07 */
[----:B------:R-:W-:Y:S01]  /*21940*/  @!P3 IMAD.MOV R10, RZ, RZ, -R10 ;  /* 0x000000ffff0ab224 */ /* 0x000fe200078e0a0a */
[C---:B------:R-:W-:Y:S01]  /*21950*/  ISETP.GT.U32.AND P3, PT, R25.reuse, R14, PT ;  /* 0x0000000e1900720c */ /* 0x040fe20003f64070 */
[----:B------:R-:W-:-:S02]  /*21960*/  IMAD R15, R25, R24, R15 ;  /* 0x00000018190f7224 */ /* 0x000fc400078e020f */
[----:B------:R-:W-:Y:S01]  /*21970*/  IMAD.HI.U32 R24, R0, R28, RZ ;  /* 0x0000001c00187227 */ /* 0x000fe200078e00ff */
[----:B------:R0:W-:Y:S03]  /*21980*/  STL [R1+0x4144], R7 ;  /* 0x0041440701007387 */ /* 0x0001e60000100800 */
[----:B------:R-:W-:Y:S02]  /*21990*/  @!P0 IMAD.MOV R9, RZ, RZ, -R9 ;  /* 0x000000ffff098224 */ /* 0x000fe400078e0a09 */
[----:B------:R-:W-:Y:S01]  /*219a0*/  IMAD.MOV R24, RZ, RZ, -R24 ;  /* 0x000000ffff187224 */ /* 0x000fe200078e0a18 */
[----:B0-----:R-:W2:Y:S04]  /*219b0*/  LDL.LU R7, [R1+0xbcc] ;  /* 0x000bcc0001077983 */ /* 0x001ea80000300800 */
[----:B------:R0:W-:Y:S01]  /*219c0*/  STL [R1+0x4148], R8 ;  /* 0x0041480801007387 */ /* 0x0001e20000100800 */
[----:B------:R-:W-:-:S02]  /*219d0*/  IMAD R28, R25, R24, R28 ;  /* 0x00000018191c7224 */ /* 0x000fc400078e021c */
[----:B------:R-:W-:Y:S01]  /*219e0*/  @!P3 IMAD.IADD R14, R14, 0x1, -R25 ;  /* 0x000000010e0eb824 */ /* 0x000fe200078e0a19 */
[----:B0-----:R-:W4:Y:S04]  /*219f0*/  LDL.LU R8, [R1+0xbb0] ;  /* 0x000bb00001087983 */ /* 0x001f280000300800 */
[----:B------:R0:W-:Y:S01]  /*21a00*/  STL [R1+0x414c], R9 ;  /* 0x00414c0901007387 */ /* 0x0001e20000100800 */
[----:B------:R-:W-:-:S03]  /*21a10*/  ISETP.GT.U32.AND P3, PT, R25, R28, PT ;  /* 0x0000001c1900720c */ /* 0x000fc60003f64070 */
[----:B0-----:R-:W2:Y:S04]  /*21a20*/  LDL.LU R9, [R1+0xbac] ;  /* 0x000bac0001097983 */ /* 0x001ea80000300800 */
[----:B------:R0:W-:Y:S04]  /*21a30*/  STL [R1+0x4164], R10 ;  /* 0x0041640a01007387 */ /* 0x0001e80000100800 */
[----:B0-----:R-:W4:Y:S02]  /*21a40*/  LDL.LU R10, [R1+0xba8] ;  /* 0x000ba800010a7983 */ /* 0x001f240000300800 */
[----:B------:R-:W-:Y:S01]  /*21a50*/  @!P3 IMAD.IADD R28, R28, 0x1, -R25 ;  /* 0x000000011c1cb824 */ /* 0x000fe200078e0a19 */
[----:B---3--:R-:W-:-:S02]  /*21a60*/  ISETP.GE.AND P3, PT, R21, RZ, PT ;  /* 0x000000ff1500720c */ /* 0x008fc40003f66270 */
[----:B------:R-:W3:Y:S01]  /*21a70*/  LDL.LU R21, [R1+0x419c] ;  /* 0x00419c0001157983 */ /* 0x000ee20000300800 */
[C---:B------:R-:W-:Y:S02]  /*21a80*/  ISETP.GT.U32.AND P6, PT, R25.reuse, R12, PT ;  /* 0x0000000c1900720c */ /* 0x040fe40003fc4070 */
[C---:B------:R-:W-:Y:S02]  /*21a90*/  ISETP.GT.U32.AND P0, PT, R25.reuse, R13, PT ;  /* 0x0000000d1900720c */ /* 0x040fe40003f04070 */
[----:B-----5:R-:W-:Y:S02]  /*21aa0*/  IABS R17, R3 ;  /* 0x0000000300117213 */ /* 0x020fe40000000000 */
[----:B------:R-:W-:-:S03]  /*21ab0*/  ISETP.GT.U32.AND P1, PT, R25, R23, PT ;  /* 0x000000171900720c */ /* 0x000fc60003f24070 */
[----:B------:R-:W-:-:S04]  /*21ac0*/  IMAD.HI.U32 R20, R0, R17, RZ ;  /* 0x0000001100147227 */ /* 0x000fc800078e00ff */
[--C-:B------:R-:W-:Y:S01]  /*21ad0*/  @!P6 IMAD.IADD R12, R12, 0x1, -R25.reuse ;  /* 0x000000010c0ce824 */ /* 0x100fe200078e0a19 */
[----:B------:R-:W-:Y:S01]  /*21ae0*/  ISETP.GT.U32.AND P6, PT, R25, R15, PT ;  /* 0x0000000f1900720c */ /* 0x000fe20003fc4070 */
[----:B------:R-:W-:Y:S01]  /*21af0*/  @!P0 IMAD.IADD R13, R13, 0x1, -R25 ;  /* 0x000000010d0d8824 */ /* 0x000fe200078e0a19 */
[----:B------:R-:W-:Y:S01]  /*21b00*/  IABS R26, R2 ;  /* 0x00000002001a7213 */ /* 0x000fe20000000000 */
[----:B------:R-:W-:Y:S01]  /*21b10*/  IMAD.HI.U32 R22, R0, R16, RZ ;  /* 0x0000001000167227 */ /* 0x000fe200078e00ff */
[----:B------:R-:W-:-:S03]  /*21b20*/  ISETP.GT.U32.AND P0, PT, R25, R12, PT ;  /* 0x0000000c1900720c */ /* 0x000fc60003f04070 */
[----:B------:R-:W-:Y:S02]  /*21b30*/  IMAD.MOV R20, RZ, RZ, -R20 ;  /* 0x000000ffff147224 */ /* 0x000fe400078e0a14 */
[----:B------:R-:W-:Y:S02]  /*21b40*/  IMAD.MOV R22, RZ, RZ, -R22 ;  /* 0x000000ffff167224 */ /* 0x000fe400078e0a16 */
[----:B------:R-:W-:Y:S02]  /*21b50*/  IMAD R17, R25, R20, R17 ;  /* 0x0000001419117224 */ /* 0x000fe400078e0211 */
[----:B------:R-:W-:-:S04]  /*21b60*/  IMAD.HI.U32 R20, R0, R26, RZ ;  /* 0x0000001a00147227 */ /* 0x000fc800078e00ff */
[--C-:B------:R-:W-:Y:S02]  /*21b70*/  @!P6 IMAD.IADD R15, R15, 0x1, -R25.reuse ;  /* 0x000000010f0fe824 */ /* 0x100fe400078e0a19 */
[----:B------:R-:W-:Y:S01]  /*21b80*/  IMAD R16, R25, R22, R16 ;  /* 0x0000001619107224 */ /* 0x000fe200078e0210 */
[----:B------:R-:W-:Y:S01]  /*21b90*/  IABS R22, R5 ;  /* 0x0000000500167213 */ /* 0x000fe20000000000 */
[----:B------:R-:W-:Y:S02]  /*21ba0*/  IMAD.MOV R20, RZ, RZ, -R20 ;  /* 0x000000ffff147224 */ /* 0x000fe400078e0a14 */
[--C-:B------:R-:W-:Y:S01]  /*21bb0*/  @!P1 IMAD.IADD R23, R23, 0x1, -R25.reuse ;  /* 0x0000000117179824 */ /* 0x100fe200078e0a19 */
[C---:B------:R-:W-:Y:S01]  /*21bc0*/  ISETP.GT.U32.AND P1, PT, R25.reuse, R13, PT ;  /* 0x0000000d1900720c */ /* 0x040fe20003f24070 */
[----:B------:R-:W-:Y:S01]  /*21bd0*/  @!P0 IMAD.IADD R12, R12, 0x1, -R25 ;  /* 0x000000010c0c8824 */ /* 0x000fe200078e0a19 */
[C---:B------:R-:W-:Y:S01]  /*21be0*/  ISETP.GT.U32.AND P6, PT, R25.reuse, R15, PT ;  /* 0x0000000f1900720c */ /* 0x040fe20003fc4070 */
[C---:B------:R-:W-:Y:S01]  /*21bf0*/  IMAD R26, R25.reuse, R20, R26 ;  /* 0x00000014191a7224 */ /* 0x040fe200078e021a */
[----:B------:R-:W-:Y:S01]  /*21c00*/  ISETP.GT.U32.AND P0, PT, R25, R16, PT ;  /* 0x000000101900720c */ /* 0x000fe20003f04070 */
[----:B------:R-:W-:-:S04]  /*21c10*/  IMAD.HI.U32 R20, R0, R22, RZ ;  /* 0x0000001600147227 */ /* 0x000fc800078e00ff */
[----:B------:R-:W-:-:S04]  /*21c20*/  IMAD.MOV R20, RZ, RZ, -R20 ;  /* 0x000000ffff147224 */ /* 0x000fc800078e0a14 */
[----:B------:R-:W-:Y:S02]  /*21c30*/  IMAD R22, R25, R20, R22 ;  /* 0x0000001419167224 */ /* 0x000fe400078e0216 */
[--C-:B------:R-:W-:Y:S01]  /*21c40*/  @!P1 IMAD.IADD R13, R13, 0x1, -R25.reuse ;  /* 0x000000010d0d9824 */ /* 0x100fe200078e0a19 */
[----:B------:R-:W-:Y:S01]  /*21c50*/  ISETP.GT.U32.AND P1, PT, R25, R17, PT ;  /* 0x000000111900720c */ /* 0x000fe20003f24070 */
[--C-:B------:R-:W-:Y:S01]  /*21c60*/  @!P6 IMAD.IADD R15, R15, 0x1, -R25.reuse ;  /* 0x000000010f0fe824 */ /* 0x100fe200078e0a19 */
[C---:B------:R-:W-:Y:S01]  /*21c70*/  ISETP.GT.U32.AND P6, PT, R25.reuse, R26, PT ;  /* 0x0000001a1900720c */ /* 0x040fe20003fc4070 */
[----:B------:R-:W-:Y:S01]  /*21c80*/  @!P0 IMAD.IADD R16, R16, 0x1, -R25 ;  /* 0x0000000110108824 */ /* 0x000fe200078e0a19 */
[C---:B------:R-:W-:Y:S02]  /*21c90*/  ISETP.GT.U32.AND P0, PT, R25.reuse, R22, PT ;  /* 0x000000161900720c */ /* 0x040fe40003f04070 */
[----:B------:R-:W-:-:S07]  /*21ca0*/  ISETP.GT.U32.AND P4, PT, R25, R23, PT ;  /* 0x000000171900720c */ /* 0x000fce0003f84070 */
[--C-:B------:R-:W-:Y:S01]  /*21cb0*/  @!P1 IMAD.IADD R17, R17, 0x1, -R25.reuse ;  /* 0x0000000111119824 */ /* 0x100fe200078e0a19 */
[----:B------:R-:W-:Y:S01]  /*21cc0*/  ISETP.GE.AND P1, PT, R27, RZ, PT ;  /* 0x000000ff1b00720c */ /* 0x000fe20003f26270 */
[--C-:B------:R-:W-:Y:S02]  /*21cd0*/  @!P6 IMAD.IADD R26, R26, 0x1, -R25.reuse ;  /* 0x000000011a1ae824 */ /* 0x100fe400078e0a19 */
[----:B------:R-:W-:Y:S02]  /*21ce0*/  @!P0 IMAD.IADD R22, R22, 0x1, -R25 ;  /* 0x0000000116168824 */ /* 0x000fe400078e0a19 */
[----:B------:R-:W-:Y:S01]  /*21cf0*/  @!P2 IMAD.MOV R12, RZ, RZ, -R12 ;  /* 0x000000ffff0ca224 */ /* 0x000fe200078e0a0c */
[C---:B------:R-:W-:Y:S01]  /*21d00*/  ISETP.GT.U32.AND P2, PT, R25.reuse, R17, PT ;  /* 0x000000111900720c */ /* 0x040fe20003f44070 */
[----:B------:R-:W-:Y:S01]  /*21d10*/  @!P5 IMAD.MOV R11, RZ, RZ, -R11 ;  /* 0x000000ffff0bd224 */ /* 0x000fe200078e0a0b */
[----:B------:R-:W-:Y:S01]  /*21d20*/  ISETP.GT.U32.AND P5, PT, R25, R26, PT ;  /* 0x0000001a1900720c */ /* 0x000fe20003fa4070 */
[----:B------:R-:W-:-:S04]  /*21d30*/  @!P4 IMAD.IADD R23, R23, 0x1, -R25 ;  /* 0x000000011717c824 */ /* 0x000fc800078e0a19 */
[----:B------:R-:W-:Y:S02]  /*21d40*/  @!P1 IMAD.MOV R13, RZ, RZ, -R13 ;  /* 0x000000ffff0d9224 */ /* 0x000fe400078e0a0d */
[----:B------:R-:W-:Y:S01]  /*21d50*/  @!P3 IMAD.MOV R23, RZ, RZ, -R23 ;  /* 0x000000ffff17b224 */ /* 0x000fe200078e0a17 */
[----:B------:R-:W-:Y:S04]  /*21d60*/  STL [R1+0x4168], R11 ;  /* 0x0041680b01007387 */ /* 0x000fe80000100800 */
[----:B------:R-:W-:Y:S01]  /*21d70*/  STL [R1+0x416c], R12 ;  /* 0x00416c0c01007387 */ /* 0x000fe20000100800 */
[----:B------:R-:W-:-:S03]  /*21d80*/  @!P2 IMAD.IADD R17, R17, 0x1, -R25 ;  /* 0x000000011111a824 */ /* 0x000fc600078e0a19 */
[----:B------:R-:W-:Y:S01]  /*21d90*/  STL [R1+0x4170], R13 ;  /* 0x0041700d01007387 */ /* 0x000fe20000100800 */
[----:B------:R-:W-:-:S03]  /*21da0*/  @!P5 IMAD.IADD R26, R26, 0x1, -R25 ;  /* 0x000000011a1ad824 */ /* 0x000fc600078e0a19 */
[----:B------:R-:W-:Y:S01]  /*21db0*/  STL [R1+0x4174], R23 ;  /* 0x0041741701007387 */ /* 0x000fe20000100800 */
[----:B--2---:R-:W-:Y:S02]  /*21dc0*/  ISETP.GE.AND P0, PT, R9, RZ, PT ;  /* 0x000000ff0900720c */ /* 0x004fe40003f06270 */
[----:B----4-:R-:W-:-:S11]  /*21dd0*/  ISETP.GE.AND P6, PT, R10, RZ, PT ;  /* 0x000000ff0a00720c */ /* 0x010fd60003fc6270 */
[----:B------:R-:W-:Y:S01]  /*21de0*/  @!P0 IMAD.MOV R15, RZ, RZ, -R15 ;  /* 0x000000ffff0f8224 */ /* 0x000fe200078e0a0f */
[----:B------:R-:W-:Y:S01]  /*21df0*/  ISETP.GE.AND P5, PT, R3, RZ, PT ;  /* 0x000000ff0300720c */ /* 0x000fe20003fa6270 */
[----:B------:R-:W-:-:S05]  /*21e00*/  @!P6 IMAD.MOV R14, RZ, RZ, -R14 ;  /* 0x000000ffff0ee224 */ /* 0x000fca00078e0a0e */
[----:B------:R-:W-:Y:S04]  /*21e10*/  STL [R1+0x4178], R14 ;  /* 0x0041780e01007387 */ /* 0x000fe80000100800 */
[----:B------:R-:W-:Y:S01]  /*21e20*/  STL [R1+0x417c], R15 ;  /* 0x00417c0f01007387 */ /* 0x000fe20000100800 */
[----:B---3--:R-:W-:-:S03]  /*21e30*/  ISETP.GE.AND P2, PT, R21, RZ, PT ;  /* 0x000000ff1500720c */ /* 0x008fc60003f46270 */
[----:B------:R-:W2:Y:S04]  /*21e40*/  LDL.LU R21, [R1+0x4198] ;  /* 0x0041980001157983 */ /* 0x000ea80000300800 */
[----:B------:R-:W3:Y:S01]  /*21e50*/  LDL.LU R3, [R1+0x4194] ;  /* 0x0041940001037983 */ /* 0x000ee20000300800 */
[----:B------:R-:W-:-:S05]  /*21e60*/  IABS R18, R6 ;  /* 0x0000000600127213 */ /* 0x000fca0000000000 */
[----:B------:R-:W-:-:S04]  /*21e70*/  IMAD.HI.U32 R19, R0, R18, RZ ;  /* 0x0000001200137227 */ /* 0x000fc800078e00ff */
[----:B------:R-:W-:-:S04]  /*21e80*/  IMAD.MOV R19, RZ, RZ, -R19 ;  /* 0x000000ffff137224 */ /* 0x000fc800078e0a13 */
[----:B------:R-:W-:Y:S01]  /*21e90*/  IMAD R18, R25, R19, R18 ;  /* 0x0000001319127224 */ /* 0x000fe200078e0212 */
[----:B------:R-:W-:-:S04]  /*21ea0*/  IABS R19, R7 ;  /* 0x0000000700137213 */ /* 0x000fc80000000000 */
[----:B------:R-:W-:Y:S01]  /*21eb0*/  ISETP.GT.U32.AND P4, PT, R25, R18, PT ;  /* 0x000000121900720c */ /* 0x000fe20003f84070 */
[----:B------:R-:W-:-:S04]  /*21ec0*/  IMAD.HI.U32 R24, R0, R19, RZ ;  /* 0x0000001300187227 */ /* 0x000fc800078e00ff */
[----:B------:R-:W-:-:S04]  /*21ed0*/  IMAD.MOV R24, RZ, RZ, -R24 ;  /* 0x000000ffff187224 */ /* 0x000fc800078e0a18 */
[----:B------:R-:W-:-:S04]  /*21ee0*/  IMAD R19, R25, R24, R19 ;  /* 0x0000001819137224 */ /* 0x000fc800078e0213 */
[----:B------:R-:W-:Y:S01]  /*21ef0*/  @!P4 IMAD.IADD R18, R18, 0x1, -R25 ;  /* 0x000000011212c824 */ /* 0x000fe200078e0a19 */
[----:B------:R-:W-:-:S13]  /*21f00*/  ISETP.GT.U32.AND P4, PT, R25, R19, PT ;  /* 0x000000131900720c */ /* 0x000fda0003f84070 */
[----:B------:R-:W-:-:S05]  /*21f10*/  @!P4 IMAD.IADD R19, R19, 0x1, -R25 ;  /* 0x000000011313c824 */ /* 0x000fca00078e0a19 */
[----:B------:R-:W-:Y:S02]  /*21f20*/  ISETP.GT.U32.AND P0, PT, R25, R19, PT ;  /* 0x000000131900720c */ /* 0x000fe40003f04070 */
[----:B------:R-:W-:Y:S02]  /*21f30*/  IABS R20, R8 ;  /* 0x0000000800147213 */ /* 0x000fe40000000000 */
[----:B------:R-:W-:-:S09]  /*21f40*/  IABS R24, R29 ;  /* 0x0000001d00187213 */ /* 0x000fd20000000000 */
[----:B------:R-:W-:Y:S01]  /*21f50*/  @!P0 IMAD.IADD R19, R19, 0x1, -R25 ;  /* 0x0000000113138824 */ /* 0x000fe200078e0a19 */
[----:B------:R-:W-:Y:S02]  /*21f60*/  ISETP.GE.AND P0, PT, R4, RZ, PT ;  /* 0x000000ff0400720c */ /* 0x000fe40003f06270 */
[----:B------:R-:W0:Y:S01]  /*21f70*/  S2R R4, SR_TID.X ;  /* 0x0000000000047919 */ /* 0x000e220000002100 */
[----:B------:R-:W-:Y:S01]  /*21f80*/  IMAD.HI.U32 R27, R0, R20, RZ ;  /* 0x00000014001b7227 */ /* 0x000fe200078e00ff */
[----:B------:R-:W-:-:S03]  /*21f90*/  ISETP.GT.U32.AND P3, PT, R25, R28, PT ;  /* 0x0000001c1900720c */ /* 0x000fc60003f64070 */
[----:B------:R-:W-:-:S04]  /*21fa0*/  IMAD.HI.U32 R0, R0, R24, RZ ;  /* 0x0000001800007227 */ /* 0x000fc800078e00ff */
[----:B------:R-:W-:Y:S01]  /*21fb0*/  IMAD.MOV R0, RZ, RZ, -R0 ;  /* 0x000000ffff007224 */ /* 0x000fe200078e0a00 */
[----:B------:R-:W-:-:S03]  /*21fc0*/  ISETP.GT.U32.AND P6, PT, R25, R22, PT ;  /* 0x000000161900720c */ /* 0x000fc60003fc4070 */
[C---:B------:R-:W-:Y:S01]  /*21fd0*/  IMAD R24, R25.reuse, R0, R24 ;  /* 0x0000000019187224 */ /* 0x040fe200078e0218 */
[----:B------:R-:W-:Y:S01]  /*21fe0*/  ISETP.GT.U32.AND P4, PT, R25, R16, PT ;  /* 0x000000101900720c */ /* 0x000fe20003f84070 */
[----:B------:R-:W-:-:S03]  /*21ff0*/  @!P3 IMAD.IADD R28, R28, 0x1, -R25 ;  /* 0x000000011c1cb824 */ /* 0x000fc600078e0a19 */
[C---:B------:R-:W-:Y:S01]  /*22000*/  ISETP.GT.U32.AND P3, PT, R25.reuse, R24, PT ;  /* 0x000000181900720c */ /* 0x040fe20003f64070 */
[----:B------:R-:W-:Y:S01]  /*22010*/  IMAD.MOV R27, RZ, RZ, -R27 ;  /* 0x000000ffff1b7224 */ /* 0x000fe200078e0a1b */
[----:B------:R-:W-:-:S03]  /*22020*/  ISETP.GT.U32.AND P1, PT, R25, R18, PT ;  /* 0x000000121900720c */ /* 0x000fc60003f24070 */
[----:B------:R-:W-:Y:S02]  /*22030*/  IMAD R20, R25, R27, R20 ;  /* 0x0000001b19147224 */ /* 0x000fe400078e0214 */
[--C-:B------:R-:W-:Y:S01]  /*22040*/  @!P6 IMAD.IADD R22, R22, 0x1, -R25.reuse ;  /* 0x000000011616e824 */ /* 0x100fe200078e0a19 */
[----:B------:R-:W-:Y:S01]  /*22050*/  ISETP.GE.AND P6, PT, R6, RZ, PT ;  /* 0x000000ff0600720c */ /* 0x000fe20003fc6270 */
[--C-:B------:R-:W-:Y:S01]  /*22060*/  @!P4 IMAD.IADD R16, R16, 0x1, -R25.reuse ;  /* 0x000000011010c824 */ /* 0x100fe200078e0a19 */
[----:B0-----:R-:W-:Y:S02]  /*22070*/  LOP3.LUT R27, R4, 0x3, RZ, 0xc0, !PT ;  /* 0x00000003041b7812 */ /* 0x001fe400078ec0ff */
[----:B------:R-:W-:Y:S01]  /*22080*/  SHF.R.U32.HI R0, RZ, 0x2, R4 ;  /* 0x00000002ff007819 */ /* 0x000fe20000011604 */
[----:B------:R-:W-:Y:S01]  /*22090*/  @!P3 IMAD.IADD R24, R24, 0x1, -R25 ;  /* 0x000000011818b824 */ /* 0x000fe200078e0a19 */
[----:B------:R-:W-:Y:S01]  /*220a0*/  ISETP.GE.AND P3, PT, R5, RZ, PT ;  /* 0x000000ff0500720c */ /* 0x000fe20003f66270 */
[----:B------:R-:W-:Y:S01]  /*220b0*/  IMAD R27, R27, 0x110, RZ ;  /* 0x000001101b1b7824 */ /* 0x000fe200078e02ff */
[----:B------:R-:W-:-:S02]  /*220c0*/  LOP3.LUT R5, R4, 0x7, RZ, 0xc0, !PT ;  /* 0x0000000704057812 */ /* 0x000fc400078ec0ff */
[----:B------:R-:W-:Y:S01]  /*220d0*/  SGXT.U32 R0, R0, 0x3 ;  /* 0x000000030000781a */ /* 0x000fe20000000000 */
[----:B------:R-:W-:Y:S01]  /*220e0*/  @!P2 IMAD.MOV R16, RZ, RZ, -R16 ;  /* 0x000000ffff10a224 */ /* 0x000fe200078e0a10 */
[----:B------:R-:W-:Y:S01]  /*220f0*/  ISETP.GT.U32.AND P4, PT, R25, R20, PT ;  /* 0x000000141900720c */ /* 0x000fe20003f84070 */
[----:B------:R-:W-:Y:S01]  /*22100*/  @!P5 IMAD.MOV R17, RZ, RZ, -R17 ;  /* 0x000000ffff11d224 */ /* 0x000fe200078e0a11 */
[----:B------:R-:W-:Y:S01]  /*22110*/  LOP3.LUT R0, R27, R0, RZ, 0xfc, !PT ;  /* 0x000000001b007212 */ /* 0x000fe200078efcff */
[----:B------:R-:W-:Y:S02]  /*22120*/  @!P1 IMAD.IADD R18, R18, 0x1, -R25 ;  /* 0x0000000112129824 */ /* 0x000fe400078e0a19 */
[----:B------:R-:W-:Y:S02]  /*22130*/  IMAD.SHL.U32 R6, R4, 0x2, RZ ;  /* 0x0000000204067824 */ /* 0x000fe400078e00ff */
[----:B------:R-:W-:Y:S01]  /*22140*/  IMAD R5, R5, 0x90, RZ ;  /* 0x0000009005057824 */ /* 0x000fe200078e02ff */
[----:B------:R-:W-:Y:S01]  /*22150*/  STL [R1+0x4180], R16 ;  /* 0x0041801001007387 */ /* 0x000fe20000100800 */
[----:B------:R-:W-:-:S03]  /*22160*/  @!P6 IMAD.MOV R18, RZ, RZ, -R18 ;  /* 0x000000ffff12e224 */ /* 0x000fc600078e0a12 */
[----:B------:R-:W-:Y:S01]  /*22170*/  STL [R1+0x4184], R17 ;  /* 0x0041841101007387 */ /* 0x000fe20000100800 */
[----:B------:R-:W-:-:S03]  /*22180*/  @!P0 IMAD.MOV R28, RZ, RZ, -R28 ;  /* 0x000000ffff1c8224 */ /* 0x000fc600078e0a1c */
[----:B------:R0:W-:Y:S01]  /*22190*/  STL [R1+0x3fdc], R0 ;  /* 0x003fdc0001007387 */ /* 0x0001e20000100800 */
[----:B------:R-:W-:-:S03]  /*221a0*/  @!P4 IMAD.IADD R20, R20, 0x1, -R25 ;  /* 0x000000011414c824 */ /* 0x000fc600078e0a19 */
[----:B------:R-:W-:Y:S01]  /*221b0*/  STL [R1+0x4188], R18 ;  /* 0x0041881201007387 */ /* 0x000fe20000100800 */
[----:B0-----:R-:W-:-:S03]  /*221c0*/  LOP3.LUT R0, R5, 0x30, R6, 0x78, !PT ;  /* 0x0000003005007812 */ /* 0x001fc600078e7806 */
[----:B------:R-:W-:Y:S01]  /*221d0*/  STL [R1+0x418c], R28 ;  /* 0x00418c1c01007387 */ /* 0x000fe20000100800 */
[----:B------:R-:W-:Y:S02]  /*221e0*/  ISETP.GE.AND P4, PT, R2, RZ, PT ;  /* 0x000000ff0200720c */ /* 0x000fe40003f86270 */
[----:B------:R-:W0:Y:S01]  /*221f0*/  LDC R2, c[0x0][0x3ac] ;  /* 0x0000eb00ff027b82 */ /* 0x000e220000000800 */
[----:B------:R-:W4:Y:S04]  /*22200*/  LDL.LU R0, [R1+0x994] ;  /* 0x0009940001007983 */ /* 0x000f280000300800 */
[----:B------:R-:W5:Y:S04]  /*22210*/  LDL.LU R17, [R1+0x988] ;  /* 0x0009880001117983 */ /* 0x000f680000300800 */
[----:B------:R-:W2:Y:S04]  /*22220*/  LDL.LU R16, [R1+0x984] ;  /* 0x0009840001107983 */ /* 0x000ea80000300800 */
[----:B------:R-:W2:Y:S01]  /*22230*/  LDL.LU R15, [R1+0x980] ;  /* 0x00098000010f7983 */ /* 0x000ea20000300800 */
[----:B------:R-:W-:-:S02]  /*22240*/  ISETP.GT.U32.AND P2, PT, R25, R20, PT ;  /* 0x000000141900720c */ /* 0x000fc40003f44070 */
[----:B------:R-:W-:Y:S01]  /*22250*/  ISETP.GT.U32.AND P5, PT, R25, R24, PT ;  /* 0x000000181900720c */ /* 0x000fe20003fa4070 */
[----:B------:R-:W2:Y:S04]  /*22260*/  LDL.LU R14, [R1+0x978] ;  /* 0x00097800010e7983 */ /* 0x000ea80000300800 */
[----:B------:R-:W2:Y:S04]  /*22270*/  LDL.LU R23, [R1+0x974] ;  /* 0x0009740001177983 */ /* 0x000ea80000300800 */
[----:B------:R-:W2:Y:S01]  /*22280*/  LDL.LU R12, [R1+0x970] ;  /* 0x00097000010c7983 */ /* 0x000ea20000300800 */
[----:B------:R-:W-:-:S03]  /*22290*/  ISETP.GE.AND P1, PT, R8, RZ, PT ;  /* 0x000000ff0800720c */ /* 0x000fc60003f26270 */
[----:B------:R-:W2:Y:S04]  /*222a0*/  LDL.LU R9, [R1+0x964] ;  /* 0x0009640001097983 */ /* 0x000ea80000300800 */
[----:B------:R-:W2:Y:S01]  /*222b0*/  LDL.LU R8, [R1+0x960] ;  /* 0x0009600001087983 */ /* 0x000ea20000300800 */
[----:B------:R-:W-:-:S03]  /*222c0*/  LOP3.LUT R4, R4, 0x3f, RZ, 0xc0, !PT ;  /* 0x0000003f04047812 */ /* 0x000fc600078ec0ff */
[----:B------:R-:W2:Y:S01]  /*222d0*/  LDL.LU R5, [R1+0x95c] ;  /* 0x00095c0001057983 */ /* 0x000ea20000300800 */
[--C-:B------:R-:W-:Y:S02]  /*222e0*/  @!P2 IMAD.IADD R20, R20, 0x1, -R25.reuse ;  /* 0x000000011414a824 */ /* 0x100fe400078e0a19 */
[----:B------:R-:W-:Y:S02]  /*222f0*/  @!P5 IMAD.IADD R24, R24, 0x1, -R25 ;  /* 0x000000011818d824 */ /* 0x000fe400078e0a19 */
[----:B0-----:R-:W-:-:S05]  /*22300*/  IMAD R4, R4, R2, RZ ;  /* 0x0000000204047224 */ /* 0x001fca00078e02ff */
[----:B------:R-:W-:Y:S01]  /*22310*/  IADD3 R27, P6, PT, R4, UR10, RZ ;  /* 0x0000000a041b7c10 */ /* 0x000fe2000ffde0ff */
[----:B------:R-:W-:Y:S01]  /*22320*/  IMAD R2, R2, 0x40, R4 ;  /* 0x0000004002027824 */ /* 0x000fe200078e0204 */
[----:B------:R-:W-:Y:S02]  /*22330*/  ISETP.GE.AND P0, PT, R29, RZ, PT ;  /* 0x000000ff1d00720c */ /* 0x000fe40003f06270 */
[----:B---3--:R-:W-:Y:S02]  /*22340*/  ISETP.NE.AND P5, PT, R3, RZ, PT ;  /* 0x000000ff0300720c */ /* 0x008fe40003fa5270 */
[----:B------:R-:W-:Y:S01]  /*22350*/  LOP3.LUT R25, RZ, R3, RZ, 0x33, !PT ;  /* 0x00000003ff197212 */ /* 0x000fe200078e33ff */
[----:B------:R-:W-:-:S04]  /*22360*/  IMAD.MOV.U32 R3, RZ, RZ, R26 ;  /* 0x000000ffff037224 */ /* 0x000fc800078e001a */
[----:B------:R-:W-:-:S05]  /*22370*/  @!P4 IMAD.MOV R3, RZ, RZ, -R3 ;  /* 0x000000ffff03c224 */ /* 0x000fca00078e0a03 */
[----:B------:R2:W-:Y:S04]  /*22380*/  STL [R1+0x4190], R3 ;  /* 0x0041900301007387 */ /* 0x0005e80000100800 */
[----:B------:R-:W-:Y:S04]  /*22390*/  STL [R1+0x4040], R27 ;  /* 0x0040401b01007387 */ /* 0x000fe80000100800 */
[----:B------:R-:W3:Y:S04]  /*223a0*/  LDL.LU R4, [R1+0x954] ;  /* 0x0009540001047983 */ /* 0x000ee80000300800 */
[----:B------:R-:W3:Y:S04]  /*223b0*/  LDL.LU R13, [R1+0x950] ;  /* 0x00095000010d7983 */ /* 0x000ee80000300800 */
[----:B------:R-:W3:Y:S01]  /*223c0*/  LDL.LU R11, [R1+0x94c] ;  /* 0x00094c00010b7983 */ /* 0x000ee20000300800 */
[----:B------:R-:W-:-:S03]  /*223d0*/  IADD3 R26, P4, PT, R2, UR10, RZ ;  /* 0x0000000a021a7c10 */ /* 0x000fc6000ff9e0ff */
[----:B------:R-:W3:Y:S04]  /*223e0*/  LDL.LU R10, [R1+0x948] ;  /* 0x00094800010a7983 */ /* 0x000ee80000300800 */
[----:B------:R-:W3:Y:S04]  /*223f0*/  LDL.LU R2, [R1+0x944] ;  /* 0x0009440001027983 */ /* 0x000ee80000300800 */
[----:B------:R-:W3:Y:S01]  /*22400*/  LDL.LU R29, [R1+0x930] ;  /* 0x00093000011d7983 */ /* 0x000ee20000300800 */
[----:B------:R-:W-:-:S03]  /*22410*/  ISETP.GE.AND P2, PT, R7, RZ, PT ;  /* 0x000000ff0700720c */ /* 0x000fc60003f46270 */
[----:B------:R-:W3:Y:S04]  /*22420*/  LDL.LU R7, [R1+0x92c] ;  /* 0x00092c0001077983 */ /* 0x000ee80000300800 */
[----:B------:R-:W3:Y:S04]  /*22430*/  LDL.LU R6, [R1+0x928] ;  /* 0x0009280001067983 */ /* 0x000ee80000300800 */
[----:B------:R-:W-:Y:S01]  /*22440*/  STL [R1+0x4044], R26 ;  /* 0x0040441a01007387 */ /* 0x000fe20000100800 */
[C---:B----4-:R-:W-:Y:S02]  /*22450*/  SEL R0, R25.reuse, R0, !P5 ;  /* 0x0000000019007207 */ /* 0x050fe40006800000 */
[----:B-----5:R-:W-:-:S03]  /*22460*/  SEL R17, R25, R17, !P5 ;  /* 0x0000001119117207 */ /* 0x020fc60006800000 */
[----:B------:R0:W-:Y:S01]  /*22470*/  STL [R1+0xc0], R0 ;  /* 0x0000c00001007387 */ /* 0x0001e20000100800 */
[----:B--2---:R-:W-:-:S03]  /*22480*/  SEL R3, R25, R16, !P5 ;  /* 0x0000001019037207 */ /* 0x004fc60006800000 */
[----:B------:R-:W-:Y:S01]  /*22490*/  STL [R1+0xbc], R17 ;  /* 0x0000bc1101007387 */ /* 0x000fe20000100800 */
[----:B0-----:R-:W-:-:S03]  /*224a0*/  SEL R0, R25, R15, !P5 ;  /* 0x0000000f19007207 */ /* 0x001fc60006800000 */
[----:B------:R0:W-:Y:S01]  /*224b0*/  STL [R1+0xb8], R3 ;  /* 0x0000b80301007387 */ /* 0x0001e20000100800 */
[----:B------:R-:W-:-:S03]  /*224c0*/  SEL R14, R25, R14, !P5 ;  /* 0x0000000e190e7207 */ /* 0x000fc60006800000 */
[----:B------:R1:W-:Y:S01]  /*224d0*/  STL [R1+0xb4], R0 ;  /* 0x0000b40001007387 */ /* 0x0003e20000100800 */
[C---:B0-----:R-:W-:Y:S02]  /*224e0*/  SEL R3, R25.reuse, R23, !P5 ;  /* 0x0000001719037207 */ /* 0x041fe40006800000 */
[C---:B------:R-:W-:Y:S02]  /*224f0*/  SEL R9, R25.reuse, R9, !P5 ;  /* 0x0000000919097207 */ /* 0x040fe40006800000 */
[C---:B-1----:R-:W-:Y:S01]  /*22500*/  SEL R0, R25.reuse, R12, !P5 ;  /* 0x0000000c19007207 */ /* 0x042fe20006800000 */
[----:B------:R-:W-:Y:S04]  /*22510*/  STL [R1+0xb0], R14 ;  /* 0x0000b00e01007387 */ /* 0x000fe80000100800 */
[----:B------:R0:W-:Y:S04]  /*22520*/  STL [R1+0xac], R3 ;  /* 0x0000ac0301007387 */ /* 0x0001e80000100800 */
[----:B------:R1:W-:Y:S04]  /*22530*/  STL [R1+0xa4], R0 ;  /* 0x0000a40001007387 */ /* 0x0003e80000100800 */
[----:B------:R-:W-:Y:S01]  /*22540*/  STL [R1+0x98], R9 ;  /* 0x0000980901007387 */ /* 0x000fe20000100800 */
[----:B0-----:R-:W-:-:S03]  /*22550*/  SEL R3, R25, R8, !P5 ;  /* 0x0000000819037207 */ /* 0x001fc60006800000 */
[----:B------:R-:W2:Y:S01]  /*22560*/  LDL.LU R26, [R1+0x920] ;  /* 0x00092000011a7983 */ /* 0x000ea20000300800 */
[----:B-1----:R-:W-:-:S03]  /*22570*/  SEL R0, R25, R5, !P5 ;  /* 0x0000000519007207 */ /* 0x002fc60006800000 */
[----:B------:R0:W-:Y:S04]  /*22580*/  STL [R1+0x94], R3 ;  /* 0x0000940301007387 */ /* 0x0001e80000100800 */
[----:B------:R-:W4:Y:S04]  /*22590*/  LDL.LU R27, [R1+0x91c] ;  /* 0x00091c00011b7983 */ /* 0x000f280000300800 */
[----:B------:R3:W-:Y:S04]  /*225a0*/  STL [R1+0x90], R0 ;  /* 0x0000900001007387 */ /* 0x0007e80000100800 */
[----:B0-----:R-:W5:Y:S04]  /*225b0*/  LDL.LU R3, [R1+0x914] ;  /* 0x0009140001037983 */ /* 0x001f680000300800 */
[----:B------:R-:W5:Y:S04]  /*225c0*/  LDL.LU R28, [R1+0x910] ;  /* 0x00091000011c7983 */ /* 0x000f680000300800 */
[----:B------:R-:W5:Y:S04]  /*225d0*/  LDL.LU R12, [R1+0x90c] ;  /* 0x00090c00010c7983 */ /* 0x000f680000300800 */
[----:B------:R-:W5:Y:S04]  /*225e0*/  LDL.LU R9, [R1+0x908] ;  /* 0x0009080001097983 */ /* 0x000f680000300800 */
[----:B------:R-:W5:Y:S04]  /*225f0*/  LDL.LU R5, [R1+0x904] ;  /* 0x0009040001057983 */ /* 0x000f680000300800 */
[----:B------:R-:W5:Y:S01]  /*22600*/  LDL.LU R8, [R1+0x8fc] ;  /* 0x0008fc0001087983 */ /* 0x000f620000300800 */
[----:B---3--:R-:W-:-:S03]  /*22610*/  SEL R0, R25, R4, !P5 ;  /* 0x0000000419007207 */ /* 0x008fc60006800000 */
[----:B------:R-:W3:Y:S04]  /*22620*/  LDL.LU R4, [R1+0x8f8] ;  /* 0x0008f80001047983 */ /* 0x000ee80000300800 */
[----:B------:R0:W-:Y:S01]  /*22630*/  STL [R1+0x8c], R0 ;  /* 0x00008c0001007387 */ /* 0x0001e20000100800 */
[C---:B------:R-:W-:Y:S02]  /*22640*/  SEL R11, R25.reuse, R11, !P5 ;  /* 0x0000000b190b7207 */ /* 0x040fe40006800000 */
[C---:B0-----:R-:W-:Y:S02]  /*22650*/  SEL R0, R25.reuse, R13, !P5 ;  /* 0x0000000d19007207 */ /* 0x041fe40006800000 */
[----:B------:R-:W-:-:S03]  /*22660*/  SEL R10, R25, R10, !P5 ;  /* 0x0000000a190a7207 */ /* 0x000fc60006800000 */
[----:B------:R0:W-:Y:S04]  /*22670*/  STL [R1+0x84], R0 ;  /* 0x0000840001007387 */ /* 0x0001e80000100800 */
[----:B------:R-:W-:Y:S01]  /*22680*/  STL [R1+0x80], R11 ;  /* 0x0000800b01007387 */ /* 0x000fe20000100800 */
[----:B0-----:R-:W-:-:S03]  /*22690*/  SEL R0, R25, R2, !P5 ;  /* 0x0000000219007207 */ /* 0x001fc60006800000 */
[----:B------:R-:W3:Y:S04]  /*226a0*/  LDL.LU R2, [R1+0x8f0] ;  /* 0x0008f00001027983 */ /* 0x000ee80000300800 */
[----:B------:R0:W-:Y:S04]  /*226b0*/  STL [R1+0x7c], R10 ;  /* 0x00007c0a01007387 */ /* 0x0001e80000100800 */
[----:B------:R1:W-:Y:S01]  /*226c0*/  STL [R1+0x74], R0 ;  /* 0x0000740001007387 */ /* 0x0003e20000100800 */
[----:B0-----:R-:W-:-:S03]  /*226d0*/  SEL R10, R25, R29, !P5 ;  /* 0x0000001d190a7207 */ /* 0x001fc60006800000 */
[----:B------:R-:W3:Y:S01]  /*226e0*/  LDL.LU R29, [R1+0x8ec] ;  /* 0x0008ec00011d7983 */ /* 0x000ee20000300800 */
[----:B-1----:R-:W-:-:S03]  /*226f0*/  SEL R0, R25, R7, !P5 ;  /* 0x0000000719007207 */ /* 0x002fc60006800000 */
[----:B------:R-:W-:Y:S04]  /*22700*/  STL [R1+0x6c], R10 ;  /* 0x00006c0a01007387 */ /* 0x000fe80000100800 */
[----:B------:R-:W3:Y:S04]  /*22710*/  LDL.LU R18, [R1+0x8e4] ;  /* 0x0008e40001127983 */ /* 0x000ee80000300800 */
[----:B------:R-:W3:Y:S01]  /*22720*/  LDL.LU R7, [R1+0x8d0] ;  /* 0x0008d00001077983 */ /* 0x000ee20000300800 */
[----:B------:R-:W-:-:S03]  /*22730*/  SEL R6, R25, R6, !P5 ;  /* 0x0000000619067207 */ /* 0x000fc60006800000 */
[----:B------:R0:W-:Y:S04]  /*22740*/  STL [R1+0x64], R0 ;  /* 0x0000640001007387 */ /* 0x0001e80000100800 */
[----:B0-----:R-:W3:Y:S04]  /*22750*/  LDL.LU R0, [R1+0x8cc] ;  /* 0x0008cc0001007983 */ /* 0x001ee80000300800 */
[----:B------:R-:W3:Y:S04]  /*22760*/  LDL.LU R17, [R1+0x8c8] ;  /* 0x0008c80001117983 */ /* 0x000ee80000300800 */
[----:B------:R0:W-:Y:S04]  /*22770*/  STL [R1+0x50], R6 ;  /* 0x0000500601007387 */ /* 0x0001e80000100800 */
[----:B------:R-:W3:Y:S04]  /*22780*/  LDL.LU R16, [R1+0x8c4] ;  /* 0x0008c40001107983 */ /* 0x000ee80000300800 */
[----:B------:R-:W3:Y:S04]  /*22790*/  LDL.LU R15, [R1+0x8c0] ;  /* 0x0008c000010f7983 */ /* 0x000ee80000300800 */
[----:B------:R-:W3:Y:S04]  /*227a0*/  LDL.LU R14, [R1+0x8b8] ;  /* 0x0008b800010e7983 */ /* 0x000ee80000300800 */
[----:B------:R-:W3:Y:S04]  /*227b0*/  LDL.LU R23, [R1+0x8a8] ;  /* 0x0008a80001177983 */ /* 0x000ee80000300800 */
[----:B------:R-:W3:Y:S04]  /*227c0*/  LDL.LU R13, [R1+0x8a4] ;  /* 0x0008a400010d7983 */ /* 0x000ee80000300800 */
[----:B------:R-:W3:Y:S04]  /*227d0*/  LDL.LU R11, [R1+0x89c] ;  /* 0x00089c00010b7983 */ /* 0x000ee80000300800 */
[----:B------:R-:W3:Y:S04]  /*227e0*/  LDL.LU R10, [R1+0x898] ;  /* 0x00089800010a7983 */ /* 0x000ee80000300800 */
[----:B0-----:R-:W3:Y:S01]  /*227f0*/  LDL.LU R6, [R1+0x890] ;  /* 0x0008900001067983 */ /* 0x001ee20000300800 */
[----:B--2---:R-:W-:-:S05]  /*22800*/  SEL R26, R25, R26, !P5 ;  /* 0x0000001a191a7207 */ /* 0x004fca0006800000 */
[----:B------:R5:W-:Y:S01]  /*22810*/  STL [R1+0x4c], R26 ;  /* 0x00004c1a01007387 */ /* 0x000be20000100800 */
[C---:B----4-:R-:W-:Y:S02]  /*22820*/  SEL R27, R25.reuse, R27, !P5 ;  /* 0x0000001b191b7207 */ /* 0x050fe40006800000 */
[----:B-----5:R-:W-:-:S03]  /*22830*/  SEL R26, R25, R3, !P5 ;  /* 0x00000003191a7207 */ /* 0x020fc60006800000 */
[----:B------:R-:W-:Y:S01]  /*22840*/  STL [R1+0x48], R27 ;  /* 0x0000481b01007387 */ /* 0x000fe20000100800 */
[----:B------:R-:W-:-:S03]  /*22850*/  SEL R3, R25, R28, !P5 ;  /* 0x0000001c19037207 */ /* 0x000fc60006800000 */
[----:B------:R-:W-:Y:S01]  /*22860*/  STL [R1+0x40], R26 ;  /* 0x0000401a01007387 */ /* 0x000fe20000100800 */
[----:B------:R-:W-:-:S03]  /*22870*/  SEL R12, R25, R12, !P5 ;  /* 0x0000000c190c7207 */ /* 0x000fc60006800000 */
[----:B------:R0:W-:Y:S01]  /*22880*/  STL [R1+0x110], R3 ;  /* 0x0001100301007387 */ /* 0x0001e20000100800 */
[----:B------:R-:W-:-:S03]  /*22890*/  SEL R9, R25, R9, !P5 ;  /* 0x0000000919097207 */ /* 0x000fc60006800000 */
[----:B------:R1:W-:Y:S01]  /*228a0*/  STL [R1+0x118], R12 ;  /* 0x0001180c01007387 */ /* 0x0003e20000100800 */
[----:B0-----:R-:W-:-:S03]  /*228b0*/  SEL R3, R25, R5, !P5 ;  /* 0x0000000519037207 */ /* 0x001fc60006800000 */
[----:B------:R-:W2:Y:S01]  /*228c0*/  LDL.LU R5, [R1+0x88c] ;  /* 0x00088c0001057983 */ /* 0x000ea20000300800 */
[----:B------:R-:W-:-:S03]  /*228d0*/  SEL R8, R25, R8, !P5 ;  /* 0x0000000819087207 */ /* 0x000fc60006800000 */
[----:B------:R0:W-:Y:S04]  /*228e0*/  STL [R1+0x120], R9 ;  /* 0x0001200901007387 */ /* 0x0001e80000100800 */
[----:B------:R3:W-:Y:S04]  /*228f0*/  STL [R1+0x124], R3 ;  /* 0x0001240301007387 */ /* 0x0007e80000100800 */
[----:B-1----:R-:W4:Y:S04]  /*22900*/  LDL.LU R12, [R1+0x888] ;  /* 0x00088800010c7983 */ /* 0x002f280000300800 */
[----:B------:R1:W-:Y:S04]  /*22910*/  STL [R1+0x128], R8 ;  /* 0x0001280801007387 */ /* 0x0003e80000100800 */
[----:B0-----:R-:W5:Y:S01]  /*22920*/  LDL.LU R9, [R1+0x884] ;  /* 0x0008840001097983 */ /* 0x001f620000300800 */
[----:B---3--:R-:W-:-:S05]  /*22930*/  SEL R3, R25, R4, !P5 ;  /* 0x0000000419037207 */ /* 0x008fca0006800000 */
[----:B------:R0:W-:Y:S04]  /*22940*/  STL [R1+0x12c], R3 ;  /* 0x00012c0301007387 */ /* 0x0001e80000100800 */
[----:B-1----:R-:W3:Y:S04]  /*22950*/  LDL.LU R8, [R1+0x880] ;  /* 0x0008800001087983 */ /* 0x002ee80000300800 */
[----:B------:R-:W3:Y:S01]  /*22960*/  LDL.LU R4, [R1+0x86c] ;  /* 0x00086c0001047983 */ /* 0x000ee20000300800 */
[----:B------:R-:W-:-:S03]  /*22970*/  SEL R26, R25, R2, !P5 ;  /* 0x00000002191a7207 */ /* 0x000fc60006800000 */
[----:B------:R-:W3:Y:S04]  /*22980*/  LDL.LU R2, [R1+0x868] ;  /* 0x0008680001027983 */ /* 0x000ee80000300800 */
[----:B------:R-:W-:Y:S01]  /*22990*/  STL [R1+0x1ec], R26 ;  /* 0x0001ec1a01007387 */ /* 0x000fe20000100800 */
[----:B0-----:R-:W-:-:S03]  /*229a0*/  SEL R3, R25, R29, !P5 ;  /* 0x0000001d19037207 */ /* 0x001fc60006800000 */
[----:B------:R-:W3:Y:S04]  /*229b0*/  LDL.LU R29, [R1+0x864] ;  /* 0x00086400011d7983 */ /* 0x000ee80000300800 */
[----:B------:R0:W-:Y:S01]  /*229c0*/  STL [R1+0x200], R3 ;  /* 0x0002000301007387 */ /* 0x0001e20000100800 */
[C---:B------:R-:W-:Y:S02]  /*229d0*/  SEL R18, R25.reuse, R18, !P5 ;  /* 0x0000001219127207 */ /* 0x040fe40006800000 */
[C---:B0-----:R-:W-:Y:S02]  /*229e0*/  SEL R3, R25.reuse, R7, !P5 ;  /* 0x0000000719037207 */ /* 0x041fe40006800000 */
[----:B------:R-:W3:Y:S04]  /*229f0*/  LDL.LU R7, [R1+0x854] ;  /* 0x0008540001077983 */ /* 0x000ee80000300800 */
[----:B------:R-:W-:Y:S01]  /*22a00*/  STL [R1+0x208], R18 ;  /* 0x0002081201007387 */ /* 0x000fe20000100800 */
[----:B------:R-:W-:-:S03]  /*22a10*/  SEL R0, R25, R0, !P5 ;  /* 0x0000000019007207 */ /* 0x000fc60006800000 */
[----:B------:R0:W-:Y:S01]  /*22a20*/  STL [R1+0x21c], R3 ;  /* 0x00021c0301007387 */ /* 0x0001e20000100800 */
[----:B------:R-:W-:-:S03]  /*22a30*/  SEL R17, R25, R17, !P5 ;  /* 0x0000001119117207 */ /* 0x000fc60006800000 */
[----:B------:R1:W-:Y:S01]  /*22a40*/  STL [R1+0x240], R0 ;  /* 0x0002400001007387 */ /* 0x0003e20000100800 */
[----:B0-----:R-:W-:-:S03]  /*22a50*/  SEL R3, R25, R16, !P5 ;  /* 0x0000001019037207 */ /* 0x001fc60006800000 */
[----:B------:R-:W-:Y:S01]  /*22a60*/  STL [R1+0x380], R17 ;  /* 0x0003801101007387 */ /* 0x000fe20000100800 */
[----:B-1----:R-:W-:-:S03]  /*22a70*/  SEL R0, R25, R15, !P5 ;  /* 0x0000000f19007207 */ /* 0x002fc60006800000 */
[----:B------:R0:W-:Y:S01]  /*22a80*/  STL [R1+0x388], R3 ;  /* 0x0003880301007387 */ /* 0x0001e20000100800 */
[----:B------:R-:W-:-:S03]  /*22a90*/  SEL R14, R25, R14, !P5 ;  /* 0x0000000e190e7207 */ /* 0x000fc60006800000 */
[----:B------:R1:W-:Y:S01]  /*22aa0*/  STL [R1+0x488], R0 ;  /* 0x0004880001007387 */ /* 0x0003e20000100800 */
[----:B0-----:R-:W-:-:S03]  /*22ab0*/  SEL R3, R25, R23, !P5 ;  /* 0x0000001719037207 */ /* 0x001fc60006800000 */
[----:B------:R-:W-:Y:S01]  /*22ac0*/  STL [R1+0x490], R14 ;  /* 0x0004900e01007387 */ /* 0x000fe20000100800 */
[C---:B-1----:R-:W-:Y:S02]  /*22ad0*/  SEL R0, R25.reuse, R13, !P5 ;  /* 0x0000000d19007207 */ /* 0x042fe40006800000 */
[C---:B------:R-:W-:Y:S01]  /*22ae0*/  SEL R11, R25.reuse, R11, !P5 ;  /* 0x0000000b190b7207 */ /* 0x040fe20006800000 */
[----:B------:R0:W-:Y:S04]  /*22af0*/  STL [R1+0x4a4], R3 ;  /* 0x0004a40301007387 */ /* 0x0001e80000100800 */
[----:B------:R1:W-:Y:S04]  /*22b00*/  STL [R1+0x508], R0 ;  /* 0x0005080001007387 */ /* 0x0003e80000100800 */
[----:B------:R-:W-:Y:S01]  /*22b10*/  STL [R1+0x50c], R11 ;  /* 0x00050c0b01007387 */ /* 0x000fe20000100800 */
[----:B0-----:R-:W-:-:S03]  /*22b20*/  SEL R3, R25, R10, !P5 ;  /* 0x0000000a19037207 */ /* 0x001fc60006800000 */
[----:B------:R-:W3:Y:S01]  /*22b30*/  LDL.LU R26, [R1+0x850] ;  /* 0x00085000011a7983 */ /* 0x000ee20000300800 */
[----:B-1----:R-:W-:-:S03]  /*22b40*/  SEL R0, R25, R6, !P5 ;  /* 0x0000000619007207 */ /* 0x002fc60006800000 */
[----:B------:R0:W-:Y:S04]  /*22b50*/  STL [R1+0x528], R3 ;  /* 0x0005280301007387 */ /* 0x0001e80000100800 */
[----:B------:R-:W3:Y:S04]  /*22b60*/  LDL.LU R27, [R1+0x848] ;  /* 0x00084800011b7983 */ /* 0x000ee80000300800 */
[----:B------:R2:W-:Y:S04]  /*22b70*/  STL [R1+0x550], R0 ;  /* 0x0005500001007387 */ /* 0x0005e80000100800 */
[----:B0-----:R-:W3:Y:S04]  /*22b80*/  LDL.LU R3, [R1+0x83c] ;  /* 0x00083c0001037983 */ /* 0x001ee80000300800 */
[----:B------:R-:W3:Y:S04]  /*22b90*/  LDL.LU R28, [R1+0x838] ;  /* 0x00083800011c7983 */ /* 0x000ee80000300800 */
[----:B------:R-:W3:Y:S04]  /*22ba0*/  LDL.LU R13, [R1+0x834] ;  /* 0x00083400010d7983 */ /* 0x000ee80000300800 */
[----:B------:R-:W3:Y:S04]  /*22bb0*/  LDL.LU R11, [R1+0x830] ;  /* 0x00083000010b7983 */ /* 0x000ee80000300800 */
[----:B------:R-:W3:Y:S04]  /*22bc0*/  LDL.LU R6, [R1+0x82c] ;  /* 0x00082c0001067983 */ /* 0x000ee80000300800 */
[----:B------:R-:W3:Y:S01]  /*22bd0*/  LDL.LU R10, [R1+0x828] ;  /* 0x00082800010a7983 */ /* 0x000ee20000300800 */
[----:B--2---:R-:W-:-:S03]  /*22be0*/  SEL R0, R25, R5, !P5 ;  /* 0x0000000519007207 */ /* 0x004fc60006800000 */
[----:B------:R-:W2:Y:S04]  /*22bf0*/  LDL.LU R5, [R1+0x824] ;  /* 0x0008240001057983 */ /* 0x000ea80000300800 */
[----:B------:R4:W-:Y:S02]  /*22c00*/  STL [R1+0x568], R0 ;  /* 0x0005680001007387 */ /* 0x0009e40000100800 */
[C---:B----4-:R-:W-:Y:S02]  /*22c10*/  SEL R0, R25.reuse, R12, !P5 ;  /* 0x0000000c19007207 */ /* 0x050fe40006800000 */
[----:B-----5:R-:W-:-:S03]  /*22c20*/  SEL R9, R25, R9, !P5 ;  /* 0x0000000919097207 */ /* 0x020fc60006800000 */
[----:B------:R0:W-:Y:S04]  /*22c30*/  STL [R1+0x56c], R0 ;  /* 0x00056c0001007387 */ /* 0x0001e80000100800 */
[----:B------:R-:W-:Y:S01]  /*22c40*/  STL [R1+0x570], R9 ;  /* 0x0005700901007387 */ /* 0x000fe20000100800 */
[C---:B---3--:R-:W-:Y:S02]  /*22c50*/  SEL R8, R25.reuse, R8, !P5 ;  /* 0x0000000819087207 */ /* 0x048fe40006800000 */
[C---:B0-----:R-:W-:Y:S02]  /*22c60*/  SEL R0, R25.reuse, R4, !P5 ;  /* 0x0000000419007207 */ /* 0x041fe40006800000 */
[----:B------:R-:W3:Y:S04]  /*22c70*/  LDL.LU R4, [R1+0x820] ;  /* 0x0008200001047983 */ /* 0x000ee80000300800 */
[----:B------:R0:W-:Y:S04]  /*22c80*/  STL [R1+0x574], R8 ;  /* 0x0005740801007387 */ /* 0x0001e80000100800 */
[----:B------:R1:W-:Y:S01]  /*22c90*/  STL [R1+0x57c], R0 ;  /* 0x00057c0001007387 */ /* 0x0003e20000100800 */
[----:B0-----:R-:W-:-:S03]  /*22ca0*/  SEL R8, R25, R2, !P5 ;  /* 0x0000000219087207 */ /* 0x001fc60006800000 */
[----:B------:R-:W4:Y:S04]  /*22cb0*/  LDL.LU R2, [R1+0x81c] ;  /* 0x00081c0001027983 */ /* 0x000f280000300800 */
[----:B------:R-:W-:Y:S04]  /*22cc0*/  STL [R1+0x580], R8 ;  /* 0x0005800801007387 */ /* 0x000fe80000100800 */
[----:B------:R-:W5:Y:S01]  /*22cd0*/  LDL.LU R18, [R1+0x808] ;  /* 0x0008080001127983 */ /* 0x000f620000300800 */
[----:B-1----:R-:W-:-:S03]  /*22ce0*/  SEL R0, R25, R29, !P5 ;  /* 0x0000001d19007207 */ /* 0x002fc60006800000 */
[----:B------:R-:W5:Y:S04]  /*22cf0*/  LDL.LU R29, [R1+0x804] ;  /* 0x00080400011d7983 */ /* 0x000f680000300800 */
[----:B------:R0:W-:Y:S01]  /*22d00*/  STL [R1+0x588], R0 ;  /* 0x0005880001007387 */ /* 0x0001e20000100800 */
[----:B------:R-:W-:-:S03]  /*22d10*/  SEL R7, R25, R7, !P5 ;  /* 0x0000000719077207 */ /* 0x000fc60006800000 */
[----:B0-----:R-:W5:Y:S04]  /*22d20*/  LDL.LU R0, [R1+0x7fc] ;  /* 0x0007fc0001007983 */ /* 0x001f680000300800 */
[----:B------:R-:W5:Y:S04]  /*22d30*/  LDL.LU R17, [R1+0x7f8] ;  /* 0x0007f80001117983 */ /* 0x000f680000300800 */
[----:B------:R0:W-:Y:S04]  /*22d40*/  STL [R1+0x58c], R7 ;  /* 0x00058c0701007387 */ /* 0x0001e80000100800 */
[----:B------:R-:W5:Y:S04]  /*22d50*/  LDL.LU R16, [R1+0x7ec] ;  /* 0x0007ec0001107983 */ /* 0x000f680000300800 */
[----:B------:R-:W5:Y:S04]  /*22d60*/  LDL.LU R15, [R1+0x7e8] ;  /* 0x0007e800010f7983 */ /* 0x000f680000300800 */
[----:B------:R-:W5:Y:S04]  /*22d70*/  LDL.LU R14, [R1+0x7e4] ;  /* 0x0007e400010e7983 */ /* 0x000f680000300800 */
[----:B------:R-:W5:Y:S04]  /*22d80*/  LDL.LU R23, [R1+0x7e0] ;  /* 0x0007e00001177983 */ /* 0x000f680000300800 */
[----:B------:R-:W5:Y:S04]  /*22d90*/  LDL.LU R12, [R1+0x7dc] ;  /* 0x0007dc00010c7983 */ /* 0x000f680000300800 */
[----:B------:R-:W5:Y:S04]  /*22da0*/  LDL.LU R9, [R1+0x7c8] ;  /* 0x0007c80001097983 */ /* 0x000f680000300800 */
[----:B------:R-:W5:Y:S04]  /*22db0*/  LDL.LU R8, [R1+0x7c4] ;  /* 0x0007c40001087983 */ /* 0x000f680000300800 */
[----:B0-----:R-:W5:Y:S01]  /*22dc0*/  LDL.LU R7, [R1+0x7c0] ;  /* 0x0007c00001077983 */ /* 0x001f620000300800 */
[----:B------:R-:W-:-:S05]  /*22dd0*/  SEL R26, R25, R26, !P5 ;  /* 0x0000001a191a7207 */ /* 0x000fca0006800000 */
[----:B------:R0:W-:Y:S01]  /*22de0*/  STL [R1+0x590], R26 ;  /* 0x0005901a01007387 */ /* 0x0001e20000100800 */
[C---:B------:R-:W-:Y:S02]  /*22df0*/  SEL R27, R25.reuse, R27, !P5 ;  /* 0x0000001b191b7207 */ /* 0x040fe40006800000 */
[----:B0-----:R-:W-:-:S03]  /*22e00*/  SEL R26, R25, R3, !P5 ;  /* 0x00000003191a7207 */ /* 0x001fc60006800000 */
        /* <DEDUP_REMOVED lines=8> */
[----:B------:R-:W5:Y:S01]  /*22e90*/  LDL.LU R6, [R1+0x7bc] ;  /* 0x0007bc0001067983 */ /* 0x000f620000300800 */
[----:B------:R-:W-:-:S03]  /*22ea0*/  SEL R10, R25, R10, !P5 ;  /* 0x0000000a190a7207 */ /* 0x000fc60006800000 */
[----:B------:R0:W-:Y:S04]  /*22eb0*/  STL [R1+0x5ac], R11 ;  /* 0x0005ac0b01007387 */ /* 0x0001e80000100800 */
[----:B------:R2:W-:Y:S04]  /*22ec0*/  STL [R1+0x5b0], R3 ;  /* 0x0005b00301007387 */ /* 0x0005e80000100800 */
[----:B-1----:R-:W5:Y:S04]  /*22ed0*/  LDL.LU R13, [R1+0x7b8] ;  /* 0x0007b800010d7983 */ /* 0x002f680000300800 */
[----:B------:R1:W-:Y:S04]  /*22ee0*/  STL [R1+0x5bc], R10 ;  /* 0x0005bc0a01007387 */ /* 0x0003e80000100800 */
[----:B0-----:R-:W5:Y:S01]  /*22ef0*/  LDL.LU R11, [R1+0x7b4] ;  /* 0x0007b400010b7983 */ /* 0x001f620000300800 */
[----:B--2---:R-:W-:-:S05]  /*22f00*/  SEL R3, R25, R5, !P5 ;  /* 0x0000000519037207 */ /* 0x004fca0006800000 */
[----:B------:R4:W-:Y:S04]  /*22f10*/  STL [R1+0x5c0], R3 ;  /* 0x0005c00301007387 */ /* 0x0009e80000100800 */
[----:B-1----:R-:W2:Y:S04]  /*22f20*/  LDL.LU R10, [R1+0x7ac] ;  /* 0x0007ac00010a7983 */ /* 0x002ea80000300800 */
[----:B------:R-:W2:Y:S01]  /*22f30*/  LDL.LU R5, [R1+0x7a8] ;  /* 0x0007a80001057983 */ /* 0x000ea20000300800 */
[----:B---3--:R-:W-:-:S03]  /*22f40*/  SEL R26, R25, R4, !P5 ;  /* 0x00000004191a7207 */ /* 0x008fc60006800000 */
[----:B------:R-:W3:Y:S04]  /*22f50*/  LDL.LU R4, [R1+0x7a4] ;  /* 0x0007a40001047983 */ /* 0x000ee80000300800 */
[----:B------:R-:W-:Y:S01]  /*22f60*/  STL [R1+0x5c4], R26 ;  /* 0x0005c41a01007387 */ /* 0x000fe20000100800 */
[----:B----4-:R-:W-:-:S03]  /*22f70*/  SEL R3, R25, R2, !P5 ;  /* 0x0000000219037207 */ /* 0x010fc60006800000 */
[----:B------:R-:W4:Y:S04]  /*22f80*/  LDL.LU R2, [R1+0x67c] ;  /* 0x00067c0001027983 */ /* 0x000f280000300800 */
[----:B------:R5:W-:Y:S02]  /*22f90*/  STL [R1+0x5cc], R3 ;  /* 0x0005cc0301007387 */ /* 0x000be40000100800 */
[C---:B-----5:R-:W-:Y:S02]  /*22fa0*/  SEL R3, R25.reuse, R29, !P5 ;  /* 0x0000001d19037207 */ /* 0x060fe40006800000 */
[----:B------:R-:W5:Y:S01]  /*22fb0*/  LDL.LU R29, [R1+0x688] ;  /* 0x00068800011d7983 */ /* 0x000f620000300800 */
[----:B------:R-:W-:-:S05]  /*22fc0*/  SEL R18, R25, R18, !P5 ;  /* 0x0000001219127207 */ /* 0x000fca0006800000 */
        /* <DEDUP_REMOVED lines=19> */
[----:B------:R-:W5:Y:S01]  /*23100*/  LDL.LU R26, [R1+0x6a4] ;  /* 0x0006a400011a7983 */ /* 0x000f620000300800 */
[----:B-1----:R-:W-:-:S03]  /*23110*/  SEL R0, R25, R7, !P5 ;  /* 0x0000000719007207 */ /* 0x002fc60006800000 */
[----:B------:R0:W-:Y:S04]  /*23120*/  STL [R1+0x608], R3 ;  /* 0x0006080301007387 */ /* 0x0001e80000100800 */
[----:B------:R-:W5:Y:S04]  /*23130*/  LDL.LU R27, [R1+0x6d0] ;  /* 0x0006d000011b7983 */ /* 0x000f680000300800 */
[----:B------:R1:W-:Y:S04]  /*23140*/  STL [R1+0x610], R0 ;  /* 0x0006100001007387 */ /* 0x0003e80000100800 */
[----:B0-----:R-:W5:Y:S04]  /*23150*/  LDL.LU R3, [R1+0x6cc] ;  /* 0x0006cc0001037983 */ /* 0x001f680000300800 */
[----:B------:R-:W5:Y:S04]  /*23160*/  LDL.LU R28, [R1+0x6dc] ;  /* 0x0006dc00011c7983 */ /* 0x000f680000300800 */
[----:B------:R-:W5:Y:S04]  /*23170*/  LDL.LU R12, [R1+0x714] ;  /* 0x00071400010c7983 */ /* 0x000f680000300800 */
[----:B------:R-:W5:Y:S04]  /*23180*/  LDL.LU R9, [R1+0x744] ;  /* 0x0007440001097983 */ /* 0x000f680000300800 */
[----:B------:R-:W5:Y:S04]  /*23190*/  LDL.LU R7, [R1+0x748] ;  /* 0x0007480001077983 */ /* 0x000f680000300800 */
[----:B------:R-:W5:Y:S01]  /*231a0*/  LDL.LU R8, [R1+0x750] ;  /* 0x0007500001087983 */ /* 0x000f620000300800 */
[----:B-1----:R-:W-:-:S03]  /*231b0*/  SEL R0, R25, R6, !P5 ;  /* 0x0000000619007207 */ /* 0x002fc60006800000 */
[----:B------:R-:W5:Y:S04]  /*231c0*/  LDL.LU R6, [R1+0x790] ;  /* 0x0007900001067983 */ /* 0x000f680000300800 */
[----:B------:R0:W-:Y:S02]  /*231d0*/  STL [R1+0x614], R0 ;  /* 0x0006140001007387 */ /* 0x0001e40000100800 */
[C---:B0-----:R-:W-:Y:S02]  /*231e0*/  SEL R0, R25.reuse, R13, !P5 ;  /* 0x0000000d19007207 */ /* 0x041fe40006800000 */
[----:B------:R-:W-:-:S03]  /*231f0*/  SEL R11, R25, R11, !P5 ;  /* 0x0000000b190b7207 */ /* 0x000fc60006800000 */
[----:B------:R0:W-:Y:S04]  /*23200*/  STL [R1+0x618], R0 ;  /* 0x0006180001007387 */ /* 0x0001e80000100800 */
[----:B------:R-:W-:Y:S01]  /*23210*/  STL [R1+0x61c], R11 ;  /* 0x00061c0b01007387 */ /* 0x000fe20000100800 */
[C---:B--2---:R-:W-:Y:S02]  /*23220*/  SEL R10, R25.reuse, R10, !P5 ;  /* 0x0000000a190a7207 */ /* 0x044fe40006800000 */
[C---:B0-----:R-:W-:Y:S02]  /*23230*/  SEL R0, R25.reuse, R5, !P5 ;  /* 0x0000000519007207 */ /* 0x041fe40006800000 */
[----:B------:R-:W2:Y:S04]  /*23240*/  LDL.LU R5, [R1+0x7a0] ;  /* 0x0007a00001057983 */ /* 0x000ea80000300800 */
[----:B------:R3:W-:Y:S04]  /*23250*/  STL [R1+0x624], R10 ;  /* 0x0006240a01007387 */ /* 0x0007e80000100800 */
[----:B------:R4:W-:Y:S01]  /*23260*/  STL [R1+0x638], R0 ;  /* 0x0006380001007387 */ /* 0x0009e20000100800 */
[----:B---3--:R-:W-:-:S03]  /*23270*/  SEL R10, R25, R4, !P5 ;  /* 0x00000004190a7207 */ /* 0x008fc60006800000 */
[----:B------:R-:W3:Y:S04]  /*23280*/  LDL.LU R4, [R1+0x79c] ;  /* 0x00079c0001047983 */ /* 0x000ee80000300800 */
[----:B------:R5:W-:Y:S04]  /*23290*/  STL [R1+0x650], R10 ;  /* 0x0006500a01007387 */ /* 0x000be80000100800 */
[----:B------:R-:W3:Y:S01]  /*232a0*/  LDL.LU R18, [R1+0x798] ;  /* 0x0007980001127983 */ /* 0x000ee20000300800 */
[----:B----4-:R-:W-:-:S03]  /*232b0*/  SEL R0, R25, R2, !P5 ;  /* 0x0000000219007207 */ /* 0x010fc60006800000 */
[----:B------:R-:W4:Y:S04]  /*232c0*/  LDL.LU R2, [R1+0x794] ;  /* 0x0007940001027983 */ /* 0x000f280000300800 */
[----:B------:R0:W-:Y:S01]  /*232d0*/  STL [R1+0x67c], R0 ;  /* 0x00067c0001007387 */ /* 0x0001e20000100800 */
[----:B-----5:R-:W-:-:S03]  /*232e0*/  SEL R10, R25, R29, !P5 ;  /* 0x0000001d190a7207 */ /* 0x020fc60006800000 */
        /* <DEDUP_REMOVED lines=9> */
[----:B0-----:R-:W5:Y:S04]  /*23380*/  LDL.LU R10, [R1+0x76c] ;  /* 0x00076c00010a7983 */ /* 0x001f680000300800 */
[----:B------:R-:W5:Y:S01]  /*23390*/  LDL.LU R29, [R1+0x768] ;  /* 0x00076800011d7983 */ /* 0x000f620000300800 */
        /* <DEDUP_REMOVED lines=14> */
[----:B------:R-:W-:Y:S04]  /*23480*/  STL [R1+0x744], R9 ;  /* 0x0007440901007387 */ /* 0x000fe80000100800 */
[----:B------:R0:W-:Y:S04]  /*23490*/  STL [R1+0x748], R3 ;  /* 0x0007480301007387 */ /* 0x0001e80000100800 */
[----:B-1----:R-:W5:Y:S04]  /*234a0*/  LDL.LU R12, [R1+0x760] ;  /* 0x00076000010c7983 */ /* 0x002f680000300800 */
[----:B------:R1:W-:Y:S01]  /*234b0*/  STL [R1+0x750], R8 ;  /* 0x0007500801007387 */ /* 0x0003e20000100800 */
[----:B0-----:R-:W-:-:S03]  /*234c0*/  SEL R3, R25, R6, !P5 ;  /* 0x0000000619037207 */ /* 0x001fc60006800000 */
[----:B------:R-:W5:Y:S04]  /*234d0*/  LDL.LU R9, [R1+0x75c] ;  /* 0x00075c0001097983 */ /* 0x000f680000300800 */
[----:B------:R3:W-:Y:S04]  /*234e0*/  STL [R1+0x790], R3 ;  /* 0x0007900301007387 */ /* 0x0007e80000100800 */
[----:B-1----:R-:W5:Y:S04]  /*234f0*/  LDL.LU R8, [R1+0x758] ;  /* 0x0007580001087983 */ /* 0x002f680000300800 */
[----:B------:R-:W5:Y:S01]  /*23500*/  LDL.LU R6, [R1+0x754] ;  /* 0x0007540001067983 */ /* 0x000f620000300800 */
[----:B--2---:R-:W-:-:S03]  /*23510*/  SEL R26, R25, R5, !P5 ;  /* 0x00000005191a7207 */ /* 0x004fc60006800000 */
[----:B------:R-:W2:Y:S04]  /*23520*/  LDL.LU R5, [R1+0x74c] ;  /* 0x00074c0001057983 */ /* 0x000ea80000300800 */
[----:B------:R-:W-:Y:S01]  /*23530*/  STL [R1+0x7a0], R26 ;  /* 0x0007a01a01007387 */ /* 0x000fe20000100800 */
[----:B---3--:R-:W-:-:S03]  /*23540*/  SEL R3, R25, R4, !P5 ;  /* 0x0000000419037207 */ /* 0x008fc60006800000 */
[----:B------:R-:W3:Y:S04]  /*23550*/  LDL.LU R4, [R1+0x740] ;  /* 0x0007400001047983 */ /* 0x000ee80000300800 */
[----:B------:R4:W-:Y:S01]  /*23560*/  STL [R1+0x79c], R3 ;  /* 0x00079c0301007387 */ /* 0x0009e20000100800 */
[C---:B------:R-:W-:Y:S02]  /*23570*/  SEL R18, R25.reuse, R18, !P5 ;  /* 0x0000001219127207 */ /* 0x040fe40006800000 */
[C---:B----4-:R-:W-:Y:S02]  /*23580*/  SEL R3, R25.reuse, R2, !P5 ;  /* 0x0000000219037207 */ /* 0x050fe40006800000 */
[----:B------:R-:W4:Y:S04]  /*23590*/  LDL.LU R2, [R1+0x73c] ;  /* 0x00073c0001027983 */ /* 0x000f280000300800 */
[----:B------:R-:W-:Y:S04]  /*235a0*/  STL [R1+0x7d0], R18 ;  /* 0x0007d01201007387 */ /* 0x000fe80000100800 */
[----:B------:R0:W-:Y:S01]  /*235b0*/  STL [R1+0x7dc], R3 ;  /* 0x0007dc0301007387 */ /* 0x0001e20000100800 */
[----:B-----5:R-:W-:-:S02]  /*235c0*/  SEL R0, R25, R0, !P5 ;  /* 0x0000000019007207 */ /* 0x020fc40006800000 */
        /* <DEDUP_REMOVED lines=34> */
[C---:B------:R-:W-:Y:S02]  /*237f0*/  SEL R8, R25.reuse, R8, !P5 ;  /* 0x0000000819087207 */ /* 0x040fe40006800000 */
[C---:B0-----:R-:W-:Y:S02]  /*23800*/  SEL R0, R25.reuse, R6, !P5 ;  /* 0x0000000619007207 */ /* 0x041fe40006800000 */
[----:B------:R-:W5:Y:S04]  /*23810*/  LDL.LU R6, [R1+0x710] ;  /* 0x0007100001067983 */ /* 0x000f680000300800 */
[----:B------:R2:W-:Y:S04]  /*23820*/  STL [R1+0x850], R8 ;  /* 0x0008500801007387 */ /* 0x0005e80000100800 */
[----:B------:R3:W-:Y:S01]  /*23830*/  STL [R1+0x84c], R0 ;  /* 0x00084c0001007387 */ /* 0x0007e20000100800 */
[----:B--2---:R-:W-:-:S03]  /*23840*/  SEL R8, R25, R5, !P5 ;  /* 0x0000000519087207 */ /* 0x004fc60006800000 */
[----:B------:R-:W2:Y:S04]  /*23850*/  LDL.LU R5, [R1+0x70c] ;  /* 0x00070c0001057983 */ /* 0x000ea80000300800 */
[----:B------:R-:W-:Y:S04]  /*23860*/  STL [R1+0x848], R8 ;  /* 0x0008480801007387 */ /* 0x000fe80000100800 */
[----:B------:R-:W2:Y:S01]  /*23870*/  LDL.LU R18, [R1+0x708] ;  /* 0x0007080001127983 */ /* 0x000ea20000300800 */
[----:B---3--:R-:W-:-:S03]  /*23880*/  SEL R0, R25, R4, !P5 ;  /* 0x0000000419007207 */ /* 0x008fc60006800000 */
[----:B------:R-:W3:Y:S04]  /*23890*/  LDL.LU R4, [R1+0x704] ;  /* 0x0007040001047983 */ /* 0x000ee80000300800 */
[----:B------:R0:W-:Y:S04]  /*238a0*/  STL [R1+0x844], R0 ;  /* 0x0008440001007387 */ /* 0x0001e80000100800 */
[----:B0-----:R-:W3:Y:S01]  /*238b0*/  LDL.LU R0, [R1+0x700] ;  /* 0x0007000001007983 */ /* 0x001ee20000300800 */
[----:B----4-:R-:W-:-:S03]  /*238c0*/  SEL R2, R25, R2, !P5 ;  /* 0x0000000219027207 */ /* 0x010fc60006800000 */
[----:B------:R-:W4:Y:S04]  /*238d0*/  LDL.LU R17, [R1+0x6fc] ;  /* 0x0006fc0001117983 */ /* 0x000f280000300800 */
[----:B------:R0:W-:Y:S04]  /*238e0*/  STL [R1+0x83c], R2 ;  /* 0x00083c0201007387 */ /* 0x0001e80000100800 */
[----:B------:R-:W4:Y:S04]  /*238f0*/  LDL.LU R16, [R1+0x6f8] ;  /* 0x0006f80001107983 */ /* 0x000f280000300800 */
[----:B------:R-:W4:Y:S04]  /*23900*/  LDL.LU R15, [R1+0x6f4] ;  /* 0x0006f400010f7983 */ /* 0x000f280000300800 */
[----:B------:R-:W4:Y:S04]  /*23910*/  LDL.LU R14, [R1+0x6f0] ;  /* 0x0006f000010e7983 */ /* 0x000f280000300800 */
[----:B------:R-:W4:Y:S04]  /*23920*/  LDL.LU R23, [R1+0x6ec] ;  /* 0x0006ec0001177983 */ /* 0x000f280000300800 */
[----:B------:R-:W4:Y:S04]  /*23930*/  LDL.LU R12, [R1+0x6e8] ;  /* 0x0006e800010c7983 */ /* 0x000f280000300800 */
[----:B------:R-:W4:Y:S04]  /*23940*/  LDL.LU R9, [R1+0x6e4] ;  /* 0x0006e40001097983 */ /* 0x000f280000300800 */
[----:B------:R-:W4:Y:S04]  /*23950*/  LDL.LU R8, [R1+0x6e0] ;  /* 0x0006e00001087983 */ /* 0x000f280000300800 */
[----:B0-----:R-:W4:Y:S01]  /*23960*/  LDL.LU R2, [R1+0x6d8] ;  /* 0x0006d80001027983 */ /* 0x001f220000300800 */
[----:B-----5:R-:W-:-:S05]  /*23970*/  SEL R26, R25, R26, !P5 ;  /* 0x0000001a191a7207 */ /* 0x020fca0006800000 */
[----:B------:R0:W-:Y:S01]  /*23980*/  STL [R1+0x834], R26 ;  /* 0x0008341a01007387 */ /* 0x0001e20000100800 */
[C---:B------:R-:W-:Y:S02]  /*23990*/  SEL R27, R25.reuse, R27, !P5 ;  /* 0x0000001b191b7207 */ /* 0x040fe40006800000 */
[----:B0-----:R-:W-:-:S03]  /*239a0*/  SEL R26, R25, R3, !P5 ;  /* 0x00000003191a7207 */ /* 0x001fc60006800000 */
[----:B------:R-:W-:Y:S01]  /*239b0*/  STL [R1+0x830], R27 ;  /* 0x0008301b01007387 */ /* 0x000fe20000100800 */
[----:B------:R-:W-:-:S03]  /*239c0*/  SEL R3, R25, R28, !P5 ;  /* 0x0000001c19037207 */ /* 0x000fc60006800000 */
[----:B------:R-:W-:Y:S01]  /*239d0*/  STL [R1+0x828], R26 ;  /* 0x0008281a01007387 */ /* 0x000fe20000100800 */
[----:B------:R-:W-:-:S03]  /*239e0*/  SEL R13, R25, R13, !P5 ;  /* 0x0000000d190d7207 */ /* 0x000fc60006800000 */
[----:B------:R0:W-:Y:S04]  /*239f0*/  STL [R1+0x824], R3 ;  /* 0x0008240301007387 */ /* 0x0001e80000100800 */
[----:B------:R1:W-:Y:S01]  /*23a00*/  STL [R1+0x820], R13 ;  /* 0x0008200d01007387 */ /* 0x0003e20000100800 */
[----:B0-----:R-:W-:-:S03]  /*23a10*/  SEL R3, R25, R29, !P5 ;  /* 0x0000001d19037207 */ /* 0x001fc60006800000 */
[----:B------:R-:W5:Y:S01]  /*23a20*/  LDL.LU R29, [R1+0x6d4] ;  /* 0x0006d400011d7983 */ /* 0x000f620000300800 */
[C---:B------:R-:W-:Y:S02]  /*23a30*/  SEL R11, R25.reuse, R11, !P5 ;  /* 0x0000000b190b7207 */ /* 0x040fe40006800000 */
        /* <DEDUP_REMOVED lines=10> */
[----:B------:R-:W-:-:S03]  /*23ae0*/  SEL R26, R25, R6, !P5 ;  /* 0x00000006191a7207 */ /* 0x000fc60006800000 */
[----:B------:R-:W5:Y:S04]  /*23af0*/  LDL.LU R6, [R1+0x6b8] ;  /* 0x0006b80001067983 */ /* 0x000f680000300800 */
[----:B------:R-:W-:Y:S01]  /*23b00*/  STL [R1+0x80c], R26 ;  /* 0x00080c1a01007387 */ /* 0x000fe20000100800 */
[----:B--2---:R-:W-:-:S03]  /*23b10*/  SEL R3, R25, R5, !P5 ;  /* 0x0000000519037207 */ /* 0x004fc60006800000 */
[----:B------:R-:W2:Y:S04]  /*23b20*/  LDL.LU R5, [R1+0x6b4] ;  /* 0x0006b40001057983 */ /* 0x000ea80000300800 */
[----:B------:R3:W-:Y:S01]  /*23b30*/  STL [R1+0x808], R3 ;  /* 0x0008080301007387 */ /* 0x0007e20000100800 */
[C---:B------:R-:W-:Y:S02]  /*23b40*/  SEL R18, R25.reuse, R18, !P5 ;  /* 0x0000001219127207 */ /* 0x040fe40006800000 */
[C---:B---3--:R-:W-:Y:S02]  /*23b50*/  SEL R3, R25.reuse, R4, !P5 ;  /* 0x0000000419037207 */ /* 0x048fe40006800000 */
[----:B------:R-:W3:Y:S04]  /*23b60*/  LDL.LU R4, [R1+0x6b0] ;  /* 0x0006b00001047983 */ /* 0x000ee80000300800 */
[----:B------:R-:W-:Y:S04]  /*23b70*/  STL [R1+0x804], R18 ;  /* 0x0008041201007387 */ /* 0x000fe80000100800 */
[----:B------:R0:W-:Y:S01]  /*23b80*/  STL [R1+0x800], R3 ;  /* 0x0008000301007387 */ /* 0x0001e20000100800 */
[----:B------:R-:W-:-:S02]  /*23b90*/  SEL R0, R25, R0, !P5 ;  /* 0x0000000019007207 */ /* 0x000fc40006800000 */
[----:B----4-:R-:W-:-:S03]  /*23ba0*/  SEL R17, R25, R17, !P5 ;  /* 0x0000001119117207 */ /* 0x010fc60006800000 */
        /* <DEDUP_REMOVED lines=15> */
[----:B------:R-:W4:Y:S01]  /*23ca0*/  LDL.LU R26, [R1+0x6ac] ;  /* 0x0006ac00011a7983 */ /* 0x000f220000300800 */
[----:B-1----:R-:W-:-:S03]  /*23cb0*/  SEL R0, R25, R2, !P5 ;  /* 0x0000000219007207 */ /* 0x002fc60006800000 */
[----:B------:R0:W-:Y:S04]  /*23cc0*/  STL [R1+0x7d4], R3 ;  /* 0x0007d40301007387 */ /* 0x0001e80000100800 */
[----:B------:R-:W4:Y:S04]  /*23cd0*/  LDL.LU R27, [R1+0x6a8] ;  /* 0x0006a800011b7983 */ /* 0x000f280000300800 */
[----:B------:R5:W-:Y:S04]  /*23ce0*/  STL [R1+0x7cc], R0 ;  /* 0x0007cc0001007387 */ /* 0x000be80000100800 */
[----:B0-----:R-:W4:Y:S04]  /*23cf0*/  LDL.LU R3, [R1+0x6a0] ;  /* 0x0006a00001037983 */ /* 0x001f280000300800 */
[----:B------:R-:W4:Y:S04]  /*23d00*/  LDL.LU R28, [R1+0x69c] ;  /* 0x00069c00011c7983 */ /* 0x000f280000300800 */
[----:B------:R-:W4:Y:S04]  /*23d10*/  LDL.LU R12, [R1+0x698] ;  /* 0x00069800010c7983 */ /* 0x000f280000300800 */
[----:B------:R-:W4:Y:S04]  /*23d20*/  LDL.LU R9, [R1+0x694] ;  /* 0x0006940001097983 */ /* 0x000f280000300800 */
[----:B------:R-:W4:Y:S04]  /*23d30*/  LDL.LU R2, [R1+0x690] ;  /* 0x0006900001027983 */ /* 0x000f280000300800 */
[----:B------:R-:W4:Y:S01]  /*23d40*/  LDL.LU R8, [R1+0x68c] ;  /* 0x00068c0001087983 */ /* 0x000f220000300800 */
[----:B-----5:R-:W-:-:S03]  /*23d50*/  SEL R0, R25, R29, !P5 ;  /* 0x0000001d19007207 */ /* 0x020fc60006800000 */
        /* <DEDUP_REMOVED lines=11> */
[----:B0-----:R-:W-:-:S03]  /*23e10*/  SEL R10, R25, R6, !P5 ;  /* 0x00000006190a7207 */ /* 0x001fc60006800000 */
[----:B------:R-:W5:Y:S04]  /*23e20*/  LDL.LU R6, [R1+0x678] ;  /* 0x0006780001067983 */ /* 0x000f680000300800 */
[----:B------:R-:W-:Y:S04]  /*23e30*/  STL [R1+0x7b4], R10 ;  /* 0x0007b40a01007387 */ /* 0x000fe80000100800 */
[----:B------:R-:W5:Y:S01]  /*23e40*/  LDL.LU R18, [R1+0x674] ;  /* 0x0006740001127983 */ /* 0x000f620000300800 */
[----:B--2---:R-:W-:-:S03]  /*23e50*/  SEL R0, R25, R5, !P5 ;  /* 0x0000000519007207 */ /* 0x004fc60006800000 */
[----:B------:R-:W2:Y:S04]  /*23e60*/  LDL.LU R5, [R1+0x670] ;  /* 0x0006700001057983 */ /* 0x000ea80000300800 */
[----:B------:R0:W-:Y:S04]  /*23e70*/  STL [R1+0x7b0], R0 ;  /* 0x0007b00001007387 */ /* 0x0001e80000100800 */
[----:B0-----:R-:W2:Y:S04]  /*23e80*/  LDL.LU R0, [R1+0x66c] ;  /* 0x00066c0001007983 */ /* 0x001ea80000300800 */
[----:B------:R-:W2:Y:S01]  /*23e90*/  LDL.LU R17, [R1+0x668] ;  /* 0x0006680001117983 */ /* 0x000ea20000300800 */
[----:B---3--:R-:W-:-:S05]  /*23ea0*/  SEL R4, R25, R4, !P5 ;  /* 0x0000000419047207 */ /* 0x008fca0006800000 */
        /* <DEDUP_REMOVED lines=9> */
[----:B----4-:R-:W-:-:S05]  /*23f40*/  SEL R26, R25, R26, !P5 ;  /* 0x0000001a191a7207 */ /* 0x010fca0006800000 */
        /* <DEDUP_REMOVED lines=11> */
[----:B------:R-:W4:Y:S01]  /*24000*/  LDL.LU R2, [R1+0x640] ;  /* 0x0006400001027983 */ /* 0x000f220000300800 */
[----:B------:R-:W-:-:S03]  /*24010*/  SEL R8, R25, R8, !P5 ;  /* 0x0000000819087207 */ /* 0x000fc60006800000 */
[----:B------:R-:W-:Y:S04]  /*24020*/  STL [R1+0x788], R9 ;  /* 0x0007880901007387 */ /* 0x000fe80000100800 */
[----:B------:R5:W-:Y:S04]  /*24030*/  STL [R1+0x784], R3 ;  /* 0x0007840301007387 */ /* 0x000be80000100800 */
[----:B-1----:R-:W4:Y:S04]  /*24040*/  LDL.LU R12, [R1+0x63c] ;  /* 0x00063c00010c7983 */ /* 0x002f280000300800 */
[----:B------:R0:W-:Y:S01]  /*24050*/  STL [R1+0x780], R8 ;  /* 0x0007800801007387 */ /* 0x0001e20000100800 */
[----:B-----5:R-:W-:-:S03]  /*24060*/  SEL R3, R25, R29, !P5 ;  /* 0x0000001d19037207 */ /* 0x020fc60006800000 */
[----:B------:R-:W5:Y:S04]  /*24070*/  LDL.LU R9, [R1+0x634] ;  /* 0x0006340001097983 */ /* 0x000f680000300800 */
[----:B------:R1:W-:Y:S04]  /*24080*/  STL [R1+0x77c], R3 ;  /* 0x00077c0301007387 */ /* 0x0003e80000100800 */
[----:B0-----:R-:W5:Y:S04]  /*24090*/  LDL.LU R8, [R1+0x630] ;  /* 0x0006300001087983 */ /* 0x001f680000300800 */
[----:B------:R-:W5:Y:S01]  /*240a0*/  LDL.LU R29, [R1+0x62c] ;  /* 0x00062c00011d7983 */ /* 0x000f620000300800 */
[----:B------:R-:W-:-:S03]  /*240b0*/  SEL R26, R25, R7, !P5 ;  /* 0x00000007191a7207 */ /* 0x000fc60006800000 */
[----:B------:R-:W5:Y:S04]  /*240c0*/  LDL.LU R7, [R1+0x628] ;  /* 0x0006280001077983 */ /* 0x000f680000300800 */
[----:B------:R-:W-:Y:S01]  /*240d0*/  STL [R1+0x778], R26 ;  /* 0x0007781a01007387 */ /* 0x000fe20000100800 */
[----:B-1----:R-:W-:-:S03]  /*240e0*/  SEL R3, R25, R6, !P5 ;  /* 0x0000000619037207 */ /* 0x002fc60006800000 */
[----:B------:R-:W5:Y:S04]  /*240f0*/  LDL.LU R6, [R1+0x620] ;  /* 0x0006200001067983 */ /* 0x000f680000300800 */
[----:B------:R2:W-:Y:S01]  /*24100*/  STL [R1+0x774], R3 ;  /* 0x0007740301007387 */ /* 0x0005e20000100800 */
[C---:B------:R-:W-:Y:S02]  /*24110*/  SEL R18, R25.reuse, R18, !P5 ;  /* 0x0000001219127207 */ /* 0x040fe40006800000 */
[C---:B--2---:R-:W-:Y:S02]  /*24120*/  SEL R3, R25.reuse, R5, !P5 ;  /* 0x0000000519037207 */ /* 0x044fe40006800000 */
[----:B------:R-:W2:Y:S04]  /*24130*/  LDL.LU R5, [R1+0x60c] ;  /* 0x00060c0001057983 */ /* 0x000ea80000300800 */
[----:B------:R-:W-:Y:S04]  /*24140*/  STL [R1+0x770], R18 ;  /* 0x0007701201007387 */ /* 0x000fe80000100800 */
[----:B------:R3:W-:Y:S01]  /*24150*/  STL [R1+0x76c], R3 ;  /* 0x00076c0301007387 */ /* 0x0007e20000100800 */
[----:B------:R-:W-:-:S02]  /*24160*/  SEL R0, R25, R0, !P5 ;  /* 0x0000000019007207 */ /* 0x000fc40006800000 */
[----:B------:R-:W-:-:S03]  /*24170*/  SEL R17, R25, R17, !P5 ;  /* 0x0000001119117207 */ /* 0x000fc60006800000 */
[----:B------:R0:W-:Y:S04]  /*24180*/  STL [R1+0x768], R0 ;  /* 0x0007680001007387 */ /* 0x0001e80000100800 */
[----:B------:R-:W-:Y:S01]  /*24190*/  STL [R1+0x764], R17 ;  /* 0x0007641101007387 */ /* 0x000fe20000100800 */
[C---:B---3--:R-:W-:Y:S02]  /*241a0*/  SEL R3, R25.reuse, R16, !P5 ;  /* 0x0000001019037207 */ /* 0x048fe40006800000 */
[----:B0-----:R-:W-:-:S03]  /*241b0*/  SEL R0, R25, R15, !P5 ;  /* 0x0000000f19007207 */ /* 0x001fc60006800000 */
        /* <DEDUP_REMOVED lines=22> */
[----:B----4-:R-:W-:-:S03]  /*24320*/  SEL R0, R25, R2, !P5 ;  /* 0x0000000219007207 */ /* 0x010fc60006800000 */
[----:B------:R-:W4:Y:S04]  /*24330*/  LDL.LU R2, [R1+0x594] ;  /* 0x0005940001027983 */ /* 0x000f280000300800 */
[----:B------:R0:W-:Y:S02]  /*24340*/  STL [R1+0x734], R0 ;  /* 0x0007340001007387 */ /* 0x0001e40000100800 */
[C---:B0-----:R-:W-:Y:S02]  /*24350*/  SEL R0, R25.reuse, R12, !P5 ;  /* 0x0000000c19007207 */ /* 0x041fe40006800000 */
[----:B-----5:R-:W-:-:S03]  /*24360*/  SEL R9, R25, R9, !P5 ;  /* 0x0000000919097207 */ /* 0x020fc60006800000 */
[----:B------:R0:W-:Y:S04]  /*24370*/  STL [R1+0x730], R0 ;  /* 0x0007300001007387 */ /* 0x0001e80000100800 */
[----:B------:R-:W-:Y:S01]  /*24380*/  STL [R1+0x72c], R9 ;  /* 0x00072c0901007387 */ /* 0x000fe20000100800 */
[----:B0-----:R-:W-:-:S03]  /*24390*/  SEL R0, R25, R29, !P5 ;  /* 0x0000001d19007207 */ /* 0x001fc60006800000 */
[----:B------:R-:W5:Y:S01]  /*243a0*/  LDL.LU R29, [R1+0x584] ;  /* 0x00058400011d7983 */ /* 0x000f620000300800 */
[----:B------:R-:W-:-:S05]  /*243b0*/  SEL R8, R25, R8, !P5 ;  /* 0x0000000819087207 */ /* 0x000fca0006800000 */
[----:B------:R0:W-:Y:S04]  /*243c0*/  STL [R1+0x728], R8 ;  /* 0x0007280801007387 */ /* 0x0001e80000100800 */
[----:B------:R1:W-:Y:S01]  /*243d0*/  STL [R1+0x724], R0 ;  /* 0x0007240001007387 */ /* 0x0003e20000100800 */
[----:B0-----:R-:W-:-:S03]  /*243e0*/  SEL R8, R25, R7, !P5 ;  /* 0x0000000719087207 */ /* 0x001fc60006800000 */
[----:B------:R-:W5:Y:S04]  /*243f0*/  LDL.LU R7, [R1+0x578] ;  /* 0x0005780001077983 */ /* 0x000f680000300800 */
[----:B------:R-:W-:Y:S04]  /*24400*/  STL [R1+0x720], R8 ;  /* 0x0007200801007387 */ /* 0x000fe80000100800 */
[----:B------:R-:W5:Y:S01]  /*24410*/  LDL.LU R18, [R1+0x564] ;  /* 0x0005640001127983 */ /* 0x000f620000300800 */
[----:B-1----:R-:W-:-:S03]  /*24420*/  SEL R0, R25, R6, !P5 ;  /* 0x0000000619007207 */ /* 0x002fc60006800000 */
[----:B------:R-:W5:Y:S04]  /*24430*/  LDL.LU R6, [R1+0x560] ;  /* 0x0005600001067983 */ /* 0x000f680000300800 */
[----:B------:R0:W-:Y:S04]  /*24440*/  STL [R1+0x71c], R0 ;  /* 0x00071c0001007387 */ /* 0x0001e80000100800 */
[----:B0-----:R-:W5:Y:S04]  /*24450*/  LDL.LU R0, [R1+0x55c] ;  /* 0x00055c0001007983 */ /* 0x001f680000300800 */
[----:B------:R-:W5:Y:S01]  /*24460*/  LDL.LU R17, [R1+0x558] ;  /* 0x0005580001117983 */ /* 0x000f620000300800 */
[----:B--2---:R-:W-:-:S05]  /*24470*/  SEL R5, R25, R5, !P5 ;  /* 0x0000000519057207 */ /* 0x004fca0006800000 */
[----:B------:R0:W-:Y:S04]  /*24480*/  STL [R1+0x718], R5 ;  /* 0x0007180501007387 */ /* 0x0001e80000100800 */
[----:B------:R-:W2:Y:S04]  /*24490*/  LDL.LU R16, [R1+0x554] ;  /* 0x0005540001107983 */ /* 0x000ea80000300800 */
[----:B------:R-:W2:Y:S04]  /*244a0*/  LDL.LU R15, [R1+0x54c] ;  /* 0x00054c00010f7983 */ /* 0x000ea80000300800 */
[----:B------:R-:W2:Y:S04]  /*244b0*/  LDL.LU R14, [R1+0x548] ;  /* 0x00054800010e7983 */ /* 0x000ea80000300800 */
[----:B------:R-:W2:Y:S04]  /*244c0*/  LDL.LU R23, [R1+0x544] ;  /* 0x0005440001177983 */ /* 0x000ea80000300800 */
[----:B------:R-:W2:Y:S04]  /*244d0*/  LDL.LU R12, [R1+0x540] ;  /* 0x00054000010c7983 */ /* 0x000ea80000300800 */
[----:B------:R-:W2:Y:S04]  /*244e0*/  LDL.LU R9, [R1+0x53c] ;  /* 0x00053c0001097983 */ /* 0x000ea80000300800 */
[----:B------:R-:W2:Y:S04]  /*244f0*/  LDL.LU R8, [R1+0x538] ;  /* 0x0005380001087983 */ /* 0x000ea80000300800 */
[----:B0-----:R-:W2:Y:S01]  /*24500*/  LDL.LU R5, [R1+0x534] ;  /* 0x0005340001057983 */ /* 0x001ea20000300800 */
[----:B---3--:R-:W-:-:S05]  /*24510*/  SEL R26, R25, R26, !P5 ;  /* 0x0000001a191a7207 */ /* 0x008fca0006800000 */
[----:B------:R0:W-:Y:S01]  /*24520*/  STL [R1+0x710], R26 ;  /* 0x0007101a01007387 */ /* 0x0001e20000100800 */
[C---:B------:R-:W-:Y:S02]  /*24530*/  SEL R27, R25.reuse, R27, !P5 ;  /* 0x0000001b191b7207 */ /* 0x040fe40006800000 */
[----:B------:R-:W-:-:S03]  /*24540*/  SEL R3, R25, R3, !P5 ;  /* 0x0000000319037207 */ /* 0x000fc60006800000 */
[----:B------:R-:W-:Y:S01]  /*24550*/  STL [R1+0x70c], R27 ;  /* 0x00070c1b01007387 */ /* 0x000fe20000100800 */
[----:B0-----:R-:W-:-:S03]  /*24560*/  SEL R26, R25, R28, !P5 ;  /* 0x0000001c191a7207 */ /* 0x001fc60006800000 */
[----:B------:R0:W-:Y:S01]  /*24570*/  STL [R1+0x708], R3 ;  /* 0x0007080301007387 */ /* 0x0001e20000100800 */
[----:B------:R-:W-:-:S03]  /*24580*/  SEL R13, R25, R13, !P5 ;  /* 0x0000000d190d7207 */ /* 0x000fc60006800000 */
[----:B------:R-:W-:Y:S04]  /*24590*/  STL [R1+0x704], R26 ;  /* 0x0007041a01007387 */ /* 0x000fe80000100800 */
[----:B------:R1:W-:Y:S01]  /*245a0*/  STL [R1+0x700], R13 ;  /* 0x0007000d01007387 */ /* 0x0003e20000100800 */
[C---:B0-----:R-:W-:Y:S02]  /*245b0*/  SEL R3, R25.reuse, R11, !P5 ;  /* 0x0000000b19037207 */ /* 0x041fe40006800000 */
[C---:B------:R-:W-:Y:S02]  /*245c0*/  SEL R11, R25.reuse, R4, !P5 ;  /* 0x00000004190b7207 */ /* 0x040fe40006800000 */
[----:B------:R-:W3:Y:S04]  /*245d0*/  LDL.LU R4, [R1+0x530] ;  /* 0x0005300001047983 */ /* 0x000ee80000300800 */
[----:B------:R0:W-:Y:S04]  /*245e0*/  STL [R1+0x6fc], R3 ;  /* 0x0006fc0301007387 */ /* 0x0001e80000100800 */
[----:B------:R4:W-:Y:S04]  /*245f0*/  STL [R1+0x6f8], R11 ;  /* 0x0006f80b01007387 */ /* 0x0009e80000100800 */
[----:B-1----:R-:W3:Y:S01]  /*24600*/  LDL.LU R13, [R1+0x52c] ;  /* 0x00052c00010d7983 */ /* 0x002ee20000300800 */
[----:B0-----:R-:W-:-:S05]  /*24610*/  SEL R3, R25, R10, !P5 ;  /* 0x0000000a19037207 */ /* 0x001fca0006800000 */
[----:B------:R-:W-:Y:S01]  /*24620*/  STL [R1+0x6f4], R3 ;  /* 0x0006f40301007387 */ /* 0x000fe20000100800 */
[----:B----4-:R-:W-:-:S03]  /*24630*/  SEL R2, R25, R2, !P5 ;  /* 0x0000000219027207 */ /* 0x010fc60006800000 */
[----:B------:R-:W4:Y:S04]  /*24640*/  LDL.LU R11, [R1+0x524] ;  /* 0x00052400010b7983 */ /* 0x000f280000300800 */
[----:B------:R0:W-:Y:S04]  /*24650*/  STL [R1+0x6f0], R2 ;  /* 0x0006f00201007387 */ /* 0x0001e80000100800 */
[----:B------:R-:W4:Y:S04]  /*24660*/  LDL.LU R10, [R1+0x520] ;  /* 0x00052000010a7983 */ /* 0x000f280000300800 */
[----:B0-----:R-:W4:Y:S01]  /*24670*/  LDL.LU R2, [R1+0x51c] ;  /* 0x00051c0001027983 */ /* 0x001f220000300800 */
[----:B-----5:R-:W-:-:S03]  /*24680*/  SEL R26, R25, R29, !P5 ;  /* 0x0000001d191a7207 */ /* 0x020fc60006800000 */
[----:B------:R-:W5:Y:S04]  /*24690*/  LDL.LU R29, [R1+0x518] ;  /* 0x00051800011d7983 */ /* 0x000f680000300800 */
[----:B------:R-:W-:Y:S01]  /*246a0*/  STL [R1+0x6ec], R26 ;  /* 0x0006ec1a01007387 */ /* 0x000fe20000100800 */
[----:B------:R-:W-:-:S03]  /*246b0*/  SEL R3, R25, R7, !P5 ;  /* 0x0000000719037207 */ /* 0x000fc60006800000 */
[----:B------:R-:W5:Y:S04]  /*246c0*/  LDL.LU R7, [R1+0x514] ;  /* 0x0005140001077983 */ /* 0x000f680000300800 */
[----:B------:R0:W-:Y:S01]  /*246d0*/  STL [R1+0x6e8], R3 ;  /* 0x0006e80301007387 */ /* 0x0001e20000100800 */
[C---:B------:R-:W-:Y:S02]  /*246e0*/  SEL R18, R25.reuse, R18, !P5 ;  /* 0x0000001219127207 */ /* 0x040fe40006800000 */
[C---:B0-----:R-:W-:Y:S02]  /*246f0*/  SEL R3, R25.reuse, R6, !P5 ;  /* 0x0000000619037207 */ /* 0x041fe40006800000 */
[----:B------:R-:W5:Y:S04]  /*24700*/  LDL.LU R6, [R1+0x510] ;  /* 0x0005100001067983 */ /* 0x000f680000300800 */
[----:B------:R-:W-:Y:S04]  /*24710*/  STL [R1+0x6e4], R18 ;  /* 0x0006e41201007387 */ /* 0x000fe80000100800 */
[----:B------:R2:W-:Y:S01]  /*24720*/  STL [R1+0x6e0], R3 ;  /* 0x0006e00301007387 */ /* 0x0005e20000100800 */
[----:B------:R-:W-:-:S02]  /*24730*/  SEL R0, R25, R0, !P5 ;  /* 0x0000000019007207 */ /* 0x000fc40006800000 */
[----:B------:R-:W-:-:S03]  /*24740*/  SEL R17, R25, R17, !P5 ;  /* 0x0000001119117207 */ /* 0x000fc60006800000 */
[----:B------:R0:W-:Y:S04]  /*24750*/  STL [R1+0x6d8], R0 ;  /* 0x0006d80001007387 */ /* 0x0001e80000100800 */
[----:B------:R-:W-:Y:S01]  /*24760*/  STL [R1+0x6d4], R17 ;  /* 0x0006d41101007387 */ /* 0x000fe20000100800 */
[C---:B--2---:R-:W-:Y:S02]  /*24770*/  SEL R3, R25.reuse, R16, !P5 ;  /* 0x0000001019037207 */ /* 0x044fe40006800000 */
        /* <DEDUP_REMOVED lines=12> */
[----:B------:R-:W2:Y:S01]  /*24840*/  LDL.LU R26, [R1+0x504] ;  /* 0x00050400011a7983 */ /* 0x000ea20000300800 */
[----:B-1----:R-:W-:-:S03]  /*24850*/  SEL R0, R25, R5, !P5 ;  /* 0x0000000519007207 */ /* 0x002fc60006800000 */
[----:B------:R0:W-:Y:S04]  /*24860*/  STL [R1+0x6b0], R3 ;  /* 0x0006b00301007387 */ /* 0x0001e80000100800 */
[----:B------:R-:W2:Y:S04]  /*24870*/  LDL.LU R27, [R1+0x500] ;  /* 0x00050000011b7983 */ /* 0x000ea80000300800 */
[----:B------:R3:W-:Y:S04]  /*24880*/  STL [R1+0x6ac], R0 ;  /* 0x0006ac0001007387 */ /* 0x0007e80000100800 */
[----:B0-----:R-:W2:Y:S04]  /*24890*/  LDL.LU R3, [R1+0x4fc] ;  /* 0x0004fc0001037983 */ /* 0x001ea80000300800 */
[----:B------:R-:W2:Y:S04]  /*248a0*/  LDL.LU R28, [R1+0x4f8] ;  /* 0x0004f800011c7983 */ /* 0x000ea80000300800 */
[----:B------:R-:W2:Y:S04]  /*248b0*/  LDL.LU R12, [R1+0x4f4] ;  /* 0x0004f400010c7983 */ /* 0x000ea80000300800 */
[----:B------:R-:W2:Y:S04]  /*248c0*/  LDL.LU R9, [R1+0x4f0] ;  /* 0x0004f00001097983 */ /* 0x000ea80000300800 */
[----:B------:R-:W2:Y:S04]  /*248d0*/  LDL.LU R5, [R1+0x4ec] ;  /* 0x0004ec0001057983 */ /* 0x000ea80000300800 */
[----:B------:R-:W2:Y:S01]  /*248e0*/  LDL.LU R8, [R1+0x4e8] ;  /* 0x0004e80001087983 */ /* 0x000ea20000300800 */
[----:B---3--:R-:W-:-:S03]  /*248f0*/  SEL R0, R25, R4, !P5 ;  /* 0x0000000419007207 */ /* 0x008fc60006800000 */
[----:B------:R-:W3:Y:S04]  /*24900*/  LDL.LU R4, [R1+0x4e4] ;  /* 0x0004e40001047983 */ /* 0x000ee80000300800 */
[----:B------:R0:W-:Y:S02]  /*24910*/  STL [R1+0x6a8], R0 ;  /* 0x0006a80001007387 */ /* 0x0001e40000100800 */
[C---:B0-----:R-:W-:Y:S02]  /*24920*/  SEL R0, R25.reuse, R13, !P5 ;  /* 0x0000000d19007207 */ /* 0x041fe40006800000 */
[----:B----4-:R-:W-:-:S03]  /*24930*/  SEL R11, R25, R11, !P5 ;  /* 0x0000000b190b7207 */ /* 0x010fc60006800000 */
[----:B------:R0:W-:Y:S04]  /*24940*/  STL [R1+0x6a0], R0 ;  /* 0x0006a00001007387 */ /* 0x0001e80000100800 */
[----:B------:R-:W-:Y:S01]  /*24950*/  STL [R1+0x69c], R11 ;  /* 0x00069c0b01007387 */ /* 0x000fe20000100800 */
[C---:B------:R-:W-:Y:S02]  /*24960*/  SEL R10, R25.reuse, R10, !P5 ;  /* 0x0000000a190a7207 */ /* 0x040fe40006800000 */
[C---:B0-----:R-:W-:Y:S02]  /*24970*/  SEL R0, R25.reuse, R2, !P5 ;  /* 0x0000000219007207 */ /* 0x041fe40006800000 */
[----:B------:R-:W4:Y:S04]  /*24980*/  LDL.LU R2, [R1+0x4e0] ;  /* 0x0004e00001027983 */ /* 0x000f280000300800 */
[----:B------:R5:W-:Y:S04]  /*24990*/  STL [R1+0x698], R10 ;  /* 0x0006980a01007387 */ /* 0x000be80000100800 */
[----:B------:R0:W-:Y:S01]  /*249a0*/  STL [R1+0x694], R0 ;  /* 0x0006940001007387 */ /* 0x0001e20000100800 */
[----:B-----5:R-:W-:-:S03]  /*249b0*/  SEL R10, R25, R29, !P5 ;  /* 0x0000001d190a7207 */ /* 0x020fc60006800000 */
[----:B------:R-:W5:Y:S04]  /*249c0*/  LDL.LU R29, [R1+0x4dc] ;  /* 0x0004dc00011d7983 */ /* 0x000f680000300800 */
[----:B------:R-:W-:Y:S04]  /*249d0*/  STL [R1+0x690], R10 ;  /* 0x0006900a01007387 */ /* 0x000fe80000100800 */
[----:B------:R-:W5:Y:S01]  /*249e0*/  LDL.LU R18, [R1+0x4d8] ;  /* 0x0004d80001127983 */ /* 0x000f620000300800 */
[----:B0-----:R-:W-:-:S03]  /*249f0*/  SEL R0, R25, R7, !P5 ;  /* 0x0000000719007207 */ /* 0x001fc60006800000 */
        /* <DEDUP_REMOVED lines=14> */
[----:B--2---:R-:W-:-:S05]  /*24ae0*/  SEL R26, R25, R26, !P5 ;  /* 0x0000001a191a7207 */ /* 0x004fca0006800000 */
        /* <DEDUP_REMOVED lines=15> */
[----:B-1----:R-:W2:Y:S04]  /*24be0*/  LDL.LU R12, [R1+0x4b4] ;  /* 0x0004b400010c7983 */ /* 0x002ea80000300800 */
[----:B------:R1:W-:Y:S04]  /*24bf0*/  STL [R1+0x660], R8 ;  /* 0x0006600801007387 */ /* 0x0003e80000100800 */
[----:B0-----:R-:W2:Y:S01]  /*24c00*/  LDL.LU R9, [R1+0x1a8] ;  /* 0x0001a80001097983 */ /* 0x001ea20000300800 */
[----:B---3--:R-:W-:-:S05]  /*24c10*/  SEL R3, R25, R4, !P5 ;  /* 0x0000000419037207 */ /* 0x008fca0006800000 */
[----:B------:R5:W-:Y:S04]  /*24c20*/  STL [R1+0x65c], R3 ;  /* 0x00065c0301007387 */ /* 0x000be80000100800 */
[----:B-1----:R-:W3:Y:S04]  /*24c30*/  LDL.LU R8, [R1+0x170] ;  /* 0x0001700001087983 */ /* 0x002ee80000300800 */
[----:B------:R-:W3:Y:S01]  /*24c40*/  LDL.LU R4, [R1+0x16c] ;  /* 0x00016c0001047983 */ /* 0x000ee20000300800 */
[----:B----4-:R-:W-:-:S03]  /*24c50*/  SEL R26, R25, R2, !P5 ;  /* 0x00000002191a7207 */ /* 0x010fc60006800000 */
[----:B------:R-:W4:Y:S04]  /*24c60*/  LDL.LU R2, [R1+0x4b0] ;  /* 0x0004b00001027983 */ /* 0x000f280000300800 */
[----:B------:R-:W-:Y:S01]  /*24c70*/  STL [R1+0x658], R26 ;  /* 0x0006581a01007387 */ /* 0x000fe20000100800 */
[----:B-----5:R-:W-:-:S03]  /*24c80*/  SEL R3, R25, R29, !P5 ;  /* 0x0000001d19037207 */ /* 0x020fc60006800000 */
        /* <DEDUP_REMOVED lines=35> */
[----:B--2---:R-:W-:-:S03]  /*24ec0*/  SEL R0, R25, R5, !P5 ;  /* 0x0000000519007207 */ /* 0x004fc60006800000 */
[----:B------:R-:W2:Y:S04]  /*24ed0*/  LDL.LU R5, [R1+0x484] ;  /* 0x0004840001057983 */ /* 0x000ea80000300800 */
[----:B------:R0:W-:Y:S02]  /*24ee0*/  STL [R1+0x5e8], R0 ;  /* 0x0005e80001007387 */ /* 0x0001e40000100800 */
[C---:B0-----:R-:W-:Y:S02]  /*24ef0*/  SEL R0, R25.reuse, R12, !P5 ;  /* 0x0000000c19007207 */ /* 0x041fe40006800000 */
[----:B------:R-:W-:-:S03]  /*24f00*/  SEL R9, R25, R9, !P5 ;  /* 0x0000000919097207 */ /* 0x000fc60006800000 */
[----:B------:R0:W-:Y:S04]  /*24f10*/  STL [R1+0x5e4], R0 ;  /* 0x0005e40001007387 */ /* 0x0001e80000100800 */
[----:B------:R-:W-:Y:S01]  /*24f20*/  STL [R1+0x5d4], R9 ;  /* 0x0005d40901007387 */ /* 0x000fe20000100800 */
[C---:B---3--:R-:W-:Y:S02]  /*24f30*/  SEL R8, R25.reuse, R8, !P5 ;  /* 0x0000000819087207 */ /* 0x048fe40006800000 */
[C---:B0-----:R-:W-:Y:S02]  /*24f40*/  SEL R0, R25.reuse, R4, !P5 ;  /* 0x0000000419007207 */ /* 0x041fe40006800000 */
[----:B------:R-:W3:Y:S04]  /*24f50*/  LDL.LU R4, [R1+0x494] ;  /* 0x0004940001047983 */ /* 0x000ee80000300800 */
[----:B------:R4:W-:Y:S04]  /*24f60*/  STL [R1+0x5c8], R8 ;  /* 0x0005c80801007387 */ /* 0x0009e80000100800 */
[----:B------:R5:W-:Y:S01]  /*24f70*/  STL [R1+0x5b8], R0 ;  /* 0x0005b80001007387 */ /* 0x000be20000100800 */
[----:B----4-:R-:W-:-:S03]  /*24f80*/  SEL R8, R25, R2, !P5 ;  /* 0x0000000219087207 */ /* 0x010fc60006800000 */
[----:B------:R-:W4:Y:S04]  /*24f90*/  LDL.LU R2, [R1+0x498] ;  /* 0x0004980001027983 */ /* 0x000f280000300800 */
[----:B------:R-:W-:Y:S04]  /*24fa0*/  STL [R1+0x5b4], R8 ;  /* 0x0005b40801007387 */ /* 0x000fe80000100800 */
[----:B------:R-:W4:Y:S01]  /*24fb0*/  LDL.LU R18, [R1+0x48c] ;  /* 0x00048c0001127983 */ /* 0x000f220000300800 */
[----:B-----5:R-:W-:-:S03]  /*24fc0*/  SEL R0, R25, R29, !P5 ;  /* 0x0000001d19007207 */ /* 0x020fc60006800000 */
[----:B------:R-:W5:Y:S04]  /*24fd0*/  LDL.LU R29, [R1+0x480] ;  /* 0x00048000011d7983 */ /* 0x000f680000300800 */
[----:B------:R0:W-:Y:S04]  /*24fe0*/  STL [R1+0x5a8], R0 ;  /* 0x0005a80001007387 */ /* 0x0001e80000100800 */
[----:B0-----:R-:W5:Y:S04]  /*24ff0*/  LDL.LU R0, [R1+0x47c] ;  /* 0x00047c0001007983 */ /* 0x001f680000300800 */
[----:B------:R-:W5:Y:S01]  /*25000*/  LDL.LU R17, [R1+0x478] ;  /* 0x0004780001117983 */ /* 0x000f620000300800 */
[----:B------:R-:W-:-:S05]  /*25010*/  SEL R7, R25, R7, !P5 ;  /* 0x0000000719077207 */ /* 0x000fca0006800000 */
        /* <DEDUP_REMOVED lines=45> */
[----:B------:R1:W-:Y:S04]  /*252f0*/  STL [R1+0x534], R0 ;  /* 0x0005340001007387 */ /* 0x0003e80000100800 */
[----:B------:R-:W-:Y:S01]  /*25300*/  STL [R1+0x530], R17 ;  /* 0x0005301101007387 */ /* 0x000fe20000100800 */
[C---:B0-----:R-:W-:Y:S02]  /*25310*/  SEL R3, R25.reuse, R16, !P5 ;  /* 0x0000001019037207 */ /* 0x041fe40006800000 */
        /* <DEDUP_REMOVED lines=37> */
[----:B------:R-:W-:Y:S04]  /*25570*/  STL [R1+0x4ec], R10 ;  /* 0x0004ec0a01007387 */ /* 0x000fe80000100800 */
[----:B------:R-:W3:Y:S01]  /*25580*/  LDL.LU R18, [R1+0x3f8] ;  /* 0x0003f80001127983 */ /* 0x000ee20000300800 */
[----:B----4-:R-:W-:-:S03]  /*25590*/  SEL R0, R25, R2, !P5 ;  /* 0x0000000219007207 */ /* 0x010fc60006800000 */
[----:B------:R-:W4:Y:S04]  /*255a0*/  LDL.LU R2, [R1+0x3fc] ;  /* 0x0003fc0001027983 */ /* 0x000f280000300800 */
[----:B------:R0:W-:Y:S04]  /*255b0*/  STL [R1+0x4e8], R0 ;  /* 0x0004e80001007387 */ /* 0x0001e80000100800 */
[----:B0-----:R-:W4:Y:S01]  /*255c0*/  LDL.LU R0, [R1+0x404] ;  /* 0x0004040001007983 */ /* 0x001f220000300800 */
[----:B-----5:R-:W-:-:S03]  /*255d0*/  SEL R10, R25, R29, !P5 ;  /* 0x0000001d190a7207 */ /* 0x020fc60006800000 */
        /* <DEDUP_REMOVED lines=26> */
[----:B-1----:R-:W5:Y:S01]  /*25780*/  LDL.LU R12, [R1+0x3d4] ;  /* 0x0003d400010c7983 */ /* 0x002f620000300800 */
[----:B0-----:R-:W-:-:S03]  /*25790*/  SEL R3, R25, R6, !P5 ;  /* 0x0000000619037207 */ /* 0x001fc60006800000 */
[----:B------:R0:W-:Y:S04]  /*257a0*/  STL [R1+0x4c4], R8 ;  /* 0x0004c40801007387 */ /* 0x0001e80000100800 */
[----:B------:R-:W5:Y:S04]  /*257b0*/  LDL.LU R9, [R1+0x3c8] ;  /* 0x0003c80001097983 */ /* 0x000f680000300800 */
[----:B------:R3:W-:Y:S04]  /*257c0*/  STL [R1+0x4c0], R3 ;  /* 0x0004c00301007387 */ /* 0x0007e80000100800 */
[----:B0-----:R-:W5:Y:S04]  /*257d0*/  LDL.LU R8, [R1+0x3cc] ;  /* 0x0003cc0001087983 */ /* 0x001f680000300800 */
        /* <DEDUP_REMOVED lines=12> */
[----:B------:R-:W-:-:S02]  /*258a0*/  SEL R0, R25, R0, !P5 ;  /* 0x0000000019007207 */ /* 0x000fc40006800000 */
[----:B-----5:R-:W-:-:S03]  /*258b0*/  SEL R17, R25, R17, !P5 ;  /* 0x0000001119117207 */ /* 0x020fc60006800000 */
        /* <DEDUP_REMOVED lines=29> */
[----:B0-----:R-:W-:-:S05]  /*25a90*/  SEL R0, R25, R12, !P5 ;  /* 0x0000000c19007207 */ /* 0x001fca0006800000 */
[----:B------:R0:W-:Y:S01]  /*25aa0*/  STL [R1+0x474], R0 ;  /* 0x0004740001007387 */ /* 0x0001e20000100800 */
[----:B------:R-:W-:-:S05]  /*25ab0*/  SEL R9, R25, R9, !P5 ;  /* 0x0000000919097207 */ /* 0x000fca0006800000 */
        /* <DEDUP_REMOVED lines=13> */
[----:B0-----:R-:W3:Y:S04]  /*25b90*/  LDL.LU R0, [R1+0x37c] ;  /* 0x00037c0001007983 */ /* 0x001ee80000300800 */
[----:B------:R-:W3:Y:S01]  /*25ba0*/  LDL.LU R17, [R1+0x378] ;  /* 0x0003780001117983 */ /* 0x000ee20000300800 */
[----:B----4-:R-:W-:-:S05]  /*25bb0*/  SEL R2, R25, R2, !P5 ;  /* 0x0000000219027207 */ /* 0x010fca0006800000 */
        /* <DEDUP_REMOVED lines=44> */
[----:B------:R-:W-:-:S03]  /*25e80*/  SEL R17, R25, R17, !P5 ;  /* 0x0000001119117207 */ /* 0x000fc60006800000 */
[----:B------:R0:W-:Y:S04]  /*25e90*/  STL [R1+0x424], R0 ;  /* 0x0004240001007387 */ /* 0x0001e80000100800 */
[----:B------:R-:W-:Y:S01]  /*25ea0*/  STL [R1+0x420], R17 ;  /* 0x0004201101007387 */ /* 0x000fe20000100800 */
[C---:B----4-:R-:W-:Y:S02]  /*25eb0*/  SEL R3, R25.reuse, R16, !P5 ;  /* 0x0000001019037207 */ /* 0x050fe40006800000 */
        /* <DEDUP_REMOVED lines=105> */
[----:B-1----:R-:W-:-:S03]  /*26550*/  SEL R0, R25, R4, !P5 ;  /* 0x0000000419007207 */ /* 0x002fc60006800000 */
[----:B------:R-:W3:Y:S04]  /*26560*/  LDL.LU R26, [R1+0x2cc] ;  /* 0x0002cc00011a7983 */ /* 0x000ee80000300800 */
        /* <DEDUP_REMOVED lines=48> */
[----:B------:R-:W-:Y:S01]  /*26870*/  STL [R1+0x34c], R26 ;  /* 0x00034c1a01007387 */ /* 0x000fe20000100800 */
[----:B0-----:R-:W-:-:S03]  /*26880*/  SEL R3, R25, R11, !P5 ;  /* 0x0000000b19037207 */ /* 0x001fc60006800000 */
[----:B------:R0:W-:Y:S01]  /*26890*/  STL [R1+0x348], R13 ;  /* 0x0003480d01007387 */ /* 0x0001e20000100800 */
[----:B------:R-:W-:-:S03]  /*268a0*/  SEL R11, R25, R4, !P5 ;  /* 0x00000004190b7207 */ /* 0x000fc60006800000 */
[----:B------:R-:W3:Y:S04]  /*268b0*/  LDL.LU R4, [R1+0x25c] ;  /* 0x00025c0001047983 */ /* 0x000ee80000300800 */
[----:B------:R1:W-:Y:S04]  /*268c0*/  STL [R1+0x344], R3 ;  /* 0x0003440301007387 */ /* 0x0003e80000100800 */
[----:B------:R4:W-:Y:S04]  /*268d0*/  STL [R1+0x340], R11 ;  /* 0x0003400b01007387 */ /* 0x0009e80000100800 */
[----:B0-----:R-:W3:Y:S01]  /*268e0*/  LDL.LU R13, [R1+0x258] ;  /* 0x00025800010d7983 */ /* 0x001ee20000300800 */
[----:B-1----:R-:W-:-:S05]  /*268f0*/  SEL R3, R25, R10, !P5 ;  /* 0x0000000a19037207 */ /* 0x002fca0006800000 */
[----:B------:R-:W-:Y:S04]  /*26900*/  STL [R1+0x33c], R3 ;  /* 0x00033c0301007387 */ /* 0x000fe80000100800 */
[----:B----4-:R-:W4:Y:S01]  /*26910*/  LDL.LU R11, [R1+0x254] ;  /* 0x00025400010b7983 */ /* 0x010f220000300800 */
[----:B------:R-:W-:-:S05]  /*26920*/  SEL R2, R25, R2, !P5 ;  /* 0x0000000219027207 */ /* 0x000fca0006800000 */
        /* <DEDUP_REMOVED lines=84> */
[C---:B0-----:R-:W-:Y:S02]  /*26e70*/  SEL R3, R25.reuse, R5, !P5 ;  /* 0x0000000519037207 */ /* 0x041fe40006800000 */
[C---:B------:R-:W-:Y:S01]  /*26e80*/  SEL R8, R25.reuse, R8, !P5 ;  /* 0x0000000819087207 */ /* 0x040fe20006800000 */
[----:B------:R-:W2:Y:S04]  /*26e90*/  LDL.LU R5, [R1+0x1d0] ;  /* 0x0001d00001057983 */ /* 0x000ea80000300800 */
        /* <DEDUP_REMOVED lines=50> */
[----:B------:R3:W-:Y:S01]  /*271c0*/  STL [R1+0x280], R0 ;  /* 0x0002800001007387 */ /* 0x0007e20000100800 */
[C---:B------:R-:W-:Y:S02]  /*271d0*/  SEL R12, R25.reuse, R12, !P5 ;  /* 0x0000000c190c7207 */ /* 0x040fe40006800000 */
[----:B------:R-:W-:-:S03]  /*271e0*/  SEL R9, R25, R9, !P5 ;  /* 0x0000000919097207 */ /* 0x000fc60006800000 */
[----:B------:R-:W-:Y:S04]  /*271f0*/  STL [R1+0x27c], R12 ;  /* 0x00027c0c01007387 */ /* 0x000fe80000100800 */
[----:B------:R-:W-:Y:S01]  /*27200*/  STL [R1+0x278], R9 ;  /* 0x0002780901007387 */ /* 0x000fe20000100800 */
[C---:B---3--:R-:W-:Y:S02]  /*27210*/  SEL R0, R25.reuse, R8, !P5 ;  /* 0x0000000819007207 */ /* 0x048fe40006800000 */
[C---:B------:R-:W-:Y:S02]  /*27220*/  SEL R8, R25.reuse, R4, !P5 ;  /* 0x0000000419087207 */ /* 0x040fe40006800000 */
[----:B------:R-:W3:Y:S04]  /*27230*/  LDL.LU R4, [R1+0x180] ;  /* 0x0001800001047983 */ /* 0x000ee80000300800 */
[----:B------:R4:W-:Y:S04]  /*27240*/  STL [R1+0x274], R0 ;  /* 0x0002740001007387 */ /* 0x0009e80000100800 */
[----:B------:R-:W-:Y:S01]  /*27250*/  STL [R1+0x270], R8 ;  /* 0x0002700801007387 */ /* 0x000fe20000100800 */
        /* <DEDUP_REMOVED lines=18> */
[----:B-1----:R-:W5:Y:S01]  /*27380*/  LDL.LU R7, [R1+0x108] ;  /* 0x0001080001077983 */ /* 0x002f620000300800 */
        /* <DEDUP_REMOVED lines=10> */
[----:B------:R-:W-:Y:S01]  /*27430*/  STL [R1+0x250], R18 ;  /* 0x0002501201007387 */ /* 0x000fe20000100800 */
[C---:B0-----:R-:W-:Y:S02]  /*27440*/  SEL R3, R25.reuse, R10, !P5 ;  /* 0x0000000a19037207 */ /* 0x041fe40006800000 */
[C---:B------:R-:W-:Y:S01]  /*27450*/  SEL R10, R25.reuse, R21, !P5 ;  /* 0x00000015190a7207 */ /* 0x040fe20006800000 */
[----:B------:R0:W-:Y:S01]  /*27460*/  STL [R1+0x24c], R11 ;  /* 0x00024c0b01007387 */ /* 0x0001e20000100800 */
[----:B------:R-:W-:-:S03]  /*27470*/  SEL R6, R25, R6, !P5 ;  /* 0x0000000619067207 */ /* 0x000fc60006800000 */
[----:B------:R-:W-:Y:S04]  /*27480*/  STL [R1+0x248], R3 ;  /* 0x0002480301007387 */ /* 0x000fe80000100800 */
[----:B------:R1:W-:Y:S04]  /*27490*/  STL [R1+0x244], R10 ;  /* 0x0002440a01007387 */ /* 0x0003e80000100800 */
[----:B0-----:R-:W5:Y:S04]  /*274a0*/  LDL.LU R11, [R1+0x104] ;  /* 0x00010400010b7983 */ /* 0x001f680000300800 */
[----:B------:R0:W-:Y:S04]  /*274b0*/  STL [R1+0x23c], R6 ;  /* 0x00023c0601007387 */ /* 0x0001e80000100800 */
[----:B-1----:R-:W5:Y:S01]  /*274c0*/  LDL.LU R10, [R1+0x100] ;  /* 0x00010000010a7983 */ /* 0x002f620000300800 */
[----:B--2---:R-:W-:-:S05]  /*274d0*/  SEL R3, R25, R5, !P5 ;  /* 0x0000000519037207 */ /* 0x004fca0006800000 */
[----:B------:R4:W-:Y:S04]  /*274e0*/  STL [R1+0x238], R3 ;  /* 0x0002380301007387 */ /* 0x0009e80000100800 */
[----:B0-----:R-:W2:Y:S04]  /*274f0*/  LDL.LU R6, [R1+0xfc] ;  /* 0x0000fc0001067983 */ /* 0x001ea80000300800 */
        /* <DEDUP_REMOVED lines=10> */
[----:B------:R0:W-:Y:S04]  /*275a0*/  STL [R1+0x22c], R0 ;  /* 0x00022c0001007387 */ /* 0x0001e80000100800 */
[----:B------:R1:W-:Y:S01]  /*275b0*/  STL [R1+0x228], R3 ;  /* 0x0002280301007387 */ /* 0x0003e20000100800 */
[C---:B0-----:R-:W-:Y:S02]  /*275c0*/  SEL R0, R25.reuse, R17, !P5 ;  /* 0x0000001119007207 */ /* 0x041fe40006800000 */
[----:B-1----:R-:W-:-:S03]  /*275d0*/  SEL R3, R25, R16, !P5 ;  /* 0x0000001019037207 */ /* 0x002fc60006800000 */
        /* <DEDUP_REMOVED lines=11> */
[C---:B------:R-:W-:Y:S02]  /*27690*/  SEL R8, R25.reuse, R8, !P5 ;  /* 0x0000000819087207 */ /* 0x040fe40006800000 */
[C---:B-1----:R-:W-:Y:S01]  /*276a0*/  SEL R3, R25.reuse, R9, !P5 ;  /* 0x0000000919037207 */ /* 0x042fe20006800000 */
[----:B------:R0:W-:Y:S04]  /*276b0*/  STL [R1+0x204], R0 ;  /* 0x0002040001007387 */ /* 0x0001e80000100800 */
[----:B------:R1:W-:Y:S01]  /*276c0*/  STL [R1+0x1fc], R3 ;  /* 0x0001fc0301007387 */ /* 0x0003e20000100800 */
[----:B0-----:R-:W-:-:S03]  /*276d0*/  SEL R0, R25, R7, !P5 ;  /* 0x0000000719007207 */ /* 0x001fc60006800000 */
[----:B-1----:R-:W5:Y:S04]  /*276e0*/  LDL.LU R3, [R1+0xe8] ;  /* 0x0000e80001037983 */ /* 0x002f680000300800 */
[----:B------:R0:W-:Y:S04]  /*276f0*/  STL [R1+0x1f8], R8 ;  /* 0x0001f80801007387 */ /* 0x0001e80000100800 */
        /* <DEDUP_REMOVED lines=10> */
[----:B-1----:R-:W-:-:S05]  /*277a0*/  SEL R0, R25, R11, !P5 ;  /* 0x0000000b19007207 */ /* 0x002fca0006800000 */
[----:B------:R0:W-:Y:S01]  /*277b0*/  STL [R1+0x1f0], R0 ;  /* 0x0001f00001007387 */ /* 0x0001e20000100800 */
[----:B------:R-:W-:-:S05]  /*277c0*/  SEL R10, R25, R10, !P5 ;  /* 0x0000000a190a7207 */ /* 0x000fca0006800000 */
[----:B------:R-:W-:Y:S04]  /*277d0*/  STL [R1+0x1e8], R10 ;  /* 0x0001e80a01007387 */ /* 0x000fe80000100800 */
[----:B------:R-:W5:Y:S01]  /*277e0*/  LDL.LU R26, [R1+0xa0] ;  /* 0x0000a000011a7983 */ /* 0x000f620000300800 */
[C---:B--2---:R-:W-:Y:S02]  /*277f0*/  SEL R6, R25.reuse, R6, !P5 ;  /* 0x0000000619067207 */ /* 0x044fe40006800000 */
[----:B0-----:R-:W-:-:S03]  /*27800*/  SEL R0, R25, R5, !P5 ;  /* 0x0000000519007207 */ /* 0x001fc60006800000 */
[----:B------:R-:W-:Y:S04]  /*27810*/  STL [R1+0x1e4], R6 ;  /* 0x0001e40601007387 */ /* 0x000fe80000100800 */
[----:B------:R0:W-:Y:S04]  /*27820*/  STL [R1+0x1e0], R0 ;  /* 0x0001e00001007387 */ /* 0x0001e80000100800 */
[----:B0-----:R-:W2:Y:S01]  /*27830*/  LDL.LU R0, [R1+0x9c] ;  /* 0x00009c0001007983 */ /* 0x001ea20000300800 */
[----:B---3--:R-:W-:-:S05]  /*27840*/  SEL R4, R25, R4, !P5 ;  /* 0x0000000419047207 */ /* 0x008fca0006800000 */
[----:B------:R-:W-:Y:S04]  /*27850*/  STL [R1+0x1dc], R4 ;  /* 0x0001dc0401007387 */ /* 0x000fe80000100800 */
[----:B------:R-:W3:Y:S04]  /*27860*/  LDL.LU R14, [R1+0x60] ;  /* 0x00006000010e7983 */ /* 0x000ee80000300800 */
[----:B------:R-:W3:Y:S01]  /*27870*/  LDL.LU R21, [R1+0x5c] ;  /* 0x00005c0001157983 */ /* 0x000ee20000300800 */
[----:B----4-:R-:W-:-:S05]  /*27880*/  SEL R2, R25, R2, !P5 ;  /* 0x0000000219027207 */ /* 0x010fca0006800000 */
[----:B------:R5:W-:Y:S04]  /*27890*/  STL [R1+0x1d8], R2 ;  /* 0x0001d80201007387 */ /* 0x000be80000100800 */
[----:B------:R-:W4:Y:S04]  /*278a0*/  LDL.LU R23, [R1+0x58] ;  /* 0x0000580001177983 */ /* 0x000f280000300800 */
[----:B------:R-:W4:Y:S01]  /*278b0*/  LDL.LU R13, [R1+0x20] ;  /* 0x00002000010d7983 */ /* 0x000f220000300800 */
[----:B-----5:R-:W-:-:S05]  /*278c0*/  SEL R2, R25, R29, !P5 ;  /* 0x0000001d19027207 */ /* 0x020fca0006800000 */
        /* <DEDUP_REMOVED lines=8> */
[----:B------:R-:W5:Y:S01]  /*27950*/  LDL.LU R29, [R1] ;  /* 0x00000000011d7983 */ /* 0x000f620000300800 */
[----:B------:R-:W-:-:S05]  /*27960*/  SEL R3, R25, R3, !P5 ;  /* 0x0000000319037207 */ /* 0x000fca0006800000 */
[----:B------:R0:W-:Y:S01]  /*27970*/  STL [R1+0x1d0], R3 ;  /* 0x0001d00301007387 */ /* 0x0001e20000100800 */
[----:B------:R-:W-:-:S03]  /*27980*/  SEL R28, R25, R28, !P5 ;  /* 0x0000001c191c7207 */ /* 0x000fc60006800000 */
[----:B0-----:R-:W5:Y:S01]  /*27990*/  LDL.LU R3, [R1+0x4190] ;  /* 0x0041900001037983 */ /* 0x001f620000300800 */
[----:B------:R-:W-:-:S03]  /*279a0*/  SEL R18, R25, R18, !P5 ;  /* 0x0000001219127207 */ /* 0x000fc60006800000 */
[----:B------:R0:W-:Y:S01]  /*279b0*/  STL [R1+0x1cc], R28 ;  /* 0x0001cc1c01007387 */ /* 0x0001e20000100800 */
[C---:B------:R-:W-:Y:S02]  /*279c0*/  SEL R17, R25.reuse, R17, !P5 ;  /* 0x0000001119117207 */ /* 0x040fe40006800000 */
[C---:B------:R-:W-:Y:S01]  /*279d0*/  SEL R16, R25.reuse, R16, !P5 ;  /* 0x0000001019107207 */ /* 0x040fe20006800000 */
[----:B0-----:R-:W5:Y:S01]  /*279e0*/  LDL.LU R28, [R1+0x418c] ;  /* 0x00418c00011c7983 */ /* 0x001f620000300800 */
[----:B------:R-:W-:-:S03]  /*279f0*/  SEL R15, R25, R15, !P5 ;  /* 0x0000000f190f7207 */ /* 0x000fc60006800000 */
[----:B------:R0:W-:Y:S01]  /*27a00*/  STL [R1+0x1c8], R18 ;  /* 0x0001c81201007387 */ /* 0x0001e20000100800 */
[C---:B------:R-:W-:Y:S02]  /*27a10*/  SEL R27, R25.reuse, R27, !P5 ;  /* 0x0000001b191b7207 */ /* 0x040fe40006800000 */
[C---:B------:R-:W-:Y:S01]  /*27a20*/  SEL R9, R25.reuse, R9, !P5 ;  /* 0x0000000919097207 */ /* 0x040fe20006800000 */
[----:B0-----:R-:W5:Y:S04]  /*27a30*/  LDL.LU R18, [R1+0x4188] ;  /* 0x0041880001127983 */ /* 0x001f680000300800 */
[----:B------:R0:W-:Y:S01]  /*27a40*/  STL [R1+0x1c4], R17 ;  /* 0x0001c41101007387 */ /* 0x0001e20000100800 */
[C---:B------:R-:W-:Y:S02]  /*27a50*/  SEL R8, R25.reuse, R8, !P5 ;  /* 0x0000000819087207 */ /* 0x040fe40006800000 */
[C---:B------:R-:W-:Y:S01]  /*27a60*/  SEL R7, R25.reuse, R7, !P5 ;  /* 0x0000000719077207 */ /* 0x040fe20006800000 */
[----:B0-----:R-:W5:Y:S04]  /*27a70*/  LDL.LU R17, [R1+0x4184] ;  /* 0x0041840001117983 */ /* 0x001f680000300800 */
[----:B------:R0:W-:Y:S04]  /*27a80*/  STL [R1+0x1c0], R16 ;  /* 0x0001c01001007387 */ /* 0x0001e80000100800 */
[----:B0-----:R-:W5:Y:S04]  /*27a90*/  LDL.LU R16, [R1+0x4180] ;  /* 0x0041800001107983 */ /* 0x001f680000300800 */
[----:B------:R0:W-:Y:S01]  /*27aa0*/  STL [R1+0x1bc], R15 ;  /* 0x0001bc0f01007387 */ /* 0x0001e20000100800 */
[----:B------:R-:W-:-:S03]  /*27ab0*/  SEL R26, R25, R26, !P5 ;  /* 0x0000001a191a7207 */ /* 0x000fc60006800000 */
[----:B0-----:R-:W5:Y:S04]  /*27ac0*/  LDL.LU R15, [R1+0x417c] ;  /* 0x00417c00010f7983 */ /* 0x001f680000300800 */
[----:B------:R-:W-:Y:S04]  /*27ad0*/  STL [R1+0x1b8], R27 ;  /* 0x0001b81b01007387 */ /* 0x000fe80000100800 */
[----:B------:R0:W-:Y:S04]  /*27ae0*/  STL [R1+0x1b4], R9 ;  /* 0x0001b40901007387 */ /* 0x0001e80000100800 */
[----:B0-----:R-:W5:Y:S01]  /*27af0*/  LDL.LU R9, [R1+0x88] ;  /* 0x0000880001097983 */ /* 0x001f620000300800 */
[----:B--2---:R-:W-:-:S03]  /*27b00*/  SEL R0, R25, R0, !P5 ;  /* 0x0000000019007207 */ /* 0x004fc60006800000 */
[----:B------:R0:W-:Y:S04]  /*27b10*/  STL [R1+0x1b0], R8 ;  /* 0x0001b00801007387 */ /* 0x0001e80000100800 */
[----:B0-----:R-:W2:Y:S04]  /*27b20*/  LDL.LU R8, [R1+0x70] ;  /* 0x0000700001087983 */ /* 0x001ea80000300800 */
[----:B------:R0:W-:Y:S04]  /*27b30*/  STL [R1+0x1ac], R7 ;  /* 0x0001ac0701007387 */ /* 0x0001e80000100800 */
[----:B0-----:R-:W2:Y:S04]  /*27b40*/  LDL.LU R7, [R1+0x78] ;  /* 0x0000780001077983 */ /* 0x001ea80000300800 */
[----:B------:R-:W2:Y:S04]  /*27b50*/  LDL.LU R27, [R1+0x3c] ;  /* 0x00003c00011b7983 */ /* 0x000ea80000300800 */
[----:B------:R0:W-:Y:S04]  /*27b60*/  STL [R1+0x1a8], R26 ;  /* 0x0001a81a01007387 */ /* 0x0001e80000100800 */
[----:B0-----:R-:W2:Y:S04]  /*27b70*/  LDL.LU R26, [R1+0x24] ;  /* 0x00002400011a7983 */ /* 0x001ea80000300800 */
[----:B------:R0:W-:Y:S04]  /*27b80*/  STL [R1+0x1a4], R0 ;  /* 0x0001a40001007387 */ /* 0x0001e80000100800 */
[----:B0-----:R-:W2:Y:S01]  /*27b90*/  LDL.LU R0, [R1+0x28] ;  /* 0x0000280001007983 */ /* 0x001ea20000300800 */
[----:B---3--:R-:W-:-:S02]  /*27ba0*/  SEL R14, R25, R14, !P5 ;  /* 0x0000000e190e7207 */ /* 0x008fc40006800000 */
[----:B------:R-:W-:-:S03]  /*27bb0*/  SEL R21, R25, R21, !P5 ;  /* 0x0000001519157207 */ /* 0x000fc60006800000 */
[----:B------:R0:W-:Y:S04]  /*27bc0*/  STL [R1+0x1a0], R14 ;  /* 0x0001a00e01007387 */ /* 0x0001e80000100800 */
[----:B0-----:R-:W3:Y:S04]  /*27bd0*/  LDL.LU R14, [R1+0x4178] ;  /* 0x00417800010e7983 */ /* 0x001ee80000300800 */
[----:B------:R0:W-:Y:S01]  /*27be0*/  STL [R1+0x19c], R21 ;  /* 0x00019c1501007387 */ /* 0x0001e20000100800 */
[----:B----4-:R-:W-:-:S03]  /*27bf0*/  SEL R23, R25, R23, !P5 ;  /* 0x0000001719177207 */ /* 0x010fc60006800000 */
[----:B0-----:R-:W4:Y:S01]  /*27c00*/  LDL.LU R21, [R1+0x30] ;  /* 0x0000300001157983 */ /* 0x001f220000300800 */
[----:B------:R-:W-:-:S03]  /*27c10*/  SEL R13, R25, R13, !P5 ;  /* 0x0000000d190d7207 */ /* 0x000fc60006800000 */
[----:B------:R0:W-:Y:S04]  /*27c20*/  STL [R1+0x198], R23 ;  /* 0x0001981701007387 */ /* 0x0001e80000100800 */
[----:B0-----:R-:W2:Y:S01]  /*27c30*/  LDL.LU R23, [R1+0x4174] ;  /* 0x0041740001177983 */ /* 0x001ea20000300800 */
[----:B-----5:R-:W-:-:S03]  /*27c40*/  SEL R12, R25, R12, !P5 ;  /* 0x0000000c190c7207 */ /* 0x020fc60006800000 */
        /* <DEDUP_REMOVED lines=8> */
[----:B0-----:R-:W2:Y:S04]  /*27cd0*/  LDL.LU R12, [R1+0x416c] ;  /* 0x00416c00010c7983 */ /* 0x001ea80000300800 */
[----:B------:R0:W-:Y:S01]  /*27ce0*/  STL [R1+0xd8], R11 ;  /* 0x0000d80b01007387 */ /* 0x0001e20000100800 */
[C---:B------:R-:W-:Y:S02]  /*27cf0*/  SEL R2, R25.reuse, R2, !P5 ;  /* 0x0000000219027207 */ /* 0x040fe40006800000 */
[C---:B------:R-:W-:Y:S01]  /*27d00*/  SEL R29, R25.reuse, R29, !P5 ;  /* 0x0000001d191d7207 */ /* 0x040fe20006800000 */
[----:B0-----:R-:W2:Y:S04]  /*27d10*/  LDL.LU R11, [R1+0x4168] ;  /* 0x00416800010b7983 */ /* 0x001ea80000300800 */
[----:B------:R0:W-:Y:S04]  /*27d20*/  STL [R1+0xd4], R10 ;  /* 0x0000d40a01007387 */ /* 0x0001e80000100800 */
[----:B0-----:R-:W2:Y:S04]  /*27d30*/  LDL.LU R10, [R1+0x4164] ;  /* 0x00416400010a7983 */ /* 0x001ea80000300800 */
[----:B------:R0:W-:Y:S04]  /*27d40*/  STL [R1+0xd0], R6 ;  /* 0x0000d00601007387 */ /* 0x0001e80000100800 */
[----:B0-----:R-:W2:Y:S04]  /*27d50*/  LDL.LU R6, [R1+0x4160] ;  /* 0x0041600001067983 */ /* 0x001ea80000300800 */
[----:B------:R0:W-:Y:S04]  /*27d60*/  STL [R1+0xcc], R5 ;  /* 0x0000cc0501007387 */ /* 0x0001e80000100800 */
[----:B0-----:R-:W3:Y:S04]  /*27d70*/  LDL.LU R5, [R1+0x415c] ;  /* 0x00415c0001057983 */ /* 0x001ee80000300800 */
[----:B------:R0:W-:Y:S04]  /*27d80*/  STL [R1+0xc8], R4 ;  /* 0x0000c80401007387 */ /* 0x0001e80000100800 */
[----:B0-----:R-:W4:Y:S04]  /*27d90*/  LDL.LU R4, [R1+0x4158] ;  /* 0x0041580001047983 */ /* 0x001f280000300800 */
[----:B------:R0:W-:Y:S04]  /*27da0*/  STL [R1+0xc4], R2 ;  /* 0x0000c40201007387 */ /* 0x0001e80000100800 */
[----:B0-----:R-:W5:Y:S04]  /*27db0*/  LDL.LU R2, [R1+0x4154] ;  /* 0x0041540001027983 */ /* 0x001f680000300800 */
[----:B------:R0:W-:Y:S04]  /*27dc0*/  STL [R1+0xa0], R29 ;  /* 0x0000a01d01007387 */ /* 0x0001e80000100800 */
[----:B0-----:R-:W5:Y:S01]  /*27dd0*/  LDL.LU R29, [R1+0x4150] ;  /* 0x00415000011d7983 */ /* 0x001f620000300800 */
[----:B--2---:R-:W-:-:S02]  /*27de0*/  SEL R6, R25, R6, !P5 ;  /* 0x0000000619067207 */ /* 0x004fc40006800000 */
[C---:B---3--:R-:W-:Y:S02]  /*27df0*/  SEL R5, R25.reuse, R5, !P5 ;  /* 0x0000000519057207 */ /* 0x048fe40006800000 */
[C---:B----4-:R-:W-:Y:S02]  /*27e00*/  SEL R4, R25.reuse, R4, !P5 ;  /* 0x0000000419047207 */ /* 0x050fe40006800000 */
[C---:B-----5:R-:W-:Y:S02]  /*27e10*/  SEL R2, R25.reuse, R2, !P5 ;  /* 0x0000000219027207 */ /* 0x060fe40006800000 */
[----:B------:R-:W-:-:S05]  /*27e20*/  SEL R29, R25, R29, !P5 ;  /* 0x0000001d191d7207 */ /* 0x000fca0006800000 */
        /* <DEDUP_REMOVED lines=9> */
[----:B0-----:R-:W4:Y:S01]  /*27ec0*/  LDL.LU R6, [R1+0x54] ;  /* 0x0000540001067983 */ /* 0x001f220000300800 */
[----:B------:R-:W-:-:S02]  /*27ed0*/  SEL R9, R25, R9, !P5 ;  /* 0x0000000919097207 */ /* 0x000fc40006800000 */
[C---:B------:R-:W-:Y:S02]  /*27ee0*/  SEL R8, R25.reuse, R8, !P5 ;  /* 0x0000000819087207 */ /* 0x040fe40006800000 */
[C---:B------:R-:W-:Y:S01]  /*27ef0*/  SEL R7, R25.reuse, R7, !P5 ;  /* 0x0000000719077207 */ /* 0x040fe20006800000 */
[----:B------:R0:W-:Y:S04]  /*27f00*/  STL [R1+0x1c], R9 ;  /* 0x00001c0901007387 */ /* 0x0001e80000100800 */
[----:B0-----:R-:W5:Y:S04]  /*27f10*/  LDL.LU R9, [R1+0x414c] ;  /* 0x00414c0001097983 */ /* 0x001f680000300800 */
[----:B------:R0:W-:Y:S04]  /*27f20*/  STL [R1+0x18], R8 ;  /* 0x0000180801007387 */ /* 0x0001e80000100800 */
[----:B0-----:R-:W5:Y:S04]  /*27f30*/  LDL.LU R8, [R1+0x4148] ;  /* 0x0041480001087983 */ /* 0x001f680000300800 */
[----:B------:R0:W-:Y:S01]  /*27f40*/  STL [R1+0x14], R7 ;  /* 0x0000140701007387 */ /* 0x0001e20000100800 */
[----:B------:R-:W-:-:S03]  /*27f50*/  SEL R27, R25, R27, !P5 ;  /* 0x0000001b191b7207 */ /* 0x000fc60006800000 */
[----:B0-----:R-:W5:Y:S01]  /*27f60*/  LDL.LU R7, [R1+0x4144] ;  /* 0x0041440001077983 */ /* 0x001f620000300800 */
[C---:B------:R-:W-:Y:S02]  /*27f70*/  SEL R26, R25.reuse, R26, !P5 ;  /* 0x0000001a191a7207 */ /* 0x040fe40006800000 */
[C---:B------:R-:W-:Y:S02]  /*27f80*/  SEL R0, R25.reuse, R0, !P5 ;  /* 0x0000000019007207 */ /* 0x040fe40006800000 */
[C---:B--2---:R-:W-:Y:S02]  /*27f90*/  SEL R29, R25.reuse, R29, !P5 ;  /* 0x0000001d191d7207 */ /* 0x044fe40006800000 */
[C---:B---3--:R-:W-:Y:S02]  /*27fa0*/  SEL R2, R25.reuse, R2, !P5 ;  /* 0x0000000219027207 */ /* 0x048fe40006800000 */
[----:B----4-:R-:W-:-:S05]  /*27fb0*/  SEL R6, R25, R6, !P5 ;  /* 0x0000000619067207 */ /* 0x010fca0006800000 */
[----:B------:R-:W-:Y:S04]  /*27fc0*/  STL [R1+0x10], R6 ;  /* 0x0000100601007387 */ /* 0x000fe80000100800 */
[----:B------:R-:W-:Y:S04]  /*27fd0*/  STL [R1+0x4064], R27 ;  /* 0x0040641b01007387 */ /* 0x000fe80000100800 */
[----:B------:R0:W-:Y:S04]  /*27fe0*/  STL [R1+0xc], R2 ;  /* 0x00000c0201007387 */ /* 0x0001e80000100800 */
[----:B------:R-:W-:Y:S04]  /*27ff0*/  STL [R1+0x4068], R26 ;  /* 0x0040681a01007387 */ /* 0x000fe80000100800 */
[----:B------:R-:W-:Y:S04]  /*28000*/  STL [R1+0x406c], R0 ;  /* 0x00406c0001007387 */ /* 0x000fe80000100800 */
[----:B------:R-:W-:Y:S04]  /*28010*/  STL [R1+0x4070], R29 ;  /* 0x0040701d01007387 */ /* 0x000fe80000100800 */
[----:B0-----:R-:W2:Y:S01]  /*28020*/  LDL.LU R2, [R1+0x87c] ;  /* 0x00087c0001027983 */ /* 0x001ea20000300800 */
[----:B------:R-:W-:-:S02]  /*28030*/  SEL R21, R25, R21, !P5 ;  /* 0x0000001519157207 */ /* 0x000fc40006800000 */
[C---:B------:R-:W-:Y:S02]  /*28040*/  SEL R4, R25.reuse, R4, !P5 ;  /* 0x0000000419047207 */ /* 0x040fe40006800000 */
[C---:B-----5:R-:W-:Y:S01]  /*28050*/  SEL R5, R25.reuse, R5, !P5 ;  /* 0x0000000519057207 */ /* 0x060fe20006800000 */
[----:B------:R-:W-:Y:S01]  /*28060*/  STL [R1+0x4074], R21 ;  /* 0x0040741501007387 */ /* 0x000fe20000100800 */
[C---:B------:R-:W-:Y:S02]  /*28070*/  SEL R8, R25.reuse, R8, !P5 ;  /* 0x0000000819087207 */ /* 0x040fe40006800000 */
[C---:B------:R-:W-:Y:S01]  /*28080*/  SEL R9, R25.reuse, R9, !P5 ;  /* 0x0000000919097207 */ /* 0x040fe20006800000 */
[----:B------:R-:W-:Y:S01]  /*28090*/  STL [R1+0x4078], R4 ;  /* 0x0040780401007387 */ /* 0x000fe20000100800 */
[C---:B------:R-:W-:Y:S02]  /*280a0*/  SEL R10, R25.reuse, R10, !P5 ;  /* 0x0000000a190a7207 */ /* 0x040fe40006800000 */
[C---:B------:R-:W-:Y:S01]  /*280b0*/  SEL R7, R25.reuse, R7, !P5 ;  /* 0x0000000719077207 */ /* 0x040fe20006800000 */
[----:B------:R-:W-:Y:S01]  /*280c0*/  STL [R1+0x407c], R5 ;  /* 0x00407c0501007387 */ /* 0x000fe20000100800 */
[----:B------:R-:W-:-:S02]  /*280d0*/  SEL R11, R25, R11, !P5 ;  /* 0x0000000b190b7207 */ /* 0x000fc40006800000 */
[C---:B------:R-:W-:Y:S01]  /*280e0*/  SEL R12, R25.reuse, R12, !P5 ;  /* 0x0000000c190c7207 */ /* 0x040fe20006800000 */
[----:B------:R-:W-:Y:S01]  /*280f0*/  STL [R1+0x4080], R7 ;  /* 0x0040800701007387 */ /* 0x000fe20000100800 */
[C---:B------:R-:W-:Y:S02]  /*28100*/  SEL R13, R25.reuse, R13, !P5 ;  /* 0x0000000d190d7207 */ /* 0x040fe40006800000 */
[C---:B------:R-:W-:Y:S01]  /*28110*/  SEL R23, R25.reuse, R23, !P5 ;  /* 0x0000001719177207 */ /* 0x040fe20006800000 */
[----:B------:R-:W-:Y:S01]  /*28120*/  STL [R1+0x4084], R8 ;  /* 0x0040840801007387 */ /* 0x000fe20000100800 */
[----:B------:R-:W-:-:S03]  /*28130*/  SEL R14, R25, R14, !P5 ;  /* 0x0000000e190e7207 */ /* 0x000fc60006800000 */
[----:B------:R-:W-:Y:S01]  /*28140*/  STL [R1+0x4088], R9 ;  /* 0x0040880901007387 */ /* 0x000fe20000100800 */
[C---:B------:R-:W-:Y:S01]  /*28150*/  SEL R15, R25.reuse, R15, !P5 ;  /* 0x0000000f190f7207 */ /* 0x040fe20006800000 */
[----:B------:R-:W-:Y:S02]  /*28160*/  @!P3 IMAD.MOV R22, RZ, RZ, -R22 ;  /* 0x000000ffff16b224 */ /* 0x000fe400078e0a16 */
[----:B------:R-:W-:Y:S01]  /*28170*/  STL [R1+0x408c], R10 ;  /* 0x00408c0a01007387 */ /* 0x000fe20000100800 */
[C---:B------:R-:W-:Y:S01]  /*28180*/  SEL R16, R25.reuse, R16, !P5 ;  /* 0x0000001019107207 */ /* 0x040fe20006800000 */
[----:B------:R-:W-:Y:S02]  /*28190*/  @!P2 IMAD.MOV R19, RZ, RZ, -R19 ;  /* 0x000000ffff13a224 */ /* 0x000fe400078e0a13 */
[----:B------:R-:W-:Y:S01]  /*281a0*/  STL [R1+0x4090], R11 ;  /* 0x0040900b01007387 */ /* 0x000fe20000100800 */
[----:B------:R-:W-:-:S03]  /*281b0*/  SEL R17, R25, R17, !P5 ;  /* 0x0000001119117207 */ /* 0x000fc60006800000 */
        /* <DEDUP_REMOVED lines=10> */
[----:B------:R-:W-:Y:S04]  /*28260*/  STL [R1+0x40a8], R16 ;  /* 0x0040a81001007387 */ /* 0x000fe80000100800 */
[----:B------:R-:W-:Y:S04]  /*28270*/  STL [R1+0x40ac], R17 ;  /* 0x0040ac1101007387 */ /* 0x000fe80000100800 */
[----:B------:R-:W-:Y:S04]  /*28280*/  STL [R1+0x40b0], R18 ;  /* 0x0040b01201007387 */ /* 0x000fe80000100800 */
[----:B------:R0:W-:Y:S01]  /*28290*/  STL [R1+0x40b4], R28 ;  /* 0x0040b41c01007387 */ /* 0x0001e20000100800 */
[----:B------:R-:W-:-:S03]  /*282a0*/  @!P0 IMAD.MOV R24, RZ, RZ, -R24 ;  /* 0x000000ffff188224 */ /* 0x000fc600078e0a18 */
[----:B------:R-:W-:Y:S04]  /*282b0*/  STL [R1+0x40b8], R6 ;  /* 0x0040b80601007387 */ /* 0x000fe80000100800 */
[----:B------:R1:W-:Y:S04]  /*282c0*/  STL [R1+0x40bc], R22 ;  /* 0x0040bc1601007387 */ /* 0x0003e80000100800 */
[----:B------:R-:W-:Y:S04]  /*282d0*/  STL [R1+0x40c0], R19 ;  /* 0x0040c01301007387 */ /* 0x000fe80000100800 */
[----:B0-----:R-:W3:Y:S01]  /*282e0*/  LDL.LU R28, [R1+0xc0] ;  /* 0x0000c000011c7983 */ /* 0x001ee20000300800 */
[----:B-1----:R-:W0:Y:S03]  /*282f0*/  LDC R22, c[0x0][0x3ac] ;  /* 0x0000eb00ff167b82 */ /* 0x002e260000000800 */
[----:B------:R-:W4:Y:S01]  /*28300*/  LDL.LU R18, [R1+0xbc] ;  /* 0x0000bc0001127983 */ /* 0x000f220000300800 */
[----:B--2---:R-:W-:Y:S01]  /*28310*/  IMAD R2, R2, UR6, RZ ;  /* 0x0000000602027c24 */ /* 0x004fe2000f8e02ff */
[----:B------:R-:W1:Y:S01]  /*28320*/  S2R R27, SR_TID.X ;  /* 0x00000000001b7919 */ /* 0x000e620000002100 */
[----:B------:R-:W-:Y:S01]  /*28330*/  @!P1 IMAD.MOV R20, RZ, RZ, -R20 ;  /* 0x000000ffff149224 */ /* 0x000fe200078e0a14 */
[----:B------:R-:W-:Y:S01]  /*28340*/  SEL R24, R25, R24, !P5 ;  /* 0x0000001819187207 */ /* 0x000fe20006800000 */
[----:B------:R-:W2:Y:S01]  /*28350*/  LDCU UR6, c[0x0][0x3a8] ;  /* 0x00007500ff0677ac */ /* 0x000ea20008000800 */
[----:B------:R-:W-:-:S05]  /*28360*/  IADD3 R0, P0, PT, R2, UR8, RZ ;  /* 0x0000000802007c10 */ /* 0x000fca000ff1e0ff */
        /* <DEDUP_REMOVED lines=16> */
[----:B------:R-:W2:Y:S01]  /*28470*/  LDL.LU R29, [R1+0x50] ;  /* 0x00005000011d7983 */ /* 0x000ea20000300800 */
[----:B------:R-:W3:Y:S01]  /*28480*/  S2R R6, SR_TID.X ;  /* 0x0000000000067919 */ /* 0x000ee20000002100 */
[----:B-1----:R-:W-:-:S02]  /*28490*/  LOP3.LUT R3, R27, 0x3f, RZ, 0xc0, !PT ;  /* 0x0000003f1b037812 */ /* 0x002fc400078ec0ff */
[----:B------:R-:W1:Y:S01]  /*284a0*/  LDC R27, c[0x0][0x3ac] ;  /* 0x0000eb00ff1b7b82 */ /* 0x000e620000000800 */
[----:B------:R-:W-:Y:S01]  /*284b0*/  SEL R20, R25, R20, !P5 ;  /* 0x0000001419147207 */ /* 0x000fe20006800000 */
[----:B-----5:R-:W5:Y:S01]  /*284c0*/  LDL.LU R0, [R1+0x4c] ;  /* 0x00004c0001007983 */ /* 0x020f620000300800 */
[----:B0-----:R-:W-:-:S03]  /*284d0*/  IMAD R3, R3, R22, RZ ;  /* 0x0000001603037224 */ /* 0x001fc600078e02ff */
[----:B------:R-:W5:Y:S02]  /*284e0*/  LDL.LU R26, [R1+0x48] ;  /* 0x00004800011a7983 */ /* 0x000f640000300800 */
[----:B------:R-:W-:Y:S02]  /*284f0*/  LEA.HI.X.SX32 R3, R3, UR11, 0x1, P6 ;  /* 0x0000000b03037c11 */ /* 0x000fe4000b0f0eff */
[----:B------:R-:W-:Y:S04]  /*28500*/  STL [R1+0x40c4], R20 ;  /* 0x0040c41401007387 */ /* 0x000fe80000100800 */
[----:B------:R-:W-:Y:S01]  /*28510*/  STL [R1+0x40c8], R24 ;  /* 0x0040c81801007387 */ /* 0x000fe20000100800 */
[----:B---3--:R-:W-:-:S05]  /*28520*/  LOP3.LUT R6, R6, 0x3f, RZ, 0xc0, !PT ;  /* 0x0000003f06067812 */ /* 0x008fca00078ec0ff */
[----:B-1----:R-:W-:-:S04]  /*28530*/  IMAD R6, R6, R27, RZ ;  /* 0x0000001b06067224 */ /* 0x002fc800078e02ff */
[----:B------:R-:W-:Y:S02]  /*28540*/  IMAD R6, R27, 0x40, R6 ;  /* 0x000000401b067824 */ /* 0x000fe400078e0206 */
[----:B------:R-:W3:Y:S04]  /*28550*/  LDL.LU R27, [R1+0x40] ;  /* 0x00004000011b7983 */ /* 0x000ee80000300800 */
[----:B------:R0:W-:Y:S02]  /*28560*/  STL [R1+0x4038], R3 ;  /* 0x0040380301007387 */ /* 0x0001e40000100800 */
[----:B0-----:R-:W-:Y:S02]  /*28570*/  LEA.HI.X.SX32 R3, R2, UR9, 0x1, P0 ;  /* 0x0000000902037c11 */ /* 0x001fe400080f0eff */
[----:B------:R-:W-:-:S05]  /*28580*/  LEA.HI.X.SX32 R2, R6, UR11, 0x1, P4 ;  /* 0x0000000b06027c11 */ /* 0x000fca000a0f0eff */
[----:B------:R0:W-:Y:S04]  /*28590*/  STL [R1+0x403c], R2 ;  /* 0x00403c0201007387 */ /* 0x0001e80000100800 */
[----:B------:R4:W-:Y:S01]  /*285a0*/  STL [R1+0x10cc], R3 ;  /* 0x0010cc0301007387 */ /* 0x0009e20000100800 */
[----:B0-----:R-:W-:Y:S02]  /*285b0*/  IMAD R2, R28, UR7, RZ ;  /* 0x000000071c027c24 */ /* 0x001fe4000f8e02ff */
[----:B----4-:R-:W-:-:S03]  /*285c0*/  IMAD R3, R18, UR7, RZ ;  /* 0x0000000712037c24 */ /* 0x010fc6000f8e02ff */
[----:B------:R-:W-:Y:S04]  /*285d0*/  STL [R1+0x40cc], R2 ;  /* 0x0040cc0201007387 */ /* 0x000fe80000100800 */
[----:B------:R2:W-:Y:S02]  /*285e0*/  STL [R1+0x40d0], R3 ;  /* 0x0040d00301007387 */ /* 0x0005e40000100800 */
[----:B--2---:R-:W-:Y:S02]  /*285f0*/  IMAD R3, R17, UR7, RZ ;  /* 0x0000000711037c24 */ /* 0x004fe4000f8e02ff */
[----:B------:R-:W-:-:S03]  /*28600*/  IMAD R2, R16, UR7, RZ ;  /* 0x0000000710027c24 */ /* 0x000fc6000f8e02ff */
[----:B------:R0:W-:Y:S01]  /*28610*/  STL [R1+0x18c], R3 ;  /* 0x00018c0301007387 */ /* 0x0001e20000100800 */
[----:B------:R-:W-:-:S03]  /*28620*/  IMAD R6, R15, UR7, RZ ;  /* 0x000000070f067c24 */ /* 0x000fc6000f8e02ff */
[----:B------:R1:W-:Y:S01]  /*28630*/  STL [R1+0x188], R2 ;  /* 0x0001880201007387 */ /* 0x0003e20000100800 */
[----:B0-----:R-:W-:-:S03]  /*28640*/  IMAD R3, R14, UR7, RZ ;  /* 0x000000070e037c24 */ /* 0x001fc6000f8e02ff */
[----:B------:R0:W-:Y:S01]  /*28650*/  STL [R1+0x184], R6 ;  /* 0x0001840601007387 */ /* 0x0001e20000100800 */
[----:B-1----:R-:W-:-:S03]  /*28660*/  IMAD R2, R23, UR7, RZ ;  /* 0x0000000717027c24 */ /* 0x002fc6000f8e02ff */
[----:B------:R1:W-:Y:S01]  /*28670*/  STL [R1+0x180], R3 ;  /* 0x0001800301007387 */ /* 0x0003e20000100800 */
[----:B0-----:R-:W-:-:S03]  /*28680*/  IMAD R6, R13, UR7, RZ ;  /* 0x000000070d067c24 */ /* 0x001fc6000f8e02ff */
[----:B------:R0:W-:Y:S01]  /*28690*/  STL [R1+0x17c], R2 ;  /* 0x00017c0201007387 */ /* 0x0001e20000100800 */
[----:B-1----:R-:W-:-:S03]  /*286a0*/  IMAD R3, R12, UR7, RZ ;  /* 0x000000070c037c24 */ /* 0x002fc6000f8e02ff */
[----:B------:R1:W-:Y:S04]  /*286b0*/  STL [R1+0x178], R6 ;  /* 0x0001780601007387 */ /* 0x0003e80000100800 */
[----:B------:R2:W-:Y:S01]  /*286c0*/  STL [R1+0x174], R3 ;  /* 0x0001740301007387 */ /* 0x0005e20000100800 */
[----:B0-----:R-:W-:Y:S02]  /*286d0*/  IMAD R2, R11, UR7, RZ ;  /* 0x000000070b027c24 */ /* 0x001fe4000f8e02ff */
[----:B-1----:R-:W-:-:S03]  /*286e0*/  IMAD R6, R10, UR7, RZ ;  /* 0x000000070a067c24 */ /* 0x002fc6000f8e02ff */
[----:B------:R0:W-:Y:S01]  /*286f0*/  STL [R1+0x170], R2 ;  /* 0x0001700201007387 */ /* 0x0001e20000100800 */
[----:B--2---:R-:W-:-:S03]  /*28700*/  IMAD R3, R9, UR7, RZ ;  /* 0x0000000709037c24 */ /* 0x004fc6000f8e02ff */
[----:B------:R1:W-:Y:S04]  /*28710*/  STL [R1+0x16c], R6 ;  /* 0x00016c0601007387 */ /* 0x0003e80000100800 */
[----:B------:R2:W-:Y:S01]  /*28720*/  STL [R1+0x168], R3 ;  /* 0x0001680301007387 */ /* 0x0005e20000100800 */
[----:B0-----:R-:W-:Y:S02]  /*28730*/  IMAD R2, R8, UR7, RZ ;  /* 0x0000000708027c24 */ /* 0x001fe4000f8e02ff */
[----:B-1----:R-:W-:-:S03]  /*28740*/  IMAD R6, R7, UR7, RZ ;  /* 0x0000000707067c24 */ /* 0x002fc6000f8e02ff */
[----:B------:R0:W-:Y:S01]  /*28750*/  STL [R1+0x164], R2 ;  /* 0x0001640201007387 */ /* 0x0001e20000100800 */
[----:B--2---:R-:W-:-:S03]  /*28760*/  IMAD R3, R5, UR7, RZ ;  /* 0x0000000705037c24 */ /* 0x004fc6000f8e02ff */
[----:B------:R-:W-:Y:S04]  /*28770*/  STL [R1+0x160], R6 ;  /* 0x0001600601007387 */ /* 0x000fe80000100800 */
[----:B------:R1:W-:Y:S01]  /*28780*/  STL [R1+0x15c], R3 ;  /* 0x00015c0301007387 */ /* 0x0003e20000100800 */
[----:B0-----:R-:W-:Y:S02]  /*28790*/  IMAD R2, R4, UR7, RZ ;  /* 0x0000000704027c24 */ /* 0x001fe4000f8e02ff */
[----:B------:R-:W-:-:S03]  /*287a0*/  IMAD R4, R21, UR7, RZ ;  /* 0x0000000715047c24 */ /* 0x000fc6000f8e02ff */
[----:B------:R-:W-:Y:S01]  /*287b0*/  STL [R1+0x158], R2 ;  /* 0x0001580201007387 */ /* 0x000fe20000100800 */
[----:B-1----:R-:W-:-:S03]  /*287c0*/  IMAD R3, R29, UR7, RZ ;  /* 0x000000071d037c24 */ /* 0x002fc6000f8e02ff */
[----:B------:R-:W-:Y:S04]  /*287d0*/  STL [R1+0x154], R4 ;  /* 0x0001540401007387 */ /* 0x000fe80000100800 */
[----:B------:R0:W-:Y:S04]  /*287e0*/  STL [R1+0x150], R3 ;  /* 0x0001500301007387 */ /* 0x0001e80000100800 */
[----:B0-----:R-:W2:Y:S01]  /*287f0*/  LDL.LU R3, [R1+0x118] ;  /* 0x0001180001037983 */ /* 0x001ea20000300800 */
[----:B-----5:R-:W-:Y:S02]  /*28800*/  IMAD R2, R0, UR7, RZ ;  /* 0x0000000700027c24 */ /* 0x020fe4000f8e02ff */
[----:B------:R-:W-:-:S03]  /*28810*/  IMAD R0, R26, UR7, RZ ;  /* 0x000000071a007c24 */ /* 0x000fc6000f8e02ff */
[----:B------:R-:W-:Y:S04]  /*28820*/  STL [R1+0x14c], R2 ;  /* 0x00014c0201007387 */ /* 0x000fe80000100800 */
[----:B--2---:R0:W-:Y:S04]  /*28830*/  STL [R1+0x4140], R3 ;  /* 0x0041400301007387 */ /* 0x0041e80000100800 */
[----:B------:R3:W-:Y:S04]  /*28840*/  STL [R1+0x148], R0 ;  /* 0x0001480001007387 */ /* 0x0007e80000100800 */
[----:B0-----:R-:W2:Y:S01]  /*28850*/  LDL.LU R3, [R1+0x110] ;  /* 0x0001100001037983 */ /* 0x001ea20000300800 */
[----:B---3--:R-:W-:-:S03]  /*28860*/  IMAD R0, R27, UR7, RZ ;  /* 0x000000071b007c24 */ /* 0x008fc6000f8e02ff */
[----:B------:R-:W3:Y:S04]  /*28870*/  LDL.LU R26, [R1+0x120] ;  /* 0x00012000011a7983 */ /* 0x000ee80000300800 */
[----:B------:R-:W4:Y:S04]  /*28880*/  LDL.LU R2, [R1+0x124] ;  /* 0x0001240001027983 */ /* 0x000f280000300800 */
[----:B------:R-:W5:Y:S04]  /*28890*/  LDL.LU R24, [R1+0x128] ;  /* 0x0001280001187983 */ /* 0x000f680000300800 */
        /* <DEDUP_REMOVED lines=24> */
[----:B0-----:R-:W3:Y:S04]  /*28a20*/  LDL.LU R0, [R1+0x590] ;  /* 0x0005900001007983 */ /* 0x001ee80000300800 */
[----:B------:R-:W3:Y:S01]  /*28a30*/  LDL.LU R27, [R1+0x598] ;  /* 0x00059800011b7983 */ /* 0x000ee20000300800 */
[----:B--2---:R-:W-:-:S05]  /*28a40*/  IMAD R3, R3, UR7, RZ ;  /* 0x0000000703037c24 */ /* 0x004fca000f8e02ff */
[----:B------:R0:W-:Y:S04]  /*28a50*/  STL [R1+0x140], R3 ;  /* 0x0001400301007387 */ /* 0x0001e80000100800 */
[----:B0-----:R-:W2:Y:S02]  /*28a60*/  LDL.LU R3, [R1+0x4140] ;  /* 0x0041400001037983 */ /* 0x001ea40000300800 */
[----:B--2---:R-:W-:-:S05]  /*28a70*/  IMAD R3, R3, UR7, RZ ;  /* 0x0000000703037c24 */ /* 0x004fca000f8e02ff */
[----:B------:R3:W-:Y:S02]  /*28a80*/  STL [R1+0x13c], R3 ;  /* 0x00013c0301007387 */ /* 0x0007e40000100800 */
[----:B---3--:R-:W-:Y:S02]  /*28a90*/  IMAD R3, R26, UR7, RZ ;  /* 0x000000071a037c24 */ /* 0x008fe4000f8e02ff */
[----:B------:R-:W2:Y:S04]  /*28aa0*/  LDL.LU R26, [R1+0x59c] ;  /* 0x00059c00011a7983 */ /* 0x000ea80000300800 */
[----:B------:R4:W-:Y:S02]  /*28ab0*/  STL [R1+0x138], R3 ;  /* 0x0001380301007387 */ /* 0x0009e40000100800 */
[----:B----4-:R-:W-:-:S02]  /*28ac0*/  IMAD R3, R2, UR7, RZ ;  /* 0x0000000702037c24 */ /* 0x010fc4000f8e02ff */
[----:B-----5:R-:W-:Y:S02]  /*28ad0*/  IMAD R2, R24, UR7, RZ ;  /* 0x0000000718027c24 */ /* 0x020fe4000f8e02ff */
[----:B------:R-:W-:Y:S01]  /*28ae0*/  IMAD R24, R25, UR7, RZ ;  /* 0x0000000719187c24 */ /* 0x000fe2000f8e02ff */
[----:B------:R0:W-:Y:S04]  /*28af0*/  STL [R1+0x134], R3 ;  /* 0x0001340301007387 */ /* 0x0001e80000100800 */
[----:B------:R1:W-:Y:S01]  /*28b00*/  STL [R1+0x130], R2 ;  /* 0x0001300201007387 */ /* 0x0003e20000100800 */
[----:B0-----:R-:W-:-:S03]  /*28b10*/  IMAD R3, R20, UR7, RZ ;  /* 0x0000000714037c24 */ /* 0x001fc6000f8e02ff */
[----:B------:R-:W-:Y:S01]  /*28b20*/  STL [R1+0x12c], R24 ;  /* 0x00012c1801007387 */ /* 0x000fe20000100800 */
[----:B-1----:R-:W-:-:S03]  /*28b30*/  IMAD R2, R19, UR7, RZ ;  /* 0x0000000713027c24 */ /* 0x002fc6000f8e02ff */
[----:B------:R0:W-:Y:S01]  /*28b40*/  STL [R1+0x128], R3 ;  /* 0x0001280301007387 */ /* 0x0001e20000100800 */
[----:B------:R-:W-:-:S03]  /*28b50*/  IMAD R19, R22, UR7, RZ ;  /* 0x0000000716137c24 */ /* 0x000fc6000f8e02ff */
[----:B------:R1:W-:Y:S01]  /*28b60*/  STL [R1+0x124], R2 ;  /* 0x0001240201007387 */ /* 0x0003e20000100800 */
[----:B0-----:R-:W-:-:S03]  /*28b70*/  IMAD R3, R6, UR7, RZ ;  /* 0x0000000706037c24 */ /* 0x001fc6000f8e02ff */
[----:B------:R-:W-:Y:S01]  /*28b80*/  STL [R1+0x120], R19 ;  /* 0x0001201301007387 */ /* 0x000fe20000100800 */
[----:B------:R-:W-:Y:S02]  /*28b90*/  IMAD R6, R18, UR7, RZ ;  /* 0x0000000712067c24 */ /* 0x000fe4000f8e02ff */
[----:B-1----:R-:W-:Y:S01]  /*28ba0*/  IMAD R2, R28, UR7, RZ ;  /* 0x000000071c027c24 */ /* 0x002fe2000f8e02ff */
[----:B------:R0:W-:Y:S04]  /*28bb0*/  STL [R1+0x11c], R3 ;  /* 0x00011c0301007387 */ /* 0x0001e80000100800 */
        /* <DEDUP_REMOVED lines=13> */
[----:B---3--:R-:W-:-:S03]  /*28c90*/  IMAD R3, R12, UR7, RZ ;  /* 0x000000070c037c24 */ /* 0x008fc6000f8e02ff */
        /* <DEDUP_REMOVED lines=12> */
[----:B------:R-:W-:Y:S04]  /*28d60*/  STL [R1+0xe4], R6 ;  /* 0x0000e40601007387 */ /* 0x000fe80000100800 */
[----:B------:R1:W-:Y:S01]  /*28d70*/  STL [R1+0x1ec], R3 ;  /* 0x0001ec0301007387 */ /* 0x0003e20000100800 */
[----:B0-----:R-:W-:Y:S02]  /*28d80*/  IMAD R2, R4, UR7, RZ ;  /* 0x0000000704027c24 */ /* 0x001fe4000f8e02ff */
[----:B------:R-:W-:-:S03]  /*28d90*/  IMAD R4, R21, UR7, RZ ;  /* 0x0000000715047c24 */ /* 0x000fc6000f8e02ff */
[----:B------:R0:W-:Y:S01]  /*28da0*/  STL [R1+0x200], R2 ;  /* 0x0002000201007387 */ /* 0x0001e20000100800 */
[----:B-1----:R-:W-:-:S03]  /*28db0*/  IMAD R3, R29, UR7, RZ ;  /* 0x000000071d037c24 */ /* 0x002fc6000f8e02ff */
[----:B------:R-:W-:Y:S04]  /*28dc0*/  STL [R1+0x208], R4 ;  /* 0x0002080401007387 */ /* 0x000fe80000100800 */
[----:B------:R-:W-:Y:S01]  /*28dd0*/  STL [R1+0x21c], R3 ;  /* 0x00021c0301007387 */ /* 0x000fe20000100800 */
[----:B0-----:R-:W-:Y:S02]  /*28de0*/  IMAD R2, R0, UR7, RZ ;  /* 0x0000000700027c24 */ /* 0x001fe4000f8e02ff */
[----:B------:R-:W-:Y:S02]  /*28df0*/  IMAD R0, R27, UR7, RZ ;  /* 0x000000071b007c24 */ /* 0x000fe4000f8e02ff */
[----:B------:R-:W3:Y:S04]  /*28e00*/  LDL.LU R27, [R1+0x5a4] ;  /* 0x0005a400011b7983 */ /* 0x000ee80000300800 */
[----:B------:R-:W-:Y:S04]  /*28e10*/  STL [R1+0x240], R2 ;  /* 0x0002400201007387 */ /* 0x000fe80000100800 */
[----:B---3--:R0:W-:Y:S04]  /*28e20*/  STL [R1+0x413c], R27 ;  /* 0x00413c1b01007387 */ /* 0x0081e80000100800 */
[----:B------:R2:W-:Y:S04]  /*28e30*/  STL [R1+0x380], R0 ;  /* 0x0003800001007387 */ /* 0x0005e80000100800 */
[----:B0-----:R-:W3:Y:S01]  /*28e40*/  LDL.LU R27, [R1+0x5a0] ;  /* 0x0005a000011b7983 */ /* 0x001ee20000300800 */
[----:B--2---:R-:W-:-:S03]  /*28e50*/  IMAD R0, R26, UR7, RZ ;  /* 0x000000071a007c24 */ /* 0x004fc6000f8e02ff */
[----:B------:R-:W2:Y:S04]  /*28e60*/  LDL.LU R3, [R1+0x5ac] ;  /* 0x0005ac0001037983 */ /* 0x000ea80000300800 */
[----:B------:R-:W4:Y:S04]  /*28e70*/  LDL.LU R2, [R1+0x5b0] ;  /* 0x0005b00001027983 */ /* 0x000f280000300800 */
[----:B------:R0:W-:Y:S04]  /*28e80*/  STL [R1+0x388], R0 ;  /* 0x0003880001007387 */ /* 0x0001e80000100800 */
[----:B------:R-:W5:Y:S04]  /*28e90*/  LDL.LU R24, [R1+0x5bc] ;  /* 0x0005bc0001187983 */ /* 0x000f680000300800 */
[----:B------:R-:W4:Y:S04]  /*28ea0*/  LDL.LU R25, [R1+0x5c0] ;  /* 0x0005c00001197983 */ /* 0x000f280000300800 */
        /* <DEDUP_REMOVED lines=22> */
[----:B0-----:R-:W4:Y:S04]  /*29010*/  LDL.LU R0, [R1+0x6a4] ;  /* 0x0006a40001007983 */ /* 0x001f280000300800 */
[----:B------:R-:W4:Y:S01]  /*29020*/  LDL.LU R26, [R1+0x6d0] ;  /* 0x0006d000011a7983 */ /* 0x000f220000300800 */
[----:B---3--:R-:W-:-:S05]  /*29030*/  IMAD R27, R27, UR7, RZ ;  /* 0x000000071b1b7c24 */ /* 0x008fca000f8e02ff */
[----:B------:R0:W-:Y:S04]  /*29040*/  STL [R1+0x488], R27 ;  /* 0x0004881b01007387 */ /* 0x0001e80000100800 */
[----:B0-----:R-:W3:Y:S01]  /*29050*/  LDL.LU R27, [R1+0x413c] ;  /* 0x00413c00011b7983 */ /* 0x001ee20000300800 */
[----:B--2---:R-:W-:Y:S02]  /*29060*/  IMAD R3, R3, UR7, RZ ;  /* 0x0000000703037c24 */ /* 0x004fe4000f8e02ff */
[----:B---3--:R-:W-:-:S05]  /*29070*/  IMAD R27, R27, UR7, RZ ;  /* 0x000000071b1b7c24 */ /* 0x008fca000f8e02ff */
[----:B------:R0:W-:Y:S04]  /*29080*/  STL [R1+0x490], R27 ;  /* 0x0004901b01007387 */ /* 0x0001e80000100800 */
[----:B0-----:R-:W2:Y:S04]  /*29090*/  LDL.LU R27, [R1+0x6cc] ;  /* 0x0006cc00011b7983 */ /* 0x001ea80000300800 */
        /* <DEDUP_REMOVED lines=43> */
[----:B------:R-:W-:Y:S01]  /*29350*/  STL [R1+0x5c0], R6 ;  /* 0x0005c00601007387 */ /* 0x000fe20000100800 */
[----:B---3--:R-:W-:-:S03]  /*29360*/  IMAD R2, R4, UR7, RZ ;  /* 0x0000000704027c24 */ /* 0x008fc6000f8e02ff */
[----:B------:R0:W-:Y:S01]  /*29370*/  STL [R1+0x5c4], R3 ;  /* 0x0005c40301007387 */ /* 0x0001e20000100800 */
[----:B------:R-:W-:-:S03]  /*29380*/  IMAD R25, R21, UR7, RZ ;  /* 0x0000000715197c24 */ /* 0x000fc6000f8e02ff */
[----:B------:R1:W-:Y:S01]  /*29390*/  STL [R1+0x5cc], R2 ;  /* 0x0005cc0201007387 */ /* 0x0003e20000100800 */
[----:B0-----:R-:W-:Y:S02]  /*293a0*/  IMAD R3, R29, UR7, RZ ;  /* 0x000000071d037c24 */ /* 0x001fe4000f8e02ff */
[----:B-1----:R-:W-:-:S03]  /*293b0*/  IMAD R2, R0, UR7, RZ ;  /* 0x0000000700027c24 */ /* 0x002fc6000f8e02ff */
[----:B------:R-:W-:Y:S01]  /*293c0*/  STL [R1+0x5d8], R3 ;  /* 0x0005d80301007387 */ /* 0x000fe20000100800 */
[----:B------:R-:W-:-:S03]  /*293d0*/  IMAD R0, R26, UR7, RZ ;  /* 0x000000071a007c24 */ /* 0x000fc6000f8e02ff */
[----:B------:R-:W-:Y:S04]  /*293e0*/  STL [R1+0x5d0], R25 ;  /* 0x0005d01901007387 */ /* 0x000fe80000100800 */
[----:B------:R-:W-:Y:S04]  /*293f0*/  STL [R1+0x5dc], R2 ;  /* 0x0005dc0201007387 */ /* 0x000fe80000100800 */
[----:B------:R0:W-:Y:S04]  /*29400*/  STL [R1+0x4060], R25 ;  /* 0x0040601901007387 */ /* 0x0001e80000100800 */
[----:B------:R2:W-:Y:S04]  /*29410*/  STL [R1+0x5e0], R0 ;  /* 0x0005e00001007387 */ /* 0x0005e80000100800 */
[----:B0-----:R-:W3:Y:S01]  /*29420*/  LDL.LU R25, [R1+0x744] ;  /* 0x0007440001197983 */ /* 0x001ee20000300800 */
[----:B--2---:R-:W-:-:S03]  /*29430*/  IMAD R0, R27, UR7, RZ ;  /* 0x000000071b007c24 */ /* 0x004fc6000f8e02ff */
[----:B---3--:R0:W-:Y:S04]  /*29440*/  STL [R1+0x4134], R25 ;  /* 0x0041341901007387 */ /* 0x0081e80000100800 */
[----:B------:R-:W-:Y:S04]  /*29450*/  STL [R1+0x5ec], R0 ;  /* 0x0005ec0001007387 */ /* 0x000fe80000100800 */
[----:B0-----:R-:W2:Y:S04]  /*29460*/  LDL.LU R25, [R1+0x714] ;  /* 0x0007140001197983 */ /* 0x001ea80000300800 */
[----:B--2---:R0:W-:Y:S04]  /*29470*/  STL [R1+0x4138], R25 ;  /* 0x0041381901007387 */ /* 0x0041e80000100800 */
[----:B0-----:R-:W2:Y:S04]  /*29480*/  LDL.LU R25, [R1+0x6dc] ;  /* 0x0006dc0001197983 */ /* 0x001ea80000300800 */
[----:B------:R-:W3:Y:S04]  /*29490*/  LDL.LU R3, [R1+0x748] ;  /* 0x0007480001037983 */ /* 0x000ee80000300800 */
[----:B------:R-:W4:Y:S04]  /*294a0*/  LDL.LU R2, [R1+0x750] ;  /* 0x0007500001027983 */ /* 0x000f280000300800 */
[----:B------:R-:W5:Y:S04]  /*294b0*/  LDL.LU R24, [R1+0x790] ;  /* 0x0007900001187983 */ /* 0x000f680000300800 */
        /* <DEDUP_REMOVED lines=24> */
[----:B------:R-:W3:Y:S01]  /*29640*/  LDL.LU R27, [R1+0x828] ;  /* 0x00082800011b7983 */ /* 0x000ee20000300800 */
[----:B--2---:R-:W-:-:S05]  /*29650*/  IMAD R25, R25, UR7, RZ ;  /* 0x0000000719197c24 */ /* 0x004fca000f8e02ff */
[----:B------:R0:W-:Y:S04]  /*29660*/  STL [R1+0x5f0], R25 ;  /* 0x0005f01901007387 */ /* 0x0001e80000100800 */
[----:B0-----:R-:W2:Y:S02]  /*29670*/  LDL.LU R25, [R1+0x4138] ;  /* 0x0041380001197983 */ /* 0x001ea40000300800 */
[----:B--2---:R-:W-:-:S05]  /*29680*/  IMAD R25, R25, UR7, RZ ;  /* 0x0000000719197c24 */ /* 0x004fca000f8e02ff */
[----:B------:R0:W-:Y:S04]  /*29690*/  STL [R1+0x5f8], R25 ;  /* 0x0005f81901007387 */ /* 0x0001e80000100800 */
[----:B0-----:R-:W2:Y:S01]  /*296a0*/  LDL.LU R25, [R1+0x4134] ;  /* 0x0041340001197983 */ /* 0x001ea20000300800 */
[----:B---3--:R-:W-:Y:S02]  /*296b0*/  IMAD R20, R20, UR7, RZ ;  /* 0x0000000714147c24 */ /* 0x008fe4000f8e02ff */
[----:B------:R-:W-:Y:S02]  /*296c0*/  IMAD R6, R6, UR7, RZ ;  /* 0x0000000706067c24 */ /* 0x000fe4000f8e02ff */
[----:B------:R-:W-:Y:S02]  /*296d0*/  IMAD R5, R5, UR7, RZ ;  /* 0x0000000705057c24 */ /* 0x000fe4000f8e02ff */
[----:B--2---:R-:W-:-:S05]  /*296e0*/  IMAD R25, R25, UR7, RZ ;  /* 0x0000000719197c24 */ /* 0x004fca000f8e02ff */
[----:B------:R0:W-:Y:S02]  /*296f0*/  STL [R1+0x5fc], R25 ;  /* 0x0005fc1901007387 */ /* 0x0001e40000100800 */
[----:B0-----:R-:W-:Y:S02]  /*29700*/  IMAD R25, R3, UR7, RZ ;  /* 0x0000000703197c24 */ /* 0x001fe4000f8e02ff */
[----:B----4-:R-:W-:Y:S02]  /*29710*/  IMAD R3, R2, UR7, RZ ;  /* 0x0000000702037c24 */ /* 0x010fe4000f8e02ff */
[----:B-----5:R-:W-:Y:S01]  /*29720*/  IMAD R2, R24, UR7, RZ ;  /* 0x0000000718027c24 */ /* 0x020fe2000f8e02ff */
[----:B------:R-:W-:Y:S04]  /*29730*/  STL [R1+0x600], R25 ;  /* 0x0006001901007387 */ /* 0x000fe80000100800 */
[----:B------:R0:W-:Y:S04]  /*29740*/  STL [R1+0x604], R3 ;  /* 0x0006040301007387 */ /* 0x0001e80000100800 */
[----:B------:R1:W-:Y:S01]  /*29750*/  STL [R1+0x608], R2 ;  /* 0x0006080201007387 */ /* 0x0003e20000100800 */
[----:B0-----:R-:W-:-:S03]  /*29760*/  IMAD R3, R19, UR7, RZ ;  /* 0x0000000713037c24 */ /* 0x001fc6000f8e02ff */
[----:B------:R-:W-:Y:S01]  /*29770*/  STL [R1+0x610], R20 ;  /* 0x0006101401007387 */ /* 0x000fe20000100800 */
[----:B-1----:R-:W-:-:S03]  /*29780*/  IMAD R2, R22, UR7, RZ ;  /* 0x0000000716027c24 */ /* 0x002fc6000f8e02ff */
        /* <DEDUP_REMOVED lines=29> */
[----:B0-----:R-:W-:-:S05]  /*29960*/  IMAD R2, R7, UR7, RZ ;  /* 0x0000000707027c24 */ /* 0x001fca000f8e02ff */
[----:B------:R0:W-:Y:S01]  /*29970*/  STL [R1+0x790], R2 ;  /* 0x0007900201007387 */ /* 0x0001e20000100800 */
[----:B-1----:R-:W-:-:S03]  /*29980*/  IMAD R3, R4, UR7, RZ ;  /* 0x0000000704037c24 */ /* 0x002fc6000f8e02ff */
[----:B------:R-:W-:Y:S01]  /*29990*/  STL [R1+0x79c], R5 ;  /* 0x00079c0501007387 */ /* 0x000fe20000100800 */
[----:B------:R-:W-:-:S03]  /*299a0*/  IMAD R4, R29, UR7, RZ ;  /* 0x000000071d047c24 */ /* 0x000fc6000f8e02ff */
[----:B------:R1:W-:Y:S01]  /*299b0*/  STL [R1+0x7a0], R3 ;  /* 0x0007a00301007387 */ /* 0x0003e20000100800 */
[----:B0-----:R-:W-:-:S05]  /*299c0*/  IMAD R2, R21, UR7, RZ ;  /* 0x0000000715027c24 */ /* 0x001fca000f8e02ff */
[----:B------:R0:W-:Y:S01]  /*299d0*/  STL [R1+0x7d0], R2 ;  /* 0x0007d00201007387 */ /* 0x0001e20000100800 */
[----:B-1----:R-:W-:-:S03]  /*299e0*/  IMAD R3, R0, UR7, RZ ;  /* 0x0000000700037c24 */ /* 0x002fc6000f8e02ff */
[----:B------:R-:W-:Y:S04]  /*299f0*/  STL [R1+0x7dc], R4 ;  /* 0x0007dc0401007387 */ /* 0x000fe80000100800 */
[----:B------:R-:W-:Y:S04]  /*29a00*/  STL [R1+0x7f8], R3 ;  /* 0x0007f80301007387 */ /* 0x000fe80000100800 */
[----:B------:R-:W2:Y:S01]  /*29a10*/  LDL.LU R25, [R1+0x81c] ;  /* 0x00081c0001197983 */ /* 0x000ea20000300800 */
[----:B0-----:R-:W-:Y:S02]  /*29a20*/  IMAD R2, R26, UR7, RZ ;  /* 0x000000071a027c24 */ /* 0x001fe4000f8e02ff */
[----:B------:R-:W-:-:S03]  /*29a30*/  IMAD R0, R27, UR7, RZ ;  /* 0x000000071b007c24 */ /* 0x000fc6000f8e02ff */
[----:B------:R-:W-:Y:S04]  /*29a40*/  STL [R1+0x82c], R2 ;  /* 0x00082c0201007387 */ /* 0x000fe80000100800 */
[----:B--2---:R0:W-:Y:S04]  /*29a50*/  STL [R1+0x412c], R25 ;  /* 0x00412c1901007387 */ /* 0x0041e80000100800 */
        /* <DEDUP_REMOVED lines=242> */
[----:B------:R1:W-:Y:S04]  /*2a980*/  STL [R1+0x6f0], R2 ;  /* 0x0006f00201007387 */ /* 0x0003e80000100800 */
[----:B------:R-:W-:Y:S01]  /*2a990*/  STL [R1+0x6ec], R20 ;  /* 0x0006ec1401007387 */ /* 0x000fe20000100800 */
[----:B0-----:R-:W-:-:S02]  /*2a9a0*/  IMAD R3, R19, UR7, RZ ;  /* 0x0000000713037c24 */ /* 0x001fc4000f8e02ff */
[----:B-1----:R-:W-:-:S03]  /*2a9b0*/  IMAD R2, R22, UR7, RZ ;  /* 0x0000000716027c24 */ /* 0x002fc6000f8e02ff */
[----:B------:R0:W-:Y:S04]  /*2a9c0*/  STL [R1+0x6e8], R3 ;  /* 0x0006e80301007387 */ /* 0x0001e80000100800 */
[----:B------:R1:W-:Y:S04]  /*2a9d0*/  STL [R1+0x6e4], R2 ;  /* 0x0006e40201007387 */ /* 0x0003e80000100800 */
[----:B------:R2:W-:Y:S01]  /*2a9e0*/  STL [R1+0x6e0], R6 ;  /* 0x0006e00601007387 */ /* 0x0005e20000100800 */
[----:B0-----:R-:W-:Y:S02]  /*2a9f0*/  IMAD R3, R28, UR7, RZ ;  /* 0x000000071c037c24 */ /* 0x001fe4000f8e02ff */
[----:B-1----:R-:W-:-:S02]  /*2aa00*/  IMAD R2, R18, UR7, RZ ;  /* 0x0000000712027c24 */ /* 0x002fc4000f8e02ff */
[----:B--2---:R-:W-:Y:S01]  /*2aa10*/  IMAD R6, R17, UR7, RZ ;  /* 0x0000000711067c24 */ /* 0x004fe2000f8e02ff */
[----:B------:R0:W-:Y:S04]  /*2aa20*/  STL [R1+0x6d8], R3 ;  /* 0x0006d80301007387 */ /* 0x0001e80000100800 */
[----:B------:R1:W-:Y:S04]  /*2aa30*/  STL [R1+0x6d4], R2 ;  /* 0x0006d40201007387 */ /* 0x0003e80000100800 */
[----:B------:R2:W-:Y:S01]  /*2aa40*/  STL [R1+0x6c8], R6 ;  /* 0x0006c80601007387 */ /* 0x0005e20000100800 */
[----:B0-----:R-:W-:-:S02]  /*2aa50*/  IMAD R3, R16, UR7, RZ ;  /* 0x0000000710037c24 */ /* 0x001fc4000f8e02ff */
[----:B-1----:R-:W-:Y:S02]  /*2aa60*/  IMAD R2, R15, UR7, RZ ;  /* 0x000000070f027c24 */ /* 0x002fe4000f8e02ff */
        /* <DEDUP_REMOVED lines=15> */
[----:B------:R-:W-:Y:S01]  /*2ab60*/  STL [R1+0x6a0], R6 ;  /* 0x0006a00601007387 */ /* 0x000fe20000100800 */
[----:B0-----:R-:W-:-:S02]  /*2ab70*/  IMAD R3, R8, UR7, RZ ;  /* 0x0000000708037c24 */ /* 0x001fc4000f8e02ff */
[----:B-1----:R-:W-:-:S03]  /*2ab80*/  IMAD R2, R7, UR7, RZ ;  /* 0x0000000707027c24 */ /* 0x002fc6000f8e02ff */
[----:B------:R0:W-:Y:S04]  /*2ab90*/  STL [R1+0x69c], R3 ;  /* 0x00069c0301007387 */ /* 0x0001e80000100800 */
[----:B------:R1:W-:Y:S04]  /*2aba0*/  STL [R1+0x698], R2 ;  /* 0x0006980201007387 */ /* 0x0003e80000100800 */
[----:B------:R-:W-:Y:S01]  /*2abb0*/  STL [R1+0x694], R5 ;  /* 0x0006940501007387 */ /* 0x000fe20000100800 */
[----:B0-----:R-:W-:Y:S02]  /*2abc0*/  IMAD R3, R4, UR7, RZ ;  /* 0x0000000704037c24 */ /* 0x001fe4000f8e02ff */
[----:B-1----:R-:W-:-:S02]  /*2abd0*/  IMAD R2, R21, UR7, RZ ;  /* 0x0000000715027c24 */ /* 0x002fc4000f8e02ff */
[----:B------:R-:W-:Y:S01]  /*2abe0*/  IMAD R4, R29, UR7, RZ ;  /* 0x000000071d047c24 */ /* 0x000fe2000f8e02ff */
[----:B------:R0:W-:Y:S04]  /*2abf0*/  STL [R1+0x690], R3 ;  /* 0x0006900301007387 */ /* 0x0001e80000100800 */
[----:B------:R1:W-:Y:S04]  /*2ac00*/  STL [R1+0x68c], R2 ;  /* 0x00068c0201007387 */ /* 0x0003e80000100800 */
[----:B------:R-:W-:Y:S01]  /*2ac10*/  STL [R1+0x684], R4 ;  /* 0x0006840401007387 */ /* 0x000fe20000100800 */
[----:B0-----:R-:W-:-:S05]  /*2ac20*/  IMAD R3, R0, UR7, RZ ;  /* 0x0000000700037c24 */ /* 0x001fca000f8e02ff */
[----:B------:R-:W-:Y:S04]  /*2ac30*/  STL [R1+0x680], R3 ;  /* 0x0006800301007387 */ /* 0x000fe80000100800 */
[----:B------:R-:W2:Y:S01]  /*2ac40*/  LDL.LU R25, [R1+0x668] ;  /* 0x0006680001197983 */ /* 0x000ea20000300800 */
[----:B-1----:R-:W-:Y:S02]  /*2ac50*/  IMAD R2, R26, UR7, RZ ;  /* 0x000000071a027c24 */ /* 0x002fe4000f8e02ff */
        /* <DEDUP_REMOVED lines=770> */
[----:B------:R-:W-:Y:S04]  /*2dc80*/  STL [R1+0xc78], R2 ;  /* 0x000c780201007387 */ /* 0x000fe80000100800 */
[----:B------:R-:W-:Y:S01]  /*2dc90*/  STL [R1+0xc80], R4 ;  /* 0x000c800401007387 */ /* 0x000fe20000100800 */
[----:B0-----:R-:W-:-:S05]  /*2dca0*/  IMAD R3, R0, UR7, RZ ;  /* 0x0000000700037c24 */ /* 0x001fca000f8e02ff */
[----:B------:R0:W-:Y:S04]  /*2dcb0*/  STL [R1+0xc84], R3 ;  /* 0x000c840301007387 */ /* 0x0001e80000100800 */
[----:B0-----:R-:W2:Y:S01]  /*2dcc0*/  LDL.LU R3, [R1+0x1bc] ;  /* 0x0001bc0001037983 */ /* 0x001ea20000300800 */
[----:B------:R-:W-:Y:S02]  /*2dcd0*/  IMAD R2, R26, UR7, RZ ;  /* 0x000000071a027c24 */ /* 0x000fe4000f8e02ff */
        /* <DEDUP_REMOVED lines=42> */
[----:B----4-:R-:W-:Y:S02]  /*2df80*/  IMAD R24, R24, UR7, RZ ;  /* 0x0000000718187c24 */ /* 0x010fe4000f8e02ff */
[----:B-----5:R-:W-:Y:S02]  /*2df90*/  IMAD R20, R20, UR7, RZ ;  /* 0x0000000714147c24 */ /* 0x020fe4000f8e02ff */
[----:B------:R-:W-:-:S02]  /*2dfa0*/  IMAD R19, R19, UR7, RZ ;  /* 0x0000000713137c24 */ /* 0x000fc4000f8e02ff */
[----:B------:R-:W-:Y:S02]  /*2dfb0*/  IMAD R22, R22, UR7, RZ ;  /* 0x0000000716167c24 */ /* 0x000fe4000f8e02ff */
[----:B------:R-:W-:Y:S02]  /*2dfc0*/  IMAD R6, R6, UR7, RZ ;  /* 0x0000000706067c24 */ /* 0x000fe4000f8e02ff */
[----:B------:R-:W-:Y:S02]  /*2dfd0*/  IMAD R28, R28, UR7, RZ ;  /* 0x000000071c1c7c24 */ /* 0x000fe4000f8e02ff */
[----:B------:R-:W-:Y:S02]  /*2dfe0*/  IMAD R18, R18, UR7, RZ ;  /* 0x0000000712127c24 */ /* 0x000fe4000f8e02ff */
[----:B------:R-:W-:Y:S02]  /*2dff0*/  IMAD R17, R17, UR7, RZ ;  /* 0x0000000711117c24 */ /* 0x000fe4000f8e02ff */
        /* <DEDUP_REMOVED lines=18> */
[----:B--2---:R-:W-:-:S05]  /*2e120*/  IMAD R3, R3, UR7, RZ ;  /* 0x0000000703037c24 */ /* 0x004fca000f8e02ff */
        /* <DEDUP_REMOVED lines=9> */
[----:B0-----:R-:W2:Y:S04]  /*2e1c0*/  LDL.LU R19, [R1+0x40c0] ;  /* 0x0040c00001137983 */ /* 0x001ea80000300800 */
        /* <DEDUP_REMOVED lines=41> */
[----:B0-----:R-:W4:Y:S04]  /*2e460*/  LDL.LU R0, [R1+0x406c] ;  /* 0x00406c0001007983 */ /* 0x001f280000300800 */
[----:B------:R0:W-:Y:S04]  /*2e470*/  STL [R1+0xd4c], R26 ;  /* 0x000d4c1a01007387 */ /* 0x0001e80000100800 */
[----:B0-----:R-:W5:Y:S04]  /*2e480*/  LDL.LU R26, [R1+0x4068] ;  /* 0x00406800011a7983 */ /* 0x001f680000300800 */
[----:B------:R0:W-:Y:S04]  /*2e490*/  STL [R1+0xd50], R27 ;  /* 0x000d501b01007387 */ /* 0x0001e80000100800 */
[----:B0-----:R-:W5:Y:S01]  /*2e4a0*/  LDL.LU R27, [R1+0x4064] ;  /* 0x00406400011b7983 */ /* 0x001f620000300800 */
[----:B------:R-:W-:-:S05]  /*2e4b0*/  IMAD R25, R25, UR7, RZ ;  /* 0x0000000719197c24 */ /* 0x000fca000f8e02ff */
[----:B------:R4:W-:Y:S01]  /*2e4c0*/  STL [R1+0xd58], R25 ;  /* 0x000d581901007387 */ /* 0x0009e20000100800 */
[----:B--2---:R-:W-:Y:S02]  /*2e4d0*/  IMAD R4, R4, UR7, RZ ;  /* 0x0000000704047c24 */ /* 0x004fe4000f8e02ff */
[----:B---3--:R-:W-:Y:S02]  /*2e4e0*/  IMAD R21, R21, UR7, RZ ;  /* 0x0000000715157c24 */ /* 0x008fe4000f8e02ff */
[----:B----4-:R-:W-:Y:S02]  /*2e4f0*/  IMAD R25, R0, UR7, RZ ;  /* 0x0000000700197c24 */ /* 0x010fe4000f8e02ff */
[----:B------:R-:W-:Y:S02]  /*2e500*/  IMAD R0, R29, UR7, RZ ;  /* 0x000000071d007c24 */ /* 0x000fe4000f8e02ff */
[----:B-----5:R-:W-:Y:S02]  /*2e510*/  IMAD R26, R26, UR7, RZ ;  /* 0x000000071a1a7c24 */ /* 0x020fe4000f8e02ff */
[----:B------:R-:W-:-:S05]  /*2e520*/  IMAD R27, R27, UR7, RZ ;  /* 0x000000071b1b7c24 */ /* 0x000fca000f8e02ff */
[----:B------:R-:W-:Y:S04]  /*2e530*/  STL [R1+0xd5c], R27 ;  /* 0x000d5c1b01007387 */ /* 0x000fe80000100800 */
[----:B------:R-:W-:Y:S04]  /*2e540*/  STL [R1+0xd64], R26 ;  /* 0x000d641a01007387 */ /* 0x000fe80000100800 */
[----:B------:R-:W-:Y:S04]  /*2e550*/  STL [R1+0xd68], R25 ;  /* 0x000d681901007387 */ /* 0x000fe80000100800 */
[----:B------:R0:W-:Y:S04]  /*2e560*/  STL [R1+0xd70], R0 ;  /* 0x000d700001007387 */ /* 0x0001e80000100800 */
[----:B------:R-:W-:Y:S04]  /*2e570*/  STL [R1+0xd78], R21 ;  /* 0x000d781501007387 */ /* 0x000fe80000100800 */
[----:B------:R1:W-:Y:S01]  /*2e580*/  STL [R1+0xd7c], R4 ;  /* 0x000d7c0401007387 */ /* 0x0003e20000100800 */
[----:B0-----:R-:W-:-:S02]  /*2e590*/  IMAD R0, R5, UR7, RZ ;  /* 0x0000000705007c24 */ /* 0x001fc4000f8e02ff */
[----:B------:R-:W-:Y:S02]  /*2e5a0*/  IMAD R5, R7, UR7, RZ ;  /* 0x0000000707057c24 */ /* 0x000fe4000f8e02ff */
[----:B-1----:R-:W-:Y:S01]  /*2e5b0*/  IMAD R4, R8, UR7, RZ ;  /* 0x0000000708047c24 */ /* 0x002fe2000f8e02ff */
        /* <DEDUP_REMOVED lines=19> */
[----:B------:R-:W-:Y:S01]  /*2e6f0*/  STL [R1+0xdbc], R5 ;  /* 0x000dbc0501007387 */ /* 0x000fe20000100800 */
[----:B------:R-:W-:-:S03]  /*2e700*/  IMAD R26, R18, UR7, RZ ;  /* 0x00000007121a7c24 */ /* 0x000fc6000f8e02ff */
[----:B------:R1:W-:Y:S01]  /*2e710*/  STL [R1+0xdc4], R4 ;  /* 0x000dc40401007387 */ /* 0x0003e20000100800 */
[----:B0-----:R-:W-:Y:S02]  /*2e720*/  IMAD R0, R17, UR7, RZ ;  /* 0x0000000711007c24 */ /* 0x001fe4000f8e02ff */
[----:B-1----:R-:W-:-:S03]  /*2e730*/  IMAD R4, R6, UR7, RZ ;  /* 0x0000000706047c24 */ /* 0x002fc6000f8e02ff */
[----:B------:R0:W-:Y:S04]  /*2e740*/  STL [R1+0xdc8], R0 ;  /* 0x000dc80001007387 */ /* 0x0001e80000100800 */
[----:B------:R-:W-:Y:S04]  /*2e750*/  STL [R1+0xdd0], R26 ;  /* 0x000dd01a01007387 */ /* 0x000fe80000100800 */
[----:B------:R-:W-:Y:S01]  /*2e760*/  STL [R1+0xddc], R4 ;  /* 0x000ddc0401007387 */ /* 0x000fe20000100800 */
[----:B------:R-:W-:-:S03]  /*2e770*/  IMAD R27, R28, UR7, RZ ;  /* 0x000000071c1b7c24 */ /* 0x000fc6000f8e02ff */
[----:B------:R-:W-:Y:S01]  /*2e780*/  STL [R1+0x4048], R26 ;  /* 0x0040481a01007387 */ /* 0x000fe20000100800 */
[----:B0-----:R-:W-:-:S05]  /*2e790*/  IMAD R0, R22, UR7, RZ ;  /* 0x0000000716007c24 */ /* 0x001fca000f8e02ff */
[----:B------:R0:W-:Y:S04]  /*2e7a0*/  STL [R1+0xde0], R0 ;  /* 0x000de00001007387 */ /* 0x0001e80000100800 */
[----:B------:R-:W-:Y:S04]  /*2e7b0*/  STL [R1+0xdd4], R27 ;  /* 0x000dd41b01007387 */ /* 0x000fe80000100800 */
[----:B------:R1:W-:Y:S01]  /*2e7c0*/  STL [R1+0x404c], R27 ;  /* 0x00404c1b01007387 */ /* 0x0003e20000100800 */
[----:B0-----:R-:W-:-:S05]  /*2e7d0*/  IMAD R0, R19, UR7, RZ ;  /* 0x0000000713007c24 */ /* 0x001fca000f8e02ff */
[----:B------:R0:W-:Y:S04]  /*2e7e0*/  STL [R1+0xde8], R0 ;  /* 0x000de80001007387 */ /* 0x0001e80000100800 */
[----:B-1----:R-:W2:Y:S01]  /*2e7f0*/  LDL R27, [R1+0x188] ;  /* 0x00018800011b7983 */ /* 0x002ea20000100800 */
[----:B0-----:R-:W-:-:S03]  /*2e800*/  IMAD R0, R20, UR7, RZ ;  /* 0x0000000714007c24 */ /* 0x001fc6000f8e02ff */
[----:B------:R-:W3:Y:S04]  /*2e810*/  LDL R20, [R1+0x18c] ;  /* 0x00018c0001147983 */ /* 0x000ee80000100800 */
[----:B------:R0:W-:Y:S04]  /*2e820*/  STL [R1+0xb40], R0 ;  /* 0x000b400001007387 */ /* 0x0001e80000100800 */
[----:B------:R-:W4:Y:S04]  /*2e830*/  LDL R19, [R1+0x184] ;  /* 0x0001840001137983 */ /* 0x000f280000100800 */
[----:B------:R-:W5:Y:S04]  /*2e840*/  LDL R26, [R1+0x180] ;  /* 0x00018000011a7983 */ /* 0x000f680000100800 */
        /* <DEDUP_REMOVED lines=19> */
[----:B------:R-:W5:Y:S01]  /*2e980*/  LDL R25, [R1+0x130] ;  /* 0x0001300001197983 */ /* 0x000f620000100800 */
[----:B------:R-:W-:Y:S01]  /*2e990*/  SHF.R.S32.HI R4, RZ, 0x1f, R2 ;  /* 0x0000001fff047819 */ /* 0x000fe20000011402 */
[----:B0-----:R-:W-:-:S04]  /*2e9a0*/  IMAD R0, R24, UR7, RZ ;  /* 0x0000000718007c24 */ /* 0x001fc8000f8e02ff */
[----:B------:R0:W-:Y:S04]  /*2e9b0*/  STL [R1+0xe0], R4 ;  /* 0x0000e00401007387 */ /* 0x0001e80000100800 */
[----:B------:R1:W-:Y:S04]  /*2e9c0*/  STL [R1+0x4050], R2 ;  /* 0x0040500201007387 */ /* 0x0003e80000100800 */
[----:B0-----:R-:W5:Y:S01]  /*2e9d0*/  LDL R4, [R1+0x12c] ;  /* 0x00012c0001047983 */ /* 0x001f620000100800 */
[----:B-1----:R-:W-:-:S03]  /*2e9e0*/  SHF.R.S32.HI R2, RZ, 0x1f, R3 ;  /* 0x0000001fff027819 */ /* 0x002fc60000011403 */
[----:B------:R2:W-:Y:S04]  /*2e9f0*/  STL [R1+0x4054], R3 ;  /* 0x0040540301007387 */ /* 0x0005e80000100800 */
[----:B------:R3:W-:Y:S04]  /*2ea00*/  STL [R1+0xdc], R2 ;  /* 0x0000dc0201007387 */ /* 0x0007e80000100800 */
[----:B------:R-:W-:Y:S04]  /*2ea10*/  STL [R1+0xdec], R0 ;  /* 0x000dec0001007387 */ /* 0x000fe80000100800 */
[----:B------:R4:W-:Y:S01]  /*2ea20*/  STL [R1+0x4058], R0 ;  /* 0x0040580001007387 */ /* 0x0009e20000100800 */
[----:B--2---:R-:W-:-:S02]  /*2ea30*/  SHF.R.S32.HI R3, RZ, 0x1f, R27 ;  /* 0x0000001fff037819 */ /* 0x004fc4000001141b */
[----:B---3--:R-:W-:Y:S02]  /*2ea40*/  SHF.R.S32.HI R2, RZ, 0x1f, R20 ;  /* 0x0000001fff027819 */ /* 0x008fe40000011414 */
[----:B----4-:R-:W-:-:S03]  /*2ea50*/  SHF.R.S32.HI R0, RZ, 0x1f, R19 ;  /* 0x0000001fff007819 */ /* 0x010fc60000011413 */
[----:B------:R5:W-:Y:S04]  /*2ea60*/  STL [R1+0xd8], R2 ;  /* 0x0000d80201007387 */ /* 0x000be80000100800 */
[----:B------:R0:W-:Y:S04]  /*2ea70*/  STL [R1+0xd4], R3 ;  /* 0x0000d40301007387 */ /* 0x0001e80000100800 */
[----:B------:R1:W-:Y:S01]  /*2ea80*/  STL [R1+0xd0], R0 ;  /* 0x0000d00001007387 */ /* 0x0003e20000100800 */
[----:B-----5:R-:W-:Y:S02]  /*2ea90*/  SHF.R.S32.HI R2, RZ, 0x1f, R26 ;  /* 0x0000001fff027819 */ /* 0x020fe4000001141a */
[----:B0-----:R-:W-:-:S02]  /*2eaa0*/  SHF.R.S32.HI R3, RZ, 0x1f, R22 ;  /* 0x0000001fff037819 */ /* 0x001fc40000011416 */
[----:B-1----:R-:W-:Y:S01]  /*2eab0*/  SHF.R.S32.HI R0, RZ, 0x1f, R6 ;  /* 0x0000001fff007819 */ /* 0x002fe20000011406 */
[----:B------:R0:W-:Y:S04]  /*2eac0*/  STL [R1+0xcc], R2 ;  /* 0x0000cc0201007387 */ /* 0x0001e80000100800 */
[----:B------:R1:W-:Y:S04]  /*2ead0*/  STL [R1+0xc8], R3 ;  /* 0x0000c80301007387 */ /* 0x0003e80000100800 */
[----:B------:R2:W-:Y:S01]  /*2eae0*/  STL [R1+0xc4], R0 ;  /* 0x0000c40001007387 */ /* 0x0005e20000100800 */
[----:B0-----:R-:W-:-:S02]  /*2eaf0*/  SHF.R.S32.HI R2, RZ, 0x1f, R28 ;  /* 0x0000001fff027819 */ /* 0x001fc4000001141c */
[----:B-1----:R-:W-:Y:S02]  /*2eb00*/  SHF.R.S32.HI R3, RZ, 0x1f, R18 ;  /* 0x0000001fff037819 */ /* 0x002fe40000011412 */
[----:B--2---:R-:W-:Y:S01]  /*2eb10*/  SHF.R.S32.HI R0, RZ, 0x1f, R17 ;  /* 0x0000001fff007819 */ /* 0x004fe20000011411 */
        /* <DEDUP_REMOVED lines=25> */
[----:B------:R-:W-:Y:S01]  /*2ecb0*/  STL [R1+0x88], R3 ;  /* 0x0000880301007387 */ /* 0x000fe20000100800 */
[----:B0-----:R-:W-:-:S03]  /*2ecc0*/  SHF.R.S32.HI R2, RZ, 0x1f, R29 ;  /* 0x0000001fff027819 */ /* 0x001fc6000001141d */
[----:B------:R-:W2:Y:S04]  /*2ecd0*/  LDL R29, [R1+0x128] ;  /* 0x00012800011d7983 */ /* 0x000ea80000100800 */
[----:B------:R0:W-:Y:S04]  /*2ece0*/  STL [R1+0x84], R0 ;  /* 0x0000840001007387 */ /* 0x0001e80000100800 */
[----:B------:R1:W-:Y:S01]  /*2ecf0*/  STL [R1+0x80], R2 ;  /* 0x0000800201007387 */ /* 0x0003e20000100800 */
[----:B0-----:R-:W-:Y:S02]  /*2ed00*/  SHF.R.S32.HI R0, RZ, 0x1f, R21 ;  /* 0x0000001fff007819 */ /* 0x001fe40000011415 */
[----:B-1----:R-:W-:-:S02]  /*2ed10*/  SHF.R.S32.HI R2, RZ, 0x1f, R25 ;  /* 0x0000001fff027819 */ /* 0x002fc40000011419 */
[----:B------:R-:W3:Y:S04]  /*2ed20*/  LDL R25, [R1+0x124] ;  /* 0x0001240001197983 */ /* 0x000ee80000100800 */
[----:B------:R0:W-:Y:S04]  /*2ed30*/  STL [R1+0x7c], R0 ;  /* 0x00007c0001007387 */ /* 0x0001e80000100800 */
[----:B0-----:R-:W4:Y:S04]  /*2ed40*/  LDL R0, [R1+0x120] ;  /* 0x0001200001007983 */ /* 0x001f280000100800 */
[----:B------:R0:W-:Y:S04]  /*2ed50*/  STL [R1+0x78], R2 ;  /* 0x0000780201007387 */ /* 0x0001e80000100800 */
[----:B------:R-:W5:Y:S01]  /*2ed60*/  LDL R21, [R1+0x11c] ;  /* 0x00011c0001157983 */ /* 0x000f620000100800 */
[----:B------:R-:W-:-:S03]  /*2ed70*/  SHF.R.S32.HI R4, RZ, 0x1f, R4 ;  /* 0x0000001fff047819 */ /* 0x000fc60000011404 */
[----:B------:R-:W5:Y:S04]  /*2ed80*/  LDL R3, [R1+0x118] ;  /* 0x0001180001037983 */ /* 0x000f680000100800 */
[----:B0-----:R-:W5:Y:S04]  /*2ed90*/  LDL R2, [R1+0x114] ;  /* 0x0001140001027983 */ /* 0x001f680000100800 */
[----:B------:R0:W-:Y:S04]  /*2eda0*/  STL [R1+0x74], R4 ;  /* 0x0000740401007387 */ /* 0x0001e80000100800 */
        /* <DEDUP_REMOVED lines=22> */
[----:B0-----:R-:W5:Y:S01]  /*2ef10*/  LDL R4, [R1+0x508] ;  /* 0x0005080001047983 */ /* 0x001f620000100800 */
[----:B--2---:R-:W-:-:S05]  /*2ef20*/  SHF.R.S32.HI R29, RZ, 0x1f, R29 ;  /* 0x0000001fff1d7819 */ /* 0x004fca000001141d */
[----:B------:R0:W-:Y:S01]  /*2ef30*/  STL [R1+0x70], R29 ;  /* 0x0000701d01007387 */ /* 0x0001e20000100800 */
[----:B---3--:R-:W-:-:S03]  /*2ef40*/  SHF.R.S32.HI R25, RZ, 0x1f, R25 ;  /* 0x0000001fff197819 */ /* 0x008fc60000011419 */
[----:B0-----:R-:W2:Y:S04]  /*2ef50*/  LDL R29, [R1+0x50c] ;  /* 0x00050c00011d7983 */ /* 0x001ea80000100800 */
[----:B------:R0:W-:Y:S01]  /*2ef60*/  STL [R1+0x6c], R25 ;  /* 0x00006c1901007387 */ /* 0x0001e20000100800 */
[----:B----4-:R-:W-:-:S03]  /*2ef70*/  SHF.R.S32.HI R0, RZ, 0x1f, R0 ;  /* 0x0000001fff007819 */ /* 0x010fc60000011400 */
[----:B0-----:R-:W3:Y:S04]  /*2ef80*/  LDL.LU R25, [R1+0x4060] ;  /* 0x0040600001197983 */ /* 0x001ee80000300800 */
[----:B------:R5:W-:Y:S02]  /*2ef90*/  STL [R1+0x68], R0 ;  /* 0x0000680001007387 */ /* 0x000be40000100800 */
[----:B-----5:R-:W-:Y:S02]  /*2efa0*/  SHF.R.S32.HI R0, RZ, 0x1f, R21 ;  /* 0x0000001fff007819 */ /* 0x020fe40000011415 */
[----:B------:R-:W4:Y:S01]  /*2efb0*/  LDL R21, [R1+0x528] ;  /* 0x0005280001157983 */ /* 0x000f220000100800 */
[----:B------:R-:W-:-:S03]  /*2efc0*/  SHF.R.S32.HI R3, RZ, 0x1f, R3 ;  /* 0x0000001fff037819 */ /* 0x000fc60000011403 */
[----:B------:R0:W-:Y:S04]  /*2efd0*/  STL [R1+0x64], R0 ;  /* 0x0000640001007387 */ /* 0x0001e80000100800 */
[----:B------:R1:W-:Y:S01]  /*2efe0*/  STL [R1+0x60], R3 ;  /* 0x0000600301007387 */ /* 0x0003e20000100800 */
[----:B0-----:R-:W-:Y:S02]  /*2eff0*/  SHF.R.S32.HI R0, RZ, 0x1f, R2 ;  /* 0x0000001fff007819 */ /* 0x001fe40000011402 */
[----:B------:R-:W-:Y:S02]  /*2f000*/  SHF.R.S32.HI R2, RZ, 0x1f, R24 ;  /* 0x0000001fff027819 */ /* 0x000fe40000011418 */
[----:B-1----:R-:W-:Y:S01]  /*2f010*/  SHF.R.S32.HI R3, RZ, 0x1f, R20 ;  /* 0x0000001fff037819 */ /* 0x002fe20000011414 */
[----:B------:R0:W-:Y:S04]  /*2f020*/  STL [R1+0x5c], R0 ;  /* 0x00005c0001007387 */ /* 0x0001e80000100800 */
[----:B------:R1:W-:Y:S04]  /*2f030*/  STL [R1+0x58], R2 ;  /* 0x0000580201007387 */ /* 0x0003e80000100800 */
[----:B------:R5:W-:Y:S01]  /*2f040*/  STL [R1+0x54], R3 ;  /* 0x0000540301007387 */ /* 0x000be20000100800 */
[----:B0-----:R-:W-:-:S02]  /*2f050*/  SHF.R.S32.HI R0, RZ, 0x1f, R27 ;  /* 0x0000001fff007819 */ /* 0x001fc4000001141b */
[----:B-1----:R-:W-:Y:S02]  /*2f060*/  SHF.R.S32.HI R2, RZ, 0x1f, R19 ;  /* 0x0000001fff027819 */ /* 0x002fe40000011413 */
[----:B-----5:R-:W-:Y:S01]  /*2f070*/  SHF.R.S32.HI R3, RZ, 0x1f, R26 ;  /* 0x0000001fff037819 */ /* 0x020fe2000001141a */
        /* <DEDUP_REMOVED lines=32> */
[----:B------:R-:W-:Y:S04]  /*2f280*/  STL [R1+0xc], R3 ;  /* 0x00000c0301007387 */ /* 0x000fe80000100800 */
[----:B------:R-:W5:Y:S01]  /*2f290*/  LDL R9, [R1+0x574] ;  /* 0x0005740001097983 */ /* 0x000f620000100800 */
[----:B0-----:R-:W-:-:S02]  /*2f2a0*/  SHF.R.S32.HI R0, RZ, 0x1f, R7 ;  /* 0x0000001fff007819 */ /* 0x001fc40000011407 */
[----:B-1----:R-:W-:-:S03]  /*2f2b0*/  SHF.R.S32.HI R2, RZ, 0x1f, R5 ;  /* 0x0000001fff027819 */ /* 0x002fc60000011405 */
[----:B------:R0:W-:Y:S04]  /*2f2c0*/  STL [R1+0x8], R0 ;  /* 0x0000080001007387 */ /* 0x0001e80000100800 */
[----:B------:R-:W-:Y:S04]  /*2f2d0*/  STL [R1+0x4], R2 ;  /* 0x0000040201007387 */ /* 0x000fe80000100800 */
[----:B------:R-:W3:Y:S01]  /*2f2e0*/  LDL R10, [R1+0x57c] ;  /* 0x00057c00010a7983 */ /* 0x000ee20000100800 */
[----:B0-----:R-:W-:-:S05]  /*2f2f0*/  SHF.R.S32.HI R0, RZ, 0x1f, R4 ;  /* 0x0000001fff007819 */ /* 0x001fca0000011404 */
[----:B------:R-:W-:Y:S04]  /*2f300*/  STL [R1], R0 ;  /* 0x0000000001007387 */ /* 0x000fe80000100800 */
[----:B------:R-:W3:Y:S01]  /*2f310*/  LDL R11, [R1+0x580] ;  /* 0x00058000010b7983 */ /* 0x000ee20000100800 */
[----:B--2---:R-:W-:-:S05]  /*2f320*/  SHF.R.S32.HI R29, RZ, 0x1f, R29 ;  /* 0x0000001fff1d7819 */ /* 0x004fca000001141d */
[----:B------:R-:W-:Y:S04]  /*2f330*/  STL [R1+0x3ff4], R29 ;  /* 0x003ff41d01007387 */ /* 0x000fe80000100800 */
[----:B------:R-:W2:Y:S04]  /*2f340*/  LDL R14, [R1+0x590] ;  /* 0x00059000010e7983 */ /* 0x000ea80000100800 */
[----:B------:R-:W2:Y:S04]  /*2f350*/  LDL R23, [R1+0x598] ;  /* 0x0005980001177983 */ /* 0x000ea80000100800 */
[----:B------:R-:W2:Y:S04]  /*2f360*/  LDL R16, [R1+0x59c] ;  /* 0x00059c0001107983 */ /* 0x000ea80000100800 */
[----:B------:R-:W2:Y:S04]  /*2f370*/  LDL R17, [R1+0x5a0] ;  /* 0x0005a00001117983 */ /* 0x000ea80000100800 */
[----:B------:R-:W2:Y:S04]  /*2f380*/  LDL R18, [R1+0x5a4] ;  /* 0x0005a40001127983 */ /* 0x000ea80000100800 */
[----:B------:R-:W2:Y:S01]  /*2f390*/  LDL R28, [R1+0x5ac] ;  /* 0x0005ac00011c7983 */ /* 0x000ea20000100800 */
[----:B----4-:R-:W-:-:S03]  /*2f3a0*/  SHF.R.S32.HI R4, RZ, 0x1f, R21 ;  /* 0x0000001fff047819 */ /* 0x010fc60000011415 */
[----:B------:R-:W4:Y:S04]  /*2f3b0*/  LDL R21, [R1+0x58c] ;  /* 0x00058c0001157983 */ /* 0x000f280000100800 */
[----:B------:R0:W-:Y:S04]  /*2f3c0*/  STL [R1+0x3ff0], R4 ;  /* 0x003ff00401007387 */ /* 0x0001e80000100800 */
[----:B0-----:R-:W2:Y:S02]  /*2f3d0*/  LDL.LU R4, [R1+0x550] ;  /* 0x0005500001047983 */ /* 0x001ea40000300800 */
[----:B--2---:R-:W-:-:S02]  /*2f3e0*/  SHF.R.S32.HI R5, RZ, 0x1f, R4 ;  /* 0x0000001fff057819 */ /* 0x004fc40000011404 */
[----:B------:R-:W-:Y:S04]  /*2f3f0*/  STL [R1+0x3ffc], R4 ;  /* 0x003ffc0401007387 */ /* 0x000fe80000100800 */
        /* <DEDUP_REMOVED lines=9> */
[----:B0-----:R-:W2:Y:S01]  /*2f490*/  LDL.LU R7, [R1+0x570] ;  /* 0x0005700001077983 */ /* 0x001ea20000300800 */
[----:B-----5:R-:W-:Y:S02]  /*2f4a0*/  SHF.R.S32.HI R9, RZ, 0x1f, R9 ;  /* 0x0000001fff097819 */ /* 0x020fe40000011409 */
[----:B---3--:R-:W-:-:S02]  /*2f4b0*/  SHF.R.S32.HI R10, RZ, 0x1f, R10 ;  /* 0x0000001fff0a7819 */ /* 0x008fc4000001140a */
[----:B------:R-:W-:Y:S02]  /*2f4c0*/  SHF.R.S32.HI R11, RZ, 0x1f, R11 ;  /* 0x0000001fff0b7819 */ /* 0x000fe4000001140b */
[----:B--2---:R-:W-:-:S05]  /*2f4d0*/  SHF.R.S32.HI R8, RZ, 0x1f, R7 ;  /* 0x0000001fff087819 */ /* 0x004fca0000011407 */
[----:B------:R-:W-:Y:S04]  /*2f4e0*/  STL [R1+0x4008], R8 ;  /* 0x0040080801007387 */ /* 0x000fe80000100800 */
[----:B------:R-:W-:Y:S04]  /*2f4f0*/  STL [R1+0x4004], R7 ;  /* 0x0040040701007387 */ /* 0x000fe80000100800 */
[----:B------:R-:W2:Y:S04]  /*2f500*/  LDL R26, [R1+0x5b0] ;  /* 0x0005b000011a7983 */ /* 0x000ea80000100800 */
[----:B------:R-:W-:Y:S04]  /*2f510*/  STL [R1+0x400c], R9 ;  /* 0x00400c0901007387 */ /* 0x000fe80000100800 */
[----:B------:R-:W-:Y:S04]  /*2f520*/  STL [R1+0x4010], R10 ;  /* 0x0040100a01007387 */ /* 0x000fe80000100800 */
[----:B------:R0:W-:Y:S04]  /*2f530*/  STL [R1+0x3fe0], R11 ;  /* 0x003fe00b01007387 */ /* 0x0001e80000100800 */
[----:B0-----:R-:W3:Y:S01]  /*2f540*/  LDL.LU R11, [R1+0x588] ;  /* 0x00058800010b7983 */ /* 0x001ee20000300800 */
[----:B----4-:R-:W-:-:S02]  /*2f550*/  SHF.R.S32.HI R13, RZ, 0x1f, R21 ;  /* 0x0000001fff0d7819 */ /* 0x010fc40000011415 */
[----:B------:R-:W-:Y:S02]  /*2f560*/  SHF.R.S32.HI R14, RZ, 0x1f, R14 ;  /* 0x0000001fff0e7819 */ /* 0x000fe4000001140e */
[----:B------:R-:W-:Y:S02]  /*2f570*/  SHF.R.S32.HI R15, RZ, 0x1f, R23 ;  /* 0x0000001fff0f7819 */ /* 0x000fe40000011417 */
[----:B------:R-:W-:Y:S02]  /*2f580*/  SHF.R.S32.HI R16, RZ, 0x1f, R16 ;  /* 0x0000001fff107819 */ /* 0x000fe40000011410 */
[----:B------:R-:W-:Y:S02]  /*2f590*/  SHF.R.S32.HI R17, RZ, 0x1f, R17 ;  /* 0x0000001fff117819 */ /* 0x000fe40000011411 */
[----:B------:R-:W-:Y:S02]  /*2f5a0*/  SHF.R.S32.HI R18, RZ, 0x1f, R18 ;  /* 0x0000001fff127819 */ /* 0x000fe40000011412 */
[----:B------:R-:W-:-:S02]  /*2f5b0*/  SHF.R.S32.HI R19, RZ, 0x1f, R28 ;  /* 0x0000001fff137819 */ /* 0x000fc4000001141c */
[----:B---3--:R-:W-:-:S05]  /*2f5c0*/  SHF.R.S32.HI R12, RZ, 0x1f, R11 ;  /* 0x0000001fff0c7819 */ /* 0x008fca000001140b */
[----:B------:R-:W-:Y:S04]  /*2f5d0*/  STL [R1+0x4018], R12 ;  /* 0x0040180c01007387 */ /* 0x000fe80000100800 */
[----:B------:R-:W-:Y:S04]  /*2f5e0*/  STL [R1+0x4014], R11 ;  /* 0x0040140b01007387 */ /* 0x000fe80000100800 */
[----:B------:R-:W3:Y:S04]  /*2f5f0*/  LDL R21, [R1+0x5bc] ;  /* 0x0005bc0001157983 */ /* 0x000ee80000100800 */
[----:B------:R-:W-:Y:S04]  /*2f600*/  STL [R1+0x401c], R13 ;  /* 0x00401c0d01007387 */ /* 0x000fe80000100800 */
[----:B------:R-:W4:Y:S04]  /*2f610*/  LDL R22, [R1+0x5c0] ;  /* 0x0005c00001167983 */ /* 0x000f280000100800 */
[----:B------:R-:W-:Y:S04]  /*2f620*/  STL [R1+0x4020], R14 ;  /* 0x0040200e01007387 */ /* 0x000fe80000100800 */
[----:B------:R-:W5:Y:S04]  /*2f630*/  LDL R23, [R1+0x5c4] ;  /* 0x0005c40001177983 */ /* 0x000f680000100800 */
[----:B------:R0:W-:Y:S04]  /*2f640*/  STL [R1+0x4024], R15 ;  /* 0x0040240f01007387 */ /* 0x0001e80000100800 */
[----:B------:R-:W3:Y:S04]  /*2f650*/  LDL R24, [R1+0x5cc] ;  /* 0x0005cc0001187983 */ /* 0x000ee80000100800 */
[----:B------:R-:W-:Y:S04]  /*2f660*/  STL [R1+0x4028], R16 ;  /* 0x0040281001007387 */ /* 0x000fe80000100800 */
[----:B------:R-:W-:Y:S04]  /*2f670*/  STL [R1+0x402c], R17 ;  /* 0x00402c1101007387 */ /* 0x000fe80000100800 */
[----:B------:R1:W-:Y:S04]  /*2f680*/  STL [R1+0x4030], R18 ;  /* 0x0040301201007387 */ /* 0x0003e80000100800 */
[----:B------:R-:W3:Y:S04]  /*2f690*/  LDL R28, [R1+0x5d8] ;  /* 0x0005d800011c7983 */ /* 0x000ee80000100800 */
[----:B------:R-:W3:Y:S04]  /*2f6a0*/  LDL R6, [R1+0x5e0] ;  /* 0x0005e00001067983 */ /* 0x000ee80000100800 */
[----:B------:R-:W4:Y:S04]  /*2f6b0*/  LDL R29, [R1+0x5ec] ;  /* 0x0005ec00011d7983 */ /* 0x000f280000100800 */
[----:B------:R1:W-:Y:S04]  /*2f6c0*/  STL [R1+0x4034], R19 ;  /* 0x0040341301007387 */ /* 0x0003e80000100800 */
[----:B------:R-:W4:Y:S04]  /*2f6d0*/  LDL R0, [R1+0x5f0] ;  /* 0x0005f00001007983 */ /* 0x000f280000100800 */
[----:B0-----:R-:W4:Y:S04]  /*2f6e0*/  LDL R15, [R1+0x604] ;  /* 0x00060400010f7983 */ /* 0x001f280000100800 */
[----:B------:R-:W4:Y:S04]  /*2f6f0*/  LDL R14, [R1+0x608] ;  /* 0x00060800010e7983 */ /* 0x000f280000100800 */
[----:B-1----:R-:W4:Y:S04]  /*2f700*/  LDL R18, [R1+0x5f8] ;  /* 0x0005f80001127983 */ /* 0x002f280000100800 */
[----:B------:R-:W4:Y:S04]  /*2f710*/  LDL R17, [R1+0x5fc] ;  /* 0x0005fc0001117983 */ /* 0x000f280000100800 */
[----:B------:R-:W4:Y:S04]  /*2f720*/  LDL R16, [R1+0x600] ;  /* 0x0006000001107983 */ /* 0x000f280000100800 */
[----:B------:R-:W4:Y:S04]  /*2f730*/  LDL R13, [R1+0x610] ;  /* 0x00061000010d7983 */ /* 0x000f280000100800 */
[----:B------:R-:W4:Y:S04]  /*2f740*/  LDL R19, [R1+0x5dc] ;  /* 0x0005dc0001137983 */ /* 0x000f280000100800 */
[----:B------:R-:W5:Y:S01]  /*2f750*/  LDL R11, [R1+0x614] ;  /* 0x00061400010b7983 */ /* 0x000f620000100800 */
[----:B--2---:R-:W-:-:S03]  /*2f760*/  SHF.R.S32.HI R20, RZ, 0x1f, R26 ;  /* 0x0000001fff147819 */ /* 0x004fc6000001141a */
[----:B------:R-:W2:Y:S04]  /*2f770*/  LDL R3, [R1+0x618] ;  /* 0x0006180001037983 */ /* 0x000ea80000100800 */
[----:B------:R3:W-:Y:S04]  /*2f780*/  STL [R1+0x405c], R20 ;  /* 0x00405c1401007387 */ /* 0x0007e80000100800 */
[----:B------:R-:W2:Y:S04]  /*2f790*/  LDL R12, [R1+0x61c] ;  /* 0x00061c00010c7983 */ /* 0x000ea80000100800 */
        /* <DEDUP_REMOVED lines=8> */
[----:B------:R-:W2:Y:S01]  /*2f820*/  LDL R4, [R1+0x6dc] ;  /* 0x0006dc0001047983 */ /* 0x000ea20000100800 */
[----:B---3--:R-:W-:-:S02]  /*2f830*/  SHF.R.S32.HI R20, RZ, 0x1f, R6 ;  /* 0x0000001fff147819 */ /* 0x008fc40000011406 */
[----:B----4-:R-:W-:-:S05]  /*2f840*/  SHF.R.S32.HI R19, RZ, 0x1f, R19 ;  /* 0x0000001fff137819 */ /* 0x010fca0000011413 */
[----:B------:R0:W-:Y:S04]  /*2f850*/  STL [R1+0x198], R19 ;  /* 0x0001981301007387 */ /* 0x0001e80000100800 */
[----:B------:R-:W3:Y:S04]  /*2f860*/  LDL R6, [R1+0x714] ;  /* 0x0007140001067983 */ /* 0x000ee80000100800 */
[----:B------:R1:W-:Y:S01]  /*2f870*/  STL [R1+0x19c], R20 ;  /* 0x00019c1401007387 */ /* 0x0003e20000100800 */
[----:B0-----:R-:W-:-:S03]  /*2f880*/  SHF.R.S32.HI R19, RZ, 0x1f, R29 ;  /* 0x0000001fff137819 */ /* 0x001fc6000001141d */
[----:B------:R-:W4:Y:S04]  /*2f890*/  LDL R29, [R1+0x744] ;  /* 0x00074400011d7983 */ /* 0x000f280000100800 */
[----:B------:R0:W-:Y:S01]  /*2f8a0*/  STL [R1+0x1a0], R19 ;  /* 0x0001a01301007387 */ /* 0x0001e20000100800 */
[----:B-1----:R-:W-:-:S03]  /*2f8b0*/  SHF.R.S32.HI R20, RZ, 0x1f, R0 ;  /* 0x0000001fff147819 */ /* 0x002fc60000011400 */
[----:B------:R-:W4:Y:S04]  /*2f8c0*/  LDL R0, [R1+0x748] ;  /* 0x0007480001007983 */ /* 0x000f280000100800 */
[----:B------:R-:W-:Y:S01]  /*2f8d0*/  STL [R1+0x1a4], R20 ;  /* 0x0001a41401007387 */ /* 0x000fe20000100800 */
[----:B0-----:R-:W-:Y:S02]  /*2f8e0*/  SHF.R.S32.HI R19, RZ, 0x1f, R18 ;  /* 0x0000001fff137819 */ /* 0x001fe40000011412 */
[----:B------:R-:W-:Y:S02]  /*2f8f0*/  SHF.R.S32.HI R18, RZ, 0x1f, R17 ;  /* 0x0000001fff127819 */ /* 0x000fe40000011411 */
[----:B------:R-:W-:Y:S02]  /*2f900*/  SHF.R.S32.HI R17, RZ, 0x1f, R16 ;  /* 0x0000001fff117819 */ /* 0x000fe40000011410 */
[----:B------:R-:W-:-:S02]  /*2f910*/  SHF.R.S32.HI R16, RZ, 0x1f, R15 ;  /* 0x0000001fff107819 */ /* 0x000fc4000001140f */
[----:B------:R-:W-:Y:S01]  /*2f920*/  SHF.R.S32.HI R15, RZ, 0x1f, R14 ;  /* 0x0000001fff0f7819 */ /* 0x000fe2000001140e */
[----:B------:R-:W-:Y:S01]  /*2f930*/  STL [R1+0x1a8], R19 ;  /* 0x0001a81301007387 */ /* 0x000fe20000100800 */
[----:B------:R-:W-:-:S03]  /*2f940*/  SHF.R.S32.HI R14, RZ, 0x1f, R13 ;  /* 0x0000001fff0e7819 */ /* 0x000fc6000001140d */
[----:B------:R-:W-:Y:S04]  /*2f950*/  STL [R1+0x1ac], R18 ;  /* 0x0001ac1201007387 */ /* 0x000fe80000100800 */
[----:B------:R-:W-:Y:S04]  /*2f960*/  STL [R1+0x1b0], R17 ;  /* 0x0001b01101007387 */ /* 0x000fe80000100800 */
[----:B------:R-:W-:Y:S01]  /*2f970*/  STL [R1+0x1b4], R16 ;  /* 0x0001b41001007387 */ /* 0x000fe20000100800 */
[----:B-----5:R-:W-:-:S03]  /*2f980*/  SHF.R.S32.HI R13, RZ, 0x1f, R11 ;  /* 0x0000001fff0d7819 */ /* 0x020fc6000001140b */
[----:B------:R-:W-:Y:S01]  /*2f990*/  STL [R1+0x1b8], R15 ;  /* 0x0001b80f01007387 */ /* 0x000fe20000100800 */
[----:B--2---:R-:W-:-:S03]  /*2f9a0*/  SHF.R.S32.HI R11, RZ, 0x1f, R3 ;  /* 0x0000001fff0b7819 */ /* 0x004fc60000011403 */
[----:B------:R-:W-:Y:S04]  /*2f9b0*/  STL [R1+0x1bc], R14 ;  /* 0x0001bc0e01007387 */ /* 0x000fe80000100800 */
[----:B------:R-:W2:Y:S04]  /*2f9c0*/  LDL R3, [R1+0x750] ;  /* 0x0007500001037983 */ /* 0x000ea80000100800 */
[----:B------:R-:W-:Y:S01]  /*2f9d0*/  STL [R1+0x1c0], R13 ;  /* 0x0001c00d01007387 */ /* 0x000fe20000100800 */
[----:B------:R-:W-:-:S03]  /*2f9e0*/  SHF.R.S32.HI R12, RZ, 0x1f, R12 ;  /* 0x0000001fff0c7819 */ /* 0x000fc6000001140c */
[----:B------:R0:W-:Y:S02]  /*2f9f0*/  STL [R1+0x1c4], R11 ;  /* 0x0001c40b01007387 */ /* 0x0001e40000100800 */
[----:B0-----:R-:W-:Y:S02]  /*2fa00*/  SHF.R.S32.HI R11, RZ, 0x1f, R2 ;  /* 0x0000001fff0b7819 */ /* 0x001fe40000011402 */
[----:B------:R-:W5:Y:S04]  /*2fa10*/  LDL R2, [R1+0x790] ;  /* 0x0007900001027983 */ /* 0x000f680000100800 */
[----:B------:R0:W-:Y:S04]  /*2fa20*/  STL [R1+0x1c8], R12 ;  /* 0x0001c80c01007387 */ /* 0x0001e80000100800 */
[----:B------:R1:W-:Y:S01]  /*2fa30*/  STL [R1+0x1cc], R11 ;  /* 0x0001cc0b01007387 */ /* 0x0003e20000100800 */
[----:B0-----:R-:W-:-:S03]  /*2fa40*/  SHF.R.S32.HI R12, RZ, 0x1f, R27 ;  /* 0x0000001fff0c7819 */ /* 0x001fc6000001141b */
[----:B------:R-:W5:Y:S01]  /*2fa50*/  LDL R27, [R1+0x79c] ;  /* 0x00079c00011b7983 */ /* 0x000f620000100800 */
[----:B-1----:R-:W-:-:S03]  /*2fa60*/  SHF.R.S32.HI R11, RZ, 0x1f, R10 ;  /* 0x0000001fff0b7819 */ /* 0x002fc6000001140a */
[----:B------:R-:W-:Y:S01]  /*2fa70*/  STL [R1+0x1d0], R12 ;  /* 0x0001d00c01007387 */ /* 0x000fe20000100800 */
[----:B------:R-:W-:Y:S02]  /*2fa80*/  SHF.R.S32.HI R10, RZ, 0x1f, R9 ;  /* 0x0000001fff0a7819 */ /* 0x000fe40000011409 */
[----:B------:R-:W-:Y:S01]  /*2fa90*/  SHF.R.S32.HI R9, RZ, 0x1f, R26 ;  /* 0x0000001fff097819 */ /* 0x000fe2000001141a */
[----:B------:R-:W-:Y:S04]  /*2faa0*/  STL [R1+0x1d4], R11 ;  /* 0x0001d40b01007387 */ /* 0x000fe80000100800 */
[----:B------:R-:W5:Y:S04]  /*2fab0*/  LDL R26, [R1+0x7a0] ;  /* 0x0007a000011a7983 */ /* 0x000f680000100800 */
[----:B------:R0:W-:Y:S04]  /*2fac0*/  STL [R1+0x1d8], R10 ;  /* 0x0001d80a01007387 */ /* 0x0001e80000100800 */
[----:B------:R1:W-:Y:S01]  /*2fad0*/  STL [R1+0x1dc], R9 ;  /* 0x0001dc0901007387 */ /* 0x0003e20000100800 */
[----:B------:R-:W-:-:S02]  /*2fae0*/  SHF.R.S32.HI R4, RZ, 0x1f, R4 ;  /* 0x0000001fff047819 */ /* 0x000fc40000011404 */
[----:B0-----:R-:W-:Y:S02]  /*2faf0*/  SHF.R.S32.HI R10, RZ, 0x1f, R5 ;  /* 0x0000001fff0a7819 */ /* 0x001fe40000011405 */
[----:B-1----:R-:W-:Y:S01]  /*2fb00*/  SHF.R.S32.HI R9, RZ, 0x1f, R7 ;  /* 0x0000001fff097819 */ /* 0x002fe20000011407 */
[----:B------:R-:W5:Y:S04]  /*2fb10*/  LDL R5, [R1+0x7d0] ;  /* 0x0007d00001057983 */ /* 0x000f680000100800 */
[----:B------:R-:W-:Y:S01]  /*2fb20*/  STL [R1+0x1e0], R10 ;  /* 0x0001e00a01007387 */ /* 0x000fe20000100800 */
[----:B------:R-:W-:-:S03]  /*2fb30*/  SHF.R.S32.HI R7, RZ, 0x1f, R8 ;  /* 0x0000001fff077819 */ /* 0x000fc60000011408 */
[----:B------:R-:W-:Y:S04]  /*2fb40*/  STL [R1+0x1e4], R9 ;  /* 0x0001e40901007387 */ /* 0x000fe80000100800 */
[----:B------:R-:W5:Y:S04]  /*2fb50*/  LDL R20, [R1+0x7dc] ;  /* 0x0007dc0001147983 */ /* 0x000f680000100800 */
[----:B------:R-:W-:Y:S04]  /*2fb60*/  STL [R1+0x1e8], R7 ;  /* 0x0001e80701007387 */ /* 0x000fe80000100800 */
[----:B------:R-:W5:Y:S04]  /*2fb70*/  LDL R19, [R1+0x7f8] ;  /* 0x0007f80001137983 */ /* 0x000f680000100800 */
[----:B------:R0:W-:Y:S04]  /*2fb80*/  STL [R1+0x1f0], R4 ;  /* 0x0001f00401007387 */ /* 0x0001e80000100800 */
[----:B------:R-:W5:Y:S04]  /*2fb90*/  LDL R8, [R1+0x82c] ;  /* 0x00082c0001087983 */ /* 0x000f680000100800 */
[----:B0-----:R-:W5:Y:S01]  /*2fba0*/  LDL R4, [R1+0x828] ;  /* 0x0008280001047983 */ /* 0x001f620000100800 */
[----:B---3--:R-:W-:-:S02]  /*2fbb0*/  SHF.R.S32.HI R7, RZ, 0x1f, R6 ;  /* 0x0000001fff077819 */ /* 0x008fc40000011406 */
[----:B----4-:R-:W-:Y:S02]  /*2fbc0*/  SHF.R.S32.HI R6, RZ, 0x1f, R29 ;  /* 0x0000001fff067819 */ /* 0x010fe4000001141d */
[----:B------:R-:W3:Y:S01]  /*2fbd0*/  LDL R29, [R1+0x824] ;  /* 0x00082400011d7983 */ /* 0x000ee20000100800 */
[----:B------:R-:W-:-:S03]  /*2fbe0*/  SHF.R.S32.HI R0, RZ, 0x1f, R0 ;  /* 0x0000001fff007819 */ /* 0x000fc60000011400 */
[----:B------:R-:W-:Y:S04]  /*2fbf0*/  STL [R1+0x1f4], R7 ;  /* 0x0001f40701007387 */ /* 0x000fe80000100800 */
[----:B------:R-:W-:Y:S04]  /*2fc00*/  STL [R1+0x1f8], R6 ;  /* 0x0001f80601007387 */ /* 0x000fe80000100800 */
[----:B------:R-:W4:Y:S04]  /*2fc10*/  LDL R18, [R1+0x820] ;  /* 0x0008200001127983 */ /* 0x000f280000100800 */
[----:B------:R-:W4:Y:S04]  /*2fc20*/  LDL R17, [R1+0x81c] ;  /* 0x00081c0001117983 */ /* 0x000f280000100800 */
[----:B------:R0:W-:Y:S04]  /*2fc30*/  STL [R1+0x1fc], R0 ;  /* 0x0001fc0001007387 */ /* 0x0001e80000100800 */
[----:B------:R-:W4:Y:S04]  /*2fc40*/  LDL R16, [R1+0x818] ;  /* 0x0008180001107983 */ /* 0x000f280000100800 */
[----:B------:R-:W4:Y:S04]  /*2fc50*/  LDL R15, [R1+0x814] ;  /* 0x00081400010f7983 */ /* 0x000f280000100800 */
[----:B------:R-:W4:Y:S04]  /*2fc60*/  LDL R14, [R1+0x810] ;  /* 0x00081000010e7983 */ /* 0x000f280000100800 */
[----:B------:R-:W4:Y:S04]  /*2fc70*/  LDL R13, [R1+0x80c] ;  /* 0x00080c00010d7983 */ /* 0x000f280000100800 */
[----:B------:R-:W4:Y:S04]  /*2fc80*/  LDL R11, [R1+0x808] ;  /* 0x00080800010b7983 */ /* 0x000f280000100800 */
[----:B------:R-:W4:Y:S04]  /*2fc90*/  LDL R12, [R1+0x800] ;  /* 0x00080000010c7983 */ /* 0x000f280000100800 */
[----:B0-----:R-:W4:Y:S01]  /*2fca0*/  LDL R0, [R1+0x804] ;  /* 0x0008040001007983 */ /* 0x001f220000100800 */
[----:B--2---:R-:W-:-:S03]  /*2fcb0*/  SHF.R.S32.HI R6, RZ, 0x1f, R3 ;  /* 0x0000001fff067819 */ /* 0x004fc60000011403 */
[----:B------:R-:W2:Y:S04]  /*2fcc0*/  LDL R3, [R1+0x7fc] ;  /* 0x0007fc0001037983 */ /* 0x000ea80000100800 */
[----:B------:R0:W-:Y:S01]  /*2fcd0*/  STL [R1+0x204], R6 ;  /* 0x0002040601007387 */ /* 0x0001e20000100800 */
[----:B-----5:R-:W-:-:S03]  /*2fce0*/  SHF.R.S32.HI R7, RZ, 0x1f, R2 ;  /* 0x0000001fff077819 */ /* 0x020fc60000011402 */
[----:B------:R-:W5:Y:S04]  /*2fcf0*/  LDL R2, [R1+0x7f4] ;  /* 0x0007f40001027983 */ /* 0x000f680000100800 */
[----:B------:R-:W-:Y:S04]  /*2fd00*/  STL [R1+0x20c], R7 ;  /* 0x00020c0701007387 */ /* 0x000fe80000100800 */
[----:B------:R-:W2:Y:S04]  /*2fd10*/  LDL R10, [R1+0x7f0] ;  /* 0x0007f000010a7983 */ /* 0x000ea80000100800 */
[----:B------:R-:W2:Y:S01]  /*2fd20*/  LDL R9, [R1+0x7ec] ;  /* 0x0007ec0001097983 */ /* 0x000ea20000100800 */
[----:B0-----:R-:W-:-:S05]  /*2fd30*/  SHF.R.S32.HI R6, RZ, 0x1f, R27 ;  /* 0x0000001fff067819 */ /* 0x001fca000001141b */
[----:B------:R0:W-:Y:S04]  /*2fd40*/  STL [R1+0x210], R6 ;  /* 0x0002100601007387 */ /* 0x0001e80000100800 */
[----:B------:R-:W5:Y:S01]  /*2fd50*/  LDL R27, [R1+0x7e8] ;  /* 0x0007e800011b7983 */ /* 0x000f620000100800 */
[----:B0-----:R-:W-:-:S03]  /*2fd60*/  SHF.R.S32.HI R6, RZ, 0x1f, R26 ;  /* 0x0000001fff067819 */ /* 0x001fc6000001141a */
[----:B------:R-:W5:Y:S04]  /*2fd70*/  LDL R26, [R1+0x7e4] ;  /* 0x0007e400011a7983 */ /* 0x000f680000100800 */
[----:B------:R0:W-:Y:S04]  /*2fd80*/  STL [R1+0x214], R6 ;  /* 0x0002140601007387 */ /* 0x0001e80000100800 */
[----:B------:R-:W5:Y:S01]  /*2fd90*/  LDL R7, [R1+0x7e0] ;  /* 0x0007e00001077983 */ /* 0x000f620000100800 */
[----:B------:R-:W-:-:S03]  /*2fda0*/  SHF.R.S32.HI R5, RZ, 0x1f, R5 ;  /* 0x0000001fff057819 */ /* 0x000fc60000011405 */
[----:B0-----:R-:W5:Y:S04]  /*2fdb0*/  LDL R6, [R1+0x7d8] ;  /* 0x0007d80001067983 */ /* 0x001f680000100800 */
[----:B------:R0:W-:Y:S01]  /*2fdc0*/  STL [R1+0x218], R5 ;  /* 0x0002180501007387 */ /* 0x0001e20000100800 */
[----:B------:R-:W-:Y:S02]  /*2fdd0*/  SHF.R.S32.HI R20, RZ, 0x1f, R20 ;  /* 0x0000001fff147819 */ /* 0x000fe40000011414 */
[----:B------:R-:W-:Y:S01]  /*2fde0*/  SHF.R.S32.HI R19, RZ, 0x1f, R19 ;  /* 0x0000001fff137819 */ /* 0x000fe20000011413 */
[----:B0-----:R-:W5:Y:S04]  /*2fdf0*/  LDL R5, [R1+0x7d4] ;  /* 0x0007d40001057983 */ /* 0x001f680000100800 */
[----:B------:R0:W-:Y:S04]  /*2fe00*/  STL [R1+0x220], R20 ;  /* 0x0002201401007387 */ /* 0x0001e80000100800 */
[----:B------:R1:W-:Y:S01]  /*2fe10*/  STL [R1+0x224], R19 ;  /* 0x0002241301007387 */ /* 0x0003e20000100800 */
[----:B0-----:R-:W-:-:S02]  /*2fe20*/  SHF.R.S32.HI R20, RZ, 0x1f, R8 ;  /* 0x0000001fff147819 */ /* 0x001fc40000011408 */
[----:B-1----:R-:W-:Y:S01]  /*2fe30*/  SHF.R.S32.HI R19, RZ, 0x1f, R4 ;  /* 0x0000001fff137819 */ /* 0x002fe20000011404 */
[----:B------:R-:W5:Y:S04]  /*2fe40*/  LDL R8, [R1+0x7cc] ;  /* 0x0007cc0001087983 */ /* 0x000f680000100800 */
[----:B------:R3:W-:Y:S04]  /*2fe50*/  STL [R1+0x228], R20 ;  /* 0x0002281401007387 */ /* 0x0007e80000100800 */
[----:B------:R-:W5:Y:S04]  /*2fe60*/  LDL R4, [R1+0x7c8] ;  /* 0x0007c80001047983 */ /* 0x000f680000100800 */
[----:B------:R4:W-:Y:S01]  /*2fe70*/  STL [R1+0x22c], R19 ;  /* 0x00022c1301007387 */ /* 0x0009e20000100800 */
[----:B---3--:R-:W-:-:S03]  /*2fe80*/  SHF.R.S32.HI R20, RZ, 0x1f, R29 ;  /* 0x0000001fff147819 */ /* 0x008fc6000001141d */
[----:B------:R-:W3:Y:S01]  /*2fe90*/  LDL R29, [R1+0x7c4] ;  /* 0x0007c400011d7983 */ /* 0x000ee20000100800 */
[----:B----4-:R-:W-:Y:S02]  /*2fea0*/  SHF.R.S32.HI R19, RZ, 0x1f, R18 ;  /* 0x0000001fff137819 */ /* 0x010fe40000011412 */
[----:B------:R-:W-:Y:S02]  /*2feb0*/  SHF.R.S32.HI R18, RZ, 0x1f, R17 ;  /* 0x0000001fff127819 */ /* 0x000fe40000011411 */
[----:B------:R-:W-:Y:S02]  /*2fec0*/  SHF.R.S32.HI R17, RZ, 0x1f, R16 ;  /* 0x0000001fff117819 */ /* 0x000fe40000011410 */
[----:B------:R-:W-:Y:S01]  /*2fed0*/  SHF.R.S32.HI R16, RZ, 0x1f, R15 ;  /* 0x0000001fff107819 */ /* 0x000fe2000001140f */
[----:B------:R-:W-:Y:S01]  /*2fee0*/  STL [R1+0x230], R20 ;  /* 0x0002301401007387 */ /* 0x000fe20000100800 */
[----:B------:R-:W-:-:S03]  /*2fef0*/  SHF.R.S32.HI R15, RZ, 0x1f, R14 ;  /* 0x0000001fff0f7819 */ /* 0x000fc6000001140e */
[----:B------:R-:W-:Y:S01]  /*2ff00*/  STL [R1+0x234], R19 ;  /* 0x0002341301007387 */ /* 0x000fe20000100800 */
[----:B------:R-:W-:-:S03]  /*2ff10*/  SHF.R.S32.HI R14, RZ, 0x1f, R13 ;  /* 0x0000001fff0e7819 */ /* 0x000fc6000001140d */
[----:B------:R-:W-:Y:S04]  /*2ff20*/  STL [R1+0x238], R18 ;  /* 0x0002381201007387 */ /* 0x000fe80000100800 */
[----:B------:R-:W-:Y:S04]  /*2ff30*/  STL [R1+0x23c], R17 ;  /* 0x00023c1101007387 */ /* 0x000fe80000100800 */
[----:B------:R-:W-:Y:S01]  /*2ff40*/  STL [R1+0x244], R16 ;  /* 0x0002441001007387 */ /* 0x000fe20000100800 */
[----:B------:R-:W-:-:S03]  /*2ff50*/  SHF.R.S32.HI R13, RZ, 0x1f, R11 ;  /* 0x0000001fff0d7819 */ /* 0x000fc6000001140b */
[----:B------:R-:W-:Y:S01]  /*2ff60*/  STL [R1+0x248], R15 ;  /* 0x0002480f01007387 */ /* 0x000fe20000100800 */
[----:B------:R-:W-:-:S03]  /*2ff70*/  SHF.R.S32.HI R11, RZ, 0x1f, R0 ;  /* 0x0000001fff0b7819 */ /* 0x000fc60000011400 */
[----:B------:R-:W-:Y:S04]  /*2ff80*/  STL [R1+0x24c], R14 ;  /* 0x00024c0e01007387 */ /* 0x000fe80000100800 */
[----:B------:R-:W4:Y:S04]  /*2ff90*/  LDL R0, [R1+0x7c0] ;  /* 0x0007c00001007983 */ /* 0x000f280000100800 */
[----:B------:R-:W-:Y:S01]  /*2ffa0*/  STL [R1+0x250], R13 ;  /* 0x0002500d01007387 */ /* 0x000fe20000100800 */
[----:B------:R-:W-:-:S03]  /*2ffb0*/  SHF.R.S32.HI R12, RZ, 0x1f, R12 ;  /* 0x0000001fff0c7819 */ /* 0x000fc6000001140c */
[----:B------:R2:W-:Y:S02]  /*2ffc0*/  STL [R1+0x254], R11 ;  /* 0x0002540b01007387 */ /* 0x0005e40000100800 */
[----:B--2---:R-:W-:Y:S02]  /*2ffd0*/  SHF.R.S32.HI R11, RZ, 0x1f, R3 ;  /* 0x0000001fff0b7819 */ /* 0x004fe40000011403 */
[----:B------:R-:W2:Y:S04]  /*2ffe0*/  LDL R3, [R1+0x7bc] ;  /* 0x0007bc0001037983 */ /* 0x000ea80000100800 */
[----:B------:R5:W-:Y:S04]  /*2fff0*/  STL [R1+0x258], R12 ;  /* 0x0002580c01007387 */ /* 0x000be80000100800 */
[----:B------:R0:W-:Y:S01]  /*30000*/  STL [R1+0x25c], R11 ;  /* 0x00025c0b01007387 */ /* 0x0001e20000100800 */
[----:B-----5:R-:W-:-:S03]  /*30010*/  SHF.R.S32.HI R12, RZ, 0x1f, R2 ;  /* 0x0000001fff0c7819 */ /* 0x020fc60000011402 */
[----:B------:R-:W5:Y:S01]  /*30020*/  LDL R2, [R1+0x7b8] ;  /* 0x0007b80001027983 */ /* 0x000f620000100800 */
[----:B0-----:R-:W-:-:S03]  /*30030*/  SHF.R.S32.HI R11, RZ, 0x1f, R10 ;  /* 0x0000001fff0b7819 */ /* 0x001fc6000001140a */
[----:B------:R-:W-:Y:S01]  /*30040*/  STL [R1+0x260], R12 ;  /* 0x0002600c01007387 */ /* 0x000fe20000100800 */
[----:B------:R-:W-:-:S03]  /*30050*/  SHF.R.S32.HI R9, RZ, 0x1f, R9 ;  /* 0x0000001fff097819 */ /* 0x000fc60000011409 */
[----:B------:R-:W-:Y:S01]  /*30060*/  STL [R1+0x264], R11 ;  /* 0x0002640b01007387 */ /* 0x000fe20000100800 */
[----:B------:R-:W-:-:S03]  /*30070*/  SHF.R.S32.HI R10, RZ, 0x1f, R27 ;  /* 0x0000001fff0a7819 */ /* 0x000fc6000001141b */
[----:B------:R-:W5:Y:S04]  /*30080*/  LDL R27, [R1+0x7b4] ;  /* 0x0007b400011b7983 */ /* 0x000f680000100800 */
[----:B------:R0:W-:Y:S04]  /*30090*/  STL [R1+0x268], R9 ;  /* 0x0002680901007387 */ /* 0x0001e80000100800 */
[----:B------:R-:W-:Y:S01]  /*300a0*/  STL [R1+0x26c], R10 ;  /* 0x00026c0a01007387 */ /* 0x000fe20000100800 */
[----:B0-----:R-:W-:-:S03]  /*300b0*/  SHF.R.S32.HI R9, RZ, 0x1f, R26 ;  /* 0x0000001fff097819 */ /* 0x001fc6000001141a */
[----:B------:R-:W5:Y:S01]  /*300c0*/  LDL R26, [R1+0x7b0] ;  /* 0x0007b000011a7983 */ /* 0x000f620000100800 */
[----:B------:R-:W-:-:S03]  /*300d0*/  SHF.R.S32.HI R7, RZ, 0x1f, R7 ;  /* 0x0000001fff077819 */ /* 0x000fc60000011407 */
[----:B------:R-:W-:Y:S01]  /*300e0*/  STL [R1+0x270], R9 ;  /* 0x0002700901007387 */ /* 0x000fe20000100800 */
[----:B------:R-:W-:-:S03]  /*300f0*/  SHF.R.S32.HI R6, RZ, 0x1f, R6 ;  /* 0x0000001fff067819 */ /* 0x000fc60000011406 */
[----:B------:R-:W-:Y:S04]  /*30100*/  STL [R1+0x274], R7 ;  /* 0x0002740701007387 */ /* 0x000fe80000100800 */
[----:B------:R-:W5:Y:S04]  /*30110*/  LDL R20, [R1+0x7ac] ;  /* 0x0007ac0001147983 */ /* 0x000f680000100800 */
[----:B------:R0:W-:Y:S04]  /*30120*/  STL [R1+0x278], R6 ;  /* 0x0002780601007387 */ /* 0x0001e80000100800 */
[----:B------:R-:W5:Y:S01]  /*30130*/  LDL R19, [R1+0x7a8] ;  /* 0x0007a80001137983 */ /* 0x000f620000100800 */
[----:B------:R-:W-:-:S05]  /*30140*/  SHF.R.S32.HI R5, RZ, 0x1f, R5 ;  /* 0x0000001fff057819 */ /* 0x000fca0000011405 */
[----:B------:R1:W-:Y:S04]  /*30150*/  STL [R1+0x27c], R5 ;  /* 0x00027c0501007387 */ /* 0x0003e80000100800 */
[----:B0-----:R-:W5:Y:S04]  /*30160*/  LDL R6, [R1+0x7a4] ;  /* 0x0007a40001067983 */ /* 0x001f680000100800 */
[----:B-1----:R-:W5:Y:S01]  /*30170*/  LDL R5, [R1+0x798] ;  /* 0x0007980001057983 */ /* 0x002f620000100800 */
[----:B------:R-:W-:Y:S02]  /*30180*/  SHF.R.S32.HI R7, RZ, 0x1f, R8 ;  /* 0x0000001fff077819 */ /* 0x000fe40000011408 */
[----:B------:R-:W-:-:S02]  /*30190*/  SHF.R.S32.HI R8, RZ, 0x1f, R4 ;  /* 0x0000001fff087819 */ /* 0x000fc40000011404 */
[----:B------:R-:W5:Y:S04]  /*301a0*/  LDL R4, [R1+0x794] ;  /* 0x0007940001047983 */ /* 0x000f680000100800 */
[----:B------:R3:W-:Y:S04]  /*301b0*/  STL [R1+0x280], R7 ;  /* 0x0002800701007387 */ /* 0x0007e80000100800 */
[----:B------:R-:W-:Y:S04]  /*301c0*/  STL [R1+0x284], R8 ;  /* 0x0002840801007387 */ /* 0x000fe80000100800 */
[----:B------:R-:W5:Y:S04]  /*301d0*/  LDL R18, [R1+0x78c] ;  /* 0x00078c0001127983 */ /* 0x000f680000100800 */
[----:B------:R-:W5:Y:S01]  /*301e0*/  LDL R17, [R1+0x788] ;  /* 0x0007880001117983 */ /* 0x000f620000100800 */
[----:B---3--:R-:W-:-:S05]  /*301f0*/  SHF.R.S32.HI R7, RZ, 0x1f, R29 ;  /* 0x0000001fff077819 */ /* 0x008fca000001141d */
[----:B------:R4:W-:Y:S04]  /*30200*/  STL [R1+0x288], R7 ;  /* 0x0002880701007387 */ /* 0x0009e80000100800 */
[----:B------:R-:W3:Y:S04]  /*30210*/  LDL R16, [R1+0x784] ;  /* 0x0007840001107983 */ /* 0x000ee80000100800 */
[----:B------:R-:W3:Y:S04]  /*30220*/  LDL R15, [R1+0x780] ;  /* 0x00078000010f7983 */ /* 0x000ee80000100800 */
[----:B------:R-:W3:Y:S04]  /*30230*/  LDL R14, [R1+0x77c] ;  /* 0x00077c00010e7983 */ /* 0x000ee80000100800 */
[----:B------:R-:W3:Y:S04]  /*30240*/  LDL R13, [R1+0x778] ;  /* 0x00077800010d7983 */ /* 0x000ee80000100800 */
[----:B------:R-:W3:Y:S04]  /*30250*/  LDL R11, [R1+0x774] ;  /* 0x00077400010b7983 */ /* 0x000ee80000100800 */
[----:B------:R-:W3:Y:S04]  /*30260*/  LDL R29, [R1+0x770] ;  /* 0x00077000011d7983 */ /* 0x000ee80000100800 */
[----:B------:R-:W3:Y:S01]  /*30270*/  LDL R12, [R1+0x76c] ;  /* 0x00076c00010c7983 */ /* 0x000ee20000100800 */
[----:B----4-:R-:W-:-:S03]  /*30280*/  SHF.R.S32.HI R7, RZ, 0x1f, R0 ;  /* 0x0000001fff077819 */ /* 0x010fc60000011400 */
[----:B------:R-:W4:Y:S04]  /*30290*/  LDL R0, [R1+0x768] ;  /* 0x0007680001007983 */ /* 0x000f280000100800 */
[----:B------:R2:W-:Y:S02]  /*302a0*/  STL [R1+0x28c], R7 ;  /* 0x00028c0701007387 */ /* 0x0005e40000100800 */
[----:B--2---:R-:W-:Y:S02]  /*302b0*/  SHF.R.S32.HI R7, RZ, 0x1f, R3 ;  /* 0x0000001fff077819 */ /* 0x004fe40000011403 */
[----:B------:R-:W2:Y:S04]  /*302c0*/  LDL R3, [R1+0x764] ;  /* 0x0007640001037983 */ /* 0x000ea80000100800 */
[----:B------:R0:W-:Y:S04]  /*302d0*/  STL [R1+0x290], R7 ;  /* 0x0002900701007387 */ /* 0x0001e80000100800 */
[----:B------:R-:W2:Y:S04]  /*302e0*/  LDL R10, [R1+0x760] ;  /* 0x00076000010a7983 */ /* 0x000ea80000100800 */
[----:B------:R-:W2:Y:S01]  /*302f0*/  LDL R9, [R1+0x75c] ;  /* 0x00075c0001097983 */ /* 0x000ea20000100800 */
[----:B-----5:R-:W-:-:S05]  /*30300*/  SHF.R.S32.HI R2, RZ, 0x1f, R2 ;  /* 0x0000001fff027819 */ /* 0x020fca0000011402 */
[----:B------:R1:W-:Y:S01]  /*30310*/  STL [R1+0x294], R2 ;  /* 0x0002940201007387 */ /* 0x0003e20000100800 */
[----:B0-----:R-:W-:-:S03]  /*30320*/  SHF.R.S32.HI R7, RZ, 0x1f, R27 ;  /* 0x0000001fff077819 */ /* 0x001fc6000001141b */
[----:B------:R-:W5:Y:S04]  /*30330*/  LDL R27, [R1+0x754] ;  /* 0x00075400011b7983 */ /* 0x000f680000100800 */
[----:B-1----:R-:W5:Y:S04]  /*30340*/  LDL R2, [R1+0x758] ;  /* 0x0007580001027983 */ /* 0x002f680000100800 */
[----:B------:R0:W-:Y:S04]  /*30350*/  STL [R1+0x298], R7 ;  /* 0x0002980701007387 */ /* 0x0001e80000100800 */
[----:B------:R-:W5:Y:S01]  /*30360*/  LDL R8, [R1+0x740] ;  /* 0x0007400001087983 */ /* 0x000f620000100800 */
[----:B------:R-:W-:-:S03]  /*30370*/  SHF.R.S32.HI R26, RZ, 0x1f, R26 ;  /* 0x0000001fff1a7819 */ /* 0x000fc6000001141a */
[----:B0-----:R-:W5:Y:S04]  /*30380*/  LDL R7, [R1+0x74c] ;  /* 0x00074c0001077983 */ /* 0x001f680000100800 */
[----:B------:R0:W-:Y:S04]  /*30390*/  STL [R1+0x29c], R26 ;  /* 0x00029c1a01007387 */ /* 0x0001e80000100800 */
[----:B0-----:R-:W5:Y:S01]  /*303a0*/  LDL R26, [R1+0x73c] ;  /* 0x00073c00011a7983 */ /* 0x001f620000100800 */
[----:B------:R-:W-:Y:S02]  /*303b0*/  SHF.R.S32.HI R20, RZ, 0x1f, R20 ;  /* 0x0000001fff147819 */ /* 0x000fe40000011414 */
[----:B------:R-:W-:-:S03]  /*303c0*/  SHF.R.S32.HI R19, RZ, 0x1f, R19 ;  /* 0x0000001fff137819 */ /* 0x000fc60000011413 */
[----:B------:R0:W-:Y:S04]  /*303d0*/  STL [R1+0x2a0], R20 ;  /* 0x0002a01401007387 */ /* 0x0001e80000100800 */
[----:B------:R1:W-:Y:S01]  /*303e0*/  STL [R1+0x2a4], R19 ;  /* 0x0002a41301007387 */ /* 0x0003e20000100800 */
[----:B0-----:R-:W-:Y:S02]  /*303f0*/  SHF.R.S32.HI R20, RZ, 0x1f, R6 ;  /* 0x0000001fff147819 */ /* 0x001fe40000011406 */
[----:B-1----:R-:W-:Y:S01]  /*30400*/  SHF.R.S32.HI R19, RZ, 0x1f, R5 ;  /* 0x0000001fff137819 */ /* 0x002fe20000011405 */
[----:B------:R-:W5:Y:S04]  /*30410*/  LDL R6, [R1+0x738] ;  /* 0x0007380001067983 */ /* 0x000f680000100800 */
[----:B------:R0:W-:Y:S04]  /*30420*/  STL [R1+0x2a8], R20 ;  /* 0x0002a81401007387 */ /* 0x0001e80000100800 */
[----:B------:R-:W5:Y:S04]  /*30430*/  LDL R5, [R1+0x734] ;  /* 0x0007340001057983 */ /* 0x000f680000100800 */
[----:B------:R1:W-:Y:S01]  /*30440*/  STL [R1+0x2ac], R19 ;  /* 0x0002ac1301007387 */ /* 0x0003e20000100800 */
[----:B0-----:R-:W-:-:S03]  /*30450*/  SHF.R.S32.HI R20, RZ, 0x1f, R4 ;  /* 0x0000001fff147819 */ /* 0x001fc60000011404 */
[----:B------:R-:W5:Y:S01]  /*30460*/  LDL R4, [R1+0x730] ;  /* 0x0007300001047983 */ /* 0x000f620000100800 */
[----:B-1----:R-:W-:Y:S02]  /*30470*/  SHF.R.S32.HI R19, RZ, 0x1f, R18 ;  /* 0x0000001fff137819 */ /* 0x002fe40000011412 */
[----:B------:R-:W-:Y:S01]  /*30480*/  SHF.R.S32.HI R18, RZ, 0x1f, R17 ;  /* 0x0000001fff127819 */ /* 0x000fe20000011411 */
[----:B------:R-:W-:Y:S04]  /*30490*/  STL [R1+0x2b0], R20 ;  /* 0x0002b01401007387 */ /* 0x000fe80000100800 */
[----:B------:R-:W-:Y:S04]  /*304a0*/  STL [R1+0x2b4], R19 ;  /* 0x0002b41301007387 */ /* 0x000fe80000100800 */
[----:B------:R-:W-:Y:S01]  /*304b0*/  STL [R1+0x2b8], R18 ;  /* 0x0002b81201007387 */ /* 0x000fe20000100800 */
[----:B---3--:R-:W-:-:S02]  /*304c0*/  SHF.R.S32.HI R17, RZ, 0x1f, R16 ;  /* 0x0000001fff117819 */ /* 0x008fc40000011410 */
[----:B------:R-:W-:Y:S02]  /*304d0*/  SHF.R.S32.HI R16, RZ, 0x1f, R15 ;  /* 0x0000001fff107819 */ /* 0x000fe4000001140f */
[----:B------:R-:W-:Y:S02]  /*304e0*/  SHF.R.S32.HI R15, RZ, 0x1f, R14 ;  /* 0x0000001fff0f7819 */ /* 0x000fe4000001140e */
[----:B------:R-:W-:Y:S01]  /*304f0*/  SHF.R.S32.HI R14, RZ, 0x1f, R13 ;  /* 0x0000001fff0e7819 */ /* 0x000fe2000001140d */
[----:B------:R-:W-:Y:S04]  /*30500*/  STL [R1+0x2bc], R17 ;  /* 0x0002bc1101007387 */ /* 0x000fe80000100800 */
[----:B------:R-:W-:Y:S01]  /*30510*/  STL [R1+0x2c0], R16 ;  /* 0x0002c01001007387 */ /* 0x000fe20000100800 */
[----:B------:R-:W-:-:S03]  /*30520*/  SHF.R.S32.HI R13, RZ, 0x1f, R11 ;  /* 0x0000001fff0d7819 */ /* 0x000fc6000001140b */
[----:B------:R-:W-:Y:S01]  /*30530*/  STL [R1+0x2c4], R15 ;  /* 0x0002c40f01007387 */ /* 0x000fe20000100800 */
[----:B------:R-:W-:-:S03]  /*30540*/  SHF.R.S32.HI R11, RZ, 0x1f, R29 ;  /* 0x0000001fff0b7819 */ /* 0x000fc6000001141d */
[----:B------:R-:W-:Y:S04]  /*30550*/  STL [R1+0x2c8], R14 ;  /* 0x0002c80e01007387 */ /* 0x000fe80000100800 */
[----:B------:R-:W3:Y:S04]  /*30560*/  LDL R29, [R1+0x72c] ;  /* 0x00072c00011d7983 */ /* 0x000ee80000100800 */
[----:B------:R-:W-:Y:S01]  /*30570*/  STL [R1+0x2cc], R13 ;  /* 0x0002cc0d01007387 */ /* 0x000fe20000100800 */
[----:B------:R-:W-:-:S03]  /*30580*/  SHF.R.S32.HI R12, RZ, 0x1f, R12 ;  /* 0x0000001fff0c7819 */ /* 0x000fc6000001140c */
[----:B------:R4:W-:Y:S02]  /*30590*/  STL [R1+0x2d0], R11 ;  /* 0x0002d00b01007387 */ /* 0x0009e40000100800 */
[----:B----4-:R-:W-:Y:S02]  /*305a0*/  SHF.R.S32.HI R11, RZ, 0x1f, R0 ;  /* 0x0000001fff0b7819 */ /* 0x010fe40000011400 */
[----:B------:R-:W4:Y:S04]  /*305b0*/  LDL R0, [R1+0x728] ;  /* 0x0007280001007983 */ /* 0x000f280000100800 */
[----:B------:R2:W-:Y:S04]  /*305c0*/  STL [R1+0x2d4], R12 ;  /* 0x0002d40c01007387 */ /* 0x0005e80000100800 */
[----:B------:R0:W-:Y:S01]  /*305d0*/  STL [R1+0x2d8], R11 ;  /* 0x0002d80b01007387 */ /* 0x0001e20000100800 */
[----:B--2---:R-:W-:-:S03]  /*305e0*/  SHF.R.S32.HI R12, RZ, 0x1f, R3 ;  /* 0x0000001fff0c7819 */ /* 0x004fc60000011403 */
[----:B------:R-:W2:Y:S01]  /*305f0*/  LDL R3, [R1+0x724] ;  /* 0x0007240001037983 */ /* 0x000ea20000100800 */
[----:B0-----:R-:W-:-:S03]  /*30600*/  SHF.R.S32.HI R11, RZ, 0x1f, R10 ;  /* 0x0000001fff0b7819 */ /* 0x001fc6000001140a */
[----:B------:R-:W-:Y:S01]  /*30610*/  STL [R1+0x2dc], R12 ;  /* 0x0002dc0c01007387 */ /* 0x000fe20000100800 */
[----:B------:R-:W-:-:S03]  /*30620*/  SHF.R.S32.HI R10, RZ, 0x1f, R9 ;  /* 0x0000001fff0a7819 */ /* 0x000fc60000011409 */
[----:B------:R-:W-:Y:S01]  /*30630*/  STL [R1+0x2e0], R11 ;  /* 0x0002e00b01007387 */ /* 0x000fe20000100800 */
[----:B-----5:R-:W-:-:S03]  /*30640*/  SHF.R.S32.HI R9, RZ, 0x1f, R2 ;  /* 0x0000001fff097819 */ /* 0x020fc60000011402 */
[----:B------:R-:W5:Y:S04]  /*30650*/  LDL R2, [R1+0x720] ;  /* 0x0007200001027983 */ /* 0x000f680000100800 */
[----:B------:R0:W-:Y:S04]  /*30660*/  STL [R1+0x2e4], R10 ;  /* 0x0002e40a01007387 */ /* 0x0001e80000100800 */
[----:B------:R1:W-:Y:S01]  /*30670*/  STL [R1+0x2e8], R9 ;  /* 0x0002e80901007387 */ /* 0x0003e20000100800 */
[----:B0-----:R-:W-:-:S03]  /*30680*/  SHF.R.S32.HI R10, RZ, 0x1f, R27 ;  /* 0x0000001fff0a7819 */ /* 0x001fc6000001141b */
[----:B------:R-:W5:Y:S01]  /*30690*/  LDL R27, [R1+0x71c] ;  /* 0x00071c00011b7983 */ /* 0x000f620000100800 */
[----:B-1----:R-:W-:-:S03]  /*306a0*/  SHF.R.S32.HI R9, RZ, 0x1f, R7 ;  /* 0x0000001fff097819 */ /* 0x002fc60000011407 */
[----:B------:R-:W-:Y:S01]  /*306b0*/  STL [R1+0x2ec], R10 ;  /* 0x0002ec0a01007387 */ /* 0x000fe20000100800 */
[----:B------:R-:W-:-:S03]  /*306c0*/  SHF.R.S32.HI R8, RZ, 0x1f, R8 ;  /* 0x0000001fff087819 */ /* 0x000fc60000011408 */
[----:B------:R-:W-:Y:S04]  /*306d0*/  STL [R1+0x2f0], R9 ;  /* 0x0002f00901007387 */ /* 0x000fe80000100800 */
[----:B------:R-:W5:Y:S01]  /*306e0*/  LDL R20, [R1+0x718] ;  /* 0x0007180001147983 */ /* 0x000f620000100800 */
[----:B------:R-:W-:-:S03]  /*306f0*/  SHF.R.S32.HI R7, RZ, 0x1f, R26 ;  /* 0x0000001fff077819 */ /* 0x000fc6000001141a */
[----:B------:R0:W-:Y:S04]  /*30700*/  STL [R1+0x2f4], R8 ;  /* 0x0002f40801007387 */ /* 0x0001e80000100800 */
[----:B------:R-:W5:Y:S04]  /*30710*/  LDL R19, [R1+0x710] ;  /* 0x0007100001137983 */ /* 0x000f680000100800 */
[----:B------:R1:W-:Y:S04]  /*30720*/  STL [R1+0x2f8], R7 ;  /* 0x0002f80701007387 */ /* 0x0003e80000100800 */
[----:B------:R-:W5:Y:S04]  /*30730*/  LDL R26, [R1+0x708] ;  /* 0x00070800011a7983 */ /* 0x000f680000100800 */
[----:B0-----:R-:W5:Y:S01]  /*30740*/  LDL R8, [R1+0x70c] ;  /* 0x00070c0001087983 */ /* 0x001f620000100800 */
[----:B-1----:R-:W-:-:S02]  /*30750*/  SHF.R.S32.HI R7, RZ, 0x1f, R6 ;  /* 0x0000001fff077819 */ /* 0x002fc40000011406 */
[----:B------:R-:W-:Y:S02]  /*30760*/  SHF.R.S32.HI R6, RZ, 0x1f, R5 ;  /* 0x0000001fff067819 */ /* 0x000fe40000011405 */
[----:B------:R-:W5:Y:S04]  /*30770*/  LDL R5, [R1+0x704] ;  /* 0x0007040001057983 */ /* 0x000f680000100800 */
[----:B------:R-:W-:Y:S04]  /*30780*/  STL [R1+0x2fc], R7 ;  /* 0x0002fc0701007387 */ /* 0x000fe80000100800 */
[----:B------:R-:W-:Y:S04]  /*30790*/  STL [R1+0x300], R6 ;  /* 0x0003000601007387 */ /* 0x000fe80000100800 */
[----:B------:R-:W5:Y:S04]  /*307a0*/  LDL R18, [R1+0x700] ;  /* 0x0007000001127983 */ /* 0x000f680000100800 */
[----:B------:R-:W5:Y:S01]  /*307b0*/  LDL R17, [R1+0x6fc] ;  /* 0x0006fc0001117983 */ /* 0x000f620000100800 */
[----:B------:R-:W-:-:S05]  /*307c0*/  SHF.R.S32.HI R4, RZ, 0x1f, R4 ;  /* 0x0000001fff047819 */ /* 0x000fca0000011404 */
[----:B------:R0:W-:Y:S04]  /*307d0*/  STL [R1+0x304], R4 ;  /* 0x0003040401007387 */ /* 0x0001e80000100800 */
[----:B------:R-:W5:Y:S04]  /*307e0*/  LDL R16, [R1+0x6f8] ;  /* 0x0006f80001107983 */ /* 0x000f680000100800 */
[----:B------:R-:W5:Y:S04]  /*307f0*/  LDL R15, [R1+0x6f4] ;  /* 0x0006f400010f7983 */ /* 0x000f680000100800 */
[----:B------:R-:W5:Y:S04]  /*30800*/  LDL R14, [R1+0x6f0] ;  /* 0x0006f000010e7983 */ /* 0x000f680000100800 */
[----:B------:R-:W5:Y:S04]  /*30810*/  LDL R13, [R1+0x6ec] ;  /* 0x0006ec00010d7983 */ /* 0x000f680000100800 */
[----:B------:R-:W5:Y:S04]  /*30820*/  LDL R11, [R1+0x6e8] ;  /* 0x0006e800010b7983 */ /* 0x000f680000100800 */
[----:B------:R-:W5:Y:S04]  /*30830*/  LDL R12, [R1+0x6e0] ;  /* 0x0006e000010c7983 */ /* 0x000f680000100800 */
[----:B0-----:R-:W5:Y:S01]  /*30840*/  LDL R4, [R1+0x6e4] ;  /* 0x0006e40001047983 */ /* 0x001f620000100800 */
[----:B---3--:R-:W-:-:S03]  /*30850*/  SHF.R.S32.HI R6, RZ, 0x1f, R29 ;  /* 0x0000001fff067819 */ /* 0x008fc6000001141d */
[----:B------:R-:W3:Y:S04]  /*30860*/  LDL R29, [R1+0x6d8] ;  /* 0x0006d800011d7983 */ /* 0x000ee80000100800 */
[----:B------:R4:W-:Y:S02]  /*30870*/  STL [R1+0x308], R6 ;  /* 0x0003080601007387 */ /* 0x0009e40000100800 */
[----:B----4-:R-:W-:Y:S02]  /*30880*/  SHF.R.S32.HI R6, RZ, 0x1f, R0 ;  /* 0x0000001fff067819 */ /* 0x010fe40000011400 */
[----:B------:R-:W4:Y:S04]  /*30890*/  LDL R0, [R1+0x6d4] ;  /* 0x0006d40001007983 */ /* 0x000f280000100800 */
[----:B------:R-:W-:Y:S04]  /*308a0*/  STL [R1+0x30c], R6 ;  /* 0x00030c0601007387 */ /* 0x000fe80000100800 */
[----:B------:R-:W4:Y:S04]  /*308b0*/  LDL R10, [R1+0x6c8] ;  /* 0x0006c800010a7983 */ /* 0x000f280000100800 */
[----:B------:R-:W4:Y:S01]  /*308c0*/  LDL R9, [R1+0x6c4] ;  /* 0x0006c40001097983 */ /* 0x000f220000100800 */
[----:B--2---:R-:W-:-:S05]  /*308d0*/  SHF.R.S32.HI R3, RZ, 0x1f, R3 ;  /* 0x0000001fff037819 */ /* 0x004fca0000011403 */
[----:B------:R0:W-:Y:S04]  /*308e0*/  STL [R1+0x310], R3 ;  /* 0x0003100301007387 */ /* 0x0001e80000100800 */
[----:B0-----:R-:W2:Y:S01]  /*308f0*/  LDL R3, [R1+0x6c0] ;  /* 0x0006c00001037983 */ /* 0x001ea20000100800 */
[----:B-----5:R-:W-:-:S03]  /*30900*/  SHF.R.S32.HI R6, RZ, 0x1f, R2 ;  /* 0x0000001fff067819 */ /* 0x020fc60000011402 */
[----:B------:R-:W5:Y:S04]  /*30910*/  LDL R2, [R1+0x6bc] ;  /* 0x0006bc0001027983 */ /* 0x000f680000100800 */
[----:B------:R0:W-:Y:S04]  /*30920*/  STL [R1+0x314], R6 ;  /* 0x0003140601007387 */ /* 0x0001e80000100800 */
[----:B------:R-:W5:Y:S01]  /*30930*/  LDL R7, [R1+0x6b8] ;  /* 0x0006b80001077983 */ /* 0x000f620000100800 */
[----:B------:R-:W-:-:S03]  /*30940*/  SHF.R.S32.HI R27, RZ, 0x1f, R27 ;  /* 0x0000001fff1b7819 */ /* 0x000fc6000001141b */
[----:B0-----:R-:W5:Y:S04]  /*30950*/  LDL R6, [R1+0x6b4] ;  /* 0x0006b40001067983 */ /* 0x001f680000100800 */
[----:B------:R0:W-:Y:S01]  /*30960*/  STL [R1+0x318], R27 ;  /* 0x0003181b01007387 */ /* 0x0001e20000100800 */
[----:B------:R-:W-:-:S03]  /*30970*/  SHF.R.S32.HI R20, RZ, 0x1f, R20 ;  /* 0x0000001fff147819 */ /* 0x000fc60000011414 */
[----:B0-----:R-:W5:Y:S01]  /*30980*/  LDL R27, [R1+0x6b0] ;  /* 0x0006b000011b7983 */ /* 0x001f620000100800 */
[----:B------:R-:W-:-:S03]  /*30990*/  SHF.R.S32.HI R19, RZ, 0x1f, R19 ;  /* 0x0000001fff137819 */ /* 0x000fc60000011413 */
[----:B------:R0:W-:Y:S04]  /*309a0*/  STL [R1+0x31c], R20 ;  /* 0x00031c1401007387 */ /* 0x0001e80000100800 */
[----:B------:R1:W-:Y:S01]  /*309b0*/  STL [R1+0x320], R19 ;  /* 0x0003201301007387 */ /* 0x0003e20000100800 */
[----:B0-----:R-:W-:-:S03]  /*309c0*/  SHF.R.S32.HI R20, RZ, 0x1f, R8 ;  /* 0x0000001fff147819 */ /* 0x001fc60000011408 */
[----:B------:R-:W5:Y:S04]  /*309d0*/  LDL R8, [R1+0x6ac] ;  /* 0x0006ac0001087983 */ /* 0x000f680000100800 */
[----:B------:R0:W-:Y:S01]  /*309e0*/  STL [R1+0x324], R20 ;  /* 0x0003241401007387 */ /* 0x0001e20000100800 */
[----:B-1----:R-:W-:-:S03]  /*309f0*/  SHF.R.S32.HI R19, RZ, 0x1f, R26 ;  /* 0x0000001fff137819 */ /* 0x002fc6000001141a */
[----:B------:R-:W5:Y:S04]  /*30a00*/  LDL R26, [R1+0x6a8] ;  /* 0x0006a800011a7983 */ /* 0x000f680000100800 */
[----:B------:R1:W-:Y:S01]  /*30a10*/  STL [R1+0x328], R19 ;  /* 0x0003281301007387 */ /* 0x0003e20000100800 */
[----:B0-----:R-:W-:-:S03]  /*30a20*/  SHF.R.S32.HI R20, RZ, 0x1f, R5 ;  /* 0x0000001fff147819 */ /* 0x001fc60000011405 */
[----:B------:R-:W5:Y:S01]  /*30a30*/  LDL R5, [R1+0x6a0] ;  /* 0x0006a00001057983 */ /* 0x000f620000100800 */
[----:B-1----:R-:W-:Y:S02]  /*30a40*/  SHF.R.S32.HI R19, RZ, 0x1f, R18 ;  /* 0x0000001fff137819 */ /* 0x002fe40000011412 */
[----:B------:R-:W-:Y:S01]  /*30a50*/  SHF.R.S32.HI R18, RZ, 0x1f, R17 ;  /* 0x0000001fff127819 */ /* 0x000fe20000011411 */
[----:B------:R-:W-:Y:S01]  /*30a60*/  STL [R1+0x32c], R20 ;  /* 0x00032c1401007387 */ /* 0x000fe20000100800 */
[----:B------:R-:W-:Y:S02]  /*30a70*/  SHF.R.S32.HI R17, RZ, 0x1f, R16 ;  /* 0x0000001fff117819 */ /* 0x000fe40000011410 */
[----:B------:R-:W-:Y:S02]  /*30a80*/  SHF.R.S32.HI R16, RZ, 0x1f, R15 ;  /* 0x0000001fff107819 */ /* 0x000fe4000001140f */
[----:B------:R-:W-:Y:S01]  /*30a90*/  SHF.R.S32.HI R15, RZ, 0x1f, R14 ;  /* 0x0000001fff0f7819 */ /* 0x000fe2000001140e */
        /* <DEDUP_REMOVED lines=9> */
[----:B------:R-:W5:Y:S04]  /*30b30*/  LDL R4, [R1+0x69c] ;  /* 0x00069c0001047983 */ /* 0x000f680000100800 */
[----:B------:R-:W-:Y:S01]  /*30b40*/  STL [R1+0x348], R13 ;  /* 0x0003480d01007387 */ /* 0x000fe20000100800 */
[----:B------:R-:W-:-:S03]  /*30b50*/  SHF.R.S32.HI R12, RZ, 0x1f, R12 ;  /* 0x0000001fff0c7819 */ /* 0x000fc6000001140c */
[----:B------:R3:W-:Y:S02]  /*30b60*/  STL [R1+0x34c], R11 ;  /* 0x00034c0b01007387 */ /* 0x0007e40000100800 */
[----:B---3--:R-:W-:Y:S02]  /*30b70*/  SHF.R.S32.HI R11, RZ, 0x1f, R29 ;  /* 0x0000001fff0b7819 */ /* 0x008fe4000001141d */
[----:B------:R-:W3:Y:S04]  /*30b80*/  LDL R29, [R1+0x698] ;  /* 0x00069800011d7983 */ /* 0x000ee80000100800 */
[----:B------:R4:W-:Y:S04]  /*30b90*/  STL [R1+0x350], R12 ;  /* 0x0003500c01007387 */ /* 0x0009e80000100800 */
[----:B------:R0:W-:Y:S01]  /*30ba0*/  STL [R1+0x354], R11 ;  /* 0x0003540b01007387 */ /* 0x0001e20000100800 */
[----:B----4-:R-:W-:-:S03]  /*30bb0*/  SHF.R.S32.HI R12, RZ, 0x1f, R0 ;  /* 0x0000001fff0c7819 */ /* 0x010fc60000011400 */
[----:B------:R-:W4:Y:S01]  /*30bc0*/  LDL R0, [R1+0x694] ;  /* 0x0006940001007983 */ /* 0x000f220000100800 */
[----:B0-----:R-:W-:-:S03]  /*30bd0*/  SHF.R.S32.HI R11, RZ, 0x1f, R10 ;  /* 0x0000001fff0b7819 */ /* 0x001fc6000001140a */
[----:B------:R-:W-:Y:S01]  /*30be0*/  STL [R1+0x358], R12 ;  /* 0x0003580c01007387 */ /* 0x000fe20000100800 */
[----:B------:R-:W-:-:S03]  /*30bf0*/  SHF.R.S32.HI R10, RZ, 0x1f, R9 ;  /* 0x0000001fff0a7819 */ /* 0x000fc60000011409 */
[----:B------:R-:W-:Y:S01]  /*30c00*/  STL [R1+0x35c], R11 ;  /* 0x00035c0b01007387 */ /* 0x000fe20000100800 */
[----:B--2---:R-:W-:-:S03]  /*30c10*/  SHF.R.S32.HI R9, RZ, 0x1f, R3 ;  /* 0x0000001fff097819 */ /* 0x004fc60000011403 */
        /* <DEDUP_REMOVED lines=8> */
[----:B------:R-:W-:Y:S04]  /*30ca0*/  STL [R1+0x36c], R9 ;  /* 0x00036c0901007387 */ /* 0x000fe80000100800 */
[----:B------:R-:W5:Y:S04]  /*30cb0*/  LDL R20, [R1+0x684] ;  /* 0x0006840001147983 */ /* 0x000f680000100800 */
[----:B------:R-:W-:Y:S04]  /*30cc0*/  STL [R1+0x370], R7 ;  /* 0x0003700701007387 */ /* 0x000fe80000100800 */
[----:B------:R-:W5:Y:S01]  /*30cd0*/  LDL R19, [R1+0x680] ;  /* 0x0006800001137983 */ /* 0x000f620000100800 */
[----:B------:R-:W-:-:S05]  /*30ce0*/  SHF.R.S32.HI R6, RZ, 0x1f, R27 ;  /* 0x0000001fff067819 */ /* 0x000fca000001141b */
[----:B------:R0:W-:Y:S04]  /*30cf0*/  STL [R1+0x374], R6 ;  /* 0x0003740601007387 */ /* 0x0001e80000100800 */
[----:B------:R-:W5:Y:S04]  /*30d00*/  LDL R27, [R1+0x674] ;  /* 0x00067400011b7983 */ /* 0x000f680000100800 */
[----:B0-----:R-:W5:Y:S01]  /*30d10*/  LDL R6, [R1+0x678] ;  /* 0x0006780001067983 */ /* 0x001f620000100800 */
[----:B------:R-:W-:-:S03]  /*30d20*/  SHF.R.S32.HI R7, RZ, 0x1f, R26 ;  /* 0x0000001fff077819 */ /* 0x000fc6000001141a */
[----:B------:R-:W5:Y:S01]  /*30d30*/  LDL R26, [R1+0x670] ;  /* 0x00067000011a7983 */ /* 0x000f620000100800 */
[----:B------:R-:W-:Y:S02]  /*30d40*/  SHF.R.S32.HI R8, RZ, 0x1f, R8 ;  /* 0x0000001fff087819 */ /* 0x000fe40000011408 */
[----:B------:R-:W-:-:S03]  /*30d50*/  SHF.R.S32.HI R5, RZ, 0x1f, R5 ;  /* 0x0000001fff057819 */ /* 0x000fc60000011405 */
[----:B------:R-:W-:Y:S04]  /*30d60*/  STL [R1+0x378], R8 ;  /* 0x0003780801007387 */ /* 0x000fe80000100800 */
[----:B------:R-:W-:Y:S04]  /*30d70*/  STL [R1+0x37c], R7 ;  /* 0x00037c0701007387 */ /* 0x000fe80000100800 */
[----:B------:R-:W5:Y:S04]  /*30d80*/  LDL R18, [R1+0x66c] ;  /* 0x00066c0001127983 */ /* 0x000f680000100800 */
[----:B------:R-:W5:Y:S04]  /*30d90*/  LDL R17, [R1+0x668] ;  /* 0x0006680001117983 */ /* 0x000f680000100800 */
        /* <DEDUP_REMOVED lines=8> */
[----:B------:R-:W-:-:S03]  /*30e20*/  SHF.R.S32.HI R7, RZ, 0x1f, R4 ;  /* 0x0000001fff077819 */ /* 0x000fc60000011404 */
[----:B------:R-:W5:Y:S04]  /*30e30*/  LDL R4, [R1+0x644] ;  /* 0x0006440001047983 */ /* 0x000f680000100800 */
[----:B------:R3:W-:Y:S02]  /*30e40*/  STL [R1+0x38c], R7 ;  /* 0x00038c0701007387 */ /* 0x0007e40000100800 */
[----:B---3--:R-:W-:Y:S02]  /*30e50*/  SHF.R.S32.HI R7, RZ, 0x1f, R29 ;  /* 0x0000001fff077819 */ /* 0x008fe4000001141d */
[----:B------:R-:W3:Y:S04]  /*30e60*/  LDL R29, [R1+0x640] ;  /* 0x00064000011d7983 */ /* 0x000ee80000100800 */
[----:B------:R-:W-:Y:S04]  /*30e70*/  STL [R1+0x390], R7 ;  /* 0x0003900701007387 */ /* 0x000fe80000100800 */
[----:B------:R-:W3:Y:S04]  /*30e80*/  LDL R10, [R1+0x63c] ;  /* 0x00063c00010a7983 */ /* 0x000ee80000100800 */
[----:B------:R-:W3:Y:S01]  /*30e90*/  LDL R9, [R1+0x634] ;  /* 0x0006340001097983 */ /* 0x000ee20000100800 */
[----:B----4-:R-:W-:-:S05]  /*30ea0*/  SHF.R.S32.HI R0, RZ, 0x1f, R0 ;  /* 0x0000001fff007819 */ /* 0x010fca0000011400 */
[----:B------:R0:W-:Y:S04]  /*30eb0*/  STL [R1+0x394], R0 ;  /* 0x0003940001007387 */ /* 0x0001e80000100800 */
[----:B0-----:R-:W4:Y:S01]  /*30ec0*/  LDL R0, [R1+0x630] ;  /* 0x0006300001007983 */ /* 0x001f220000100800 */
[----:B--2---:R-:W-:-:S03]  /*30ed0*/  SHF.R.S32.HI R7, RZ, 0x1f, R3 ;  /* 0x0000001fff077819 */ /* 0x004fc60000011403 */
[----:B------:R-:W2:Y:S04]  /*30ee0*/  LDL R3, [R1+0x62c] ;  /* 0x00062c0001037983 */ /* 0x000ea80000100800 */
[----:B------:R0:W-:Y:S04]  /*30ef0*/  STL [R1+0x398], R7 ;  /* 0x0003980701007387 */ /* 0x0001e80000100800 */
[----:B------:R-:W2:Y:S01]  /*30f00*/  LDL R8, [R1+0x620] ;  /* 0x0006200001087983 */ /* 0x000ea20000100800 */
[----:B-----5:R-:W-:-:S03]  /*30f10*/  SHF.R.S32.HI R2, RZ, 0x1f, R2 ;  /* 0x0000001fff027819 */ /* 0x020fc60000011402 */
[----:B0-----:R-:W5:Y:S04]  /*30f20*/  LDL R7, [R1+0x628] ;  /* 0x0006280001077983 */ /* 0x001f680000100800 */
[----:B------:R0:W-:Y:S01]  /*30f30*/  STL [R1+0x39c], R2 ;  /* 0x00039c0201007387 */ /* 0x0001e20000100800 */
[----:B------:R-:W-:-:S03]  /*30f40*/  SHF.R.S32.HI R20, RZ, 0x1f, R20 ;  /* 0x0000001fff147819 */ /* 0x000fc60000011414 */
[----:B0-----:R-:W5:Y:S01]  /*30f50*/  LDL R2, [R1+0x60c] ;  /* 0x00060c0001027983 */ /* 0x001f620000100800 */
        /* <DEDUP_REMOVED lines=20> */
[----:B------:R-:W-:Y:S01]  /*310a0*/  STL [R1+0x3bc], R17 ;  /* 0x0003bc1101007387 */ /* 0x000fe20000100800 */
[----:B------:R-:W-:-:S03]  /*310b0*/  SHF.R.S32.HI R13, RZ, 0x1f, R11 ;  /* 0x0000001fff0d7819 */ /* 0x000fc6000001140b */
[----:B------:R-:W-:Y:S01]  /*310c0*/  STL [R1+0x3c0], R16 ;  /* 0x0003c01001007387 */ /* 0x000fe20000100800 */
[----:B------:R-:W-:-:S03]  /*310d0*/  SHF.R.S32.HI R11, RZ, 0x1f, R5 ;  /* 0x0000001fff0b7819 */ /* 0x000fc60000011405 */
[----:B------:R-:W-:Y:S04]  /*310e0*/  STL [R1+0x3c4], R15 ;  /* 0x0003c40f01007387 */ /* 0x000fe80000100800 */
[----:B------:R-:W-:Y:S04]  /*310f0*/  STL [R1+0x3c8], R14 ;  /* 0x0003c80e01007387 */ /* 0x000fe80000100800 */
[----:B------:R-:W5:Y:S04]  /*31100*/  LDL R5, [R1+0x5d4] ;  /* 0x0005d40001057983 */ /* 0x000f680000100800 */
[----:B------:R-:W-:Y:S01]  /*31110*/  STL [R1+0x3cc], R13 ;  /* 0x0003cc0d01007387 */ /* 0x000fe20000100800 */
[----:B------:R-:W-:-:S03]  /*31120*/  SHF.R.S32.HI R12, RZ, 0x1f, R12 ;  /* 0x0000001fff0c7819 */ /* 0x000fc6000001140c */
[----:B------:R0:W-:Y:S02]  /*31130*/  STL [R1+0x3d0], R11 ;  /* 0x0003d00b01007387 */ /* 0x0001e40000100800 */
[----:B0-----:R-:W-:Y:S02]  /*31140*/  SHF.R.S32.HI R11, RZ, 0x1f, R4 ;  /* 0x0000001fff0b7819 */ /* 0x001fe40000011404 */
[----:B------:R-:W5:Y:S04]  /*31150*/  LDL R4, [R1+0x5c8] ;  /* 0x0005c80001047983 */ /* 0x000f680000100800 */
[----:B------:R3:W-:Y:S04]  /*31160*/  STL [R1+0x3d4], R12 ;  /* 0x0003d40c01007387 */ /* 0x0007e80000100800 */
[----:B------:R0:W-:Y:S01]  /*31170*/  STL [R1+0x3d8], R11 ;  /* 0x0003d80b01007387 */ /* 0x0001e20000100800 */
[----:B---3--:R-:W-:-:S03]  /*31180*/  SHF.R.S32.HI R12, RZ, 0x1f, R29 ;  /* 0x0000001fff0c7819 */ /* 0x008fc6000001141d */
[----:B------:R-:W3:Y:S01]  /*31190*/  LDL R29, [R1+0x5b8] ;  /* 0x0005b800011d7983 */ /* 0x000ee20000100800 */
[----:B0-----:R-:W-:-:S03]  /*311a0*/  SHF.R.S32.HI R11, RZ, 0x1f, R10 ;  /* 0x0000001fff0b7819 */ /* 0x001fc6000001140a */
[----:B------:R-:W-:Y:S01]  /*311b0*/  STL [R1+0x3dc], R12 ;  /* 0x0003dc0c01007387 */ /* 0x000fe20000100800 */
[----:B------:R-:W-:-:S03]  /*311c0*/  SHF.R.S32.HI R10, RZ, 0x1f, R9 ;  /* 0x0000001fff0a7819 */ /* 0x000fc60000011409 */
[----:B------:R-:W-:Y:S01]  /*311d0*/  STL [R1+0x3e0], R11 ;  /* 0x0003e00b01007387 */ /* 0x000fe20000100800 */
[----:B----4-:R-:W-:-:S03]  /*311e0*/  SHF.R.S32.HI R9, RZ, 0x1f, R0 ;  /* 0x0000001fff097819 */ /* 0x010fc60000011400 */
[----:B------:R-:W4:Y:S04]  /*311f0*/  LDL R0, [R1+0x5b4] ;  /* 0x0005b40001007983 */ /* 0x000f280000100800 */
[----:B------:R2:W-:Y:S04]  /*31200*/  STL [R1+0x3e4], R10 ;  /* 0x0003e40a01007387 */ /* 0x0005e80000100800 */
[----:B------:R5:W-:Y:S01]  /*31210*/  STL [R1+0x3e8], R9 ;  /* 0x0003e80901007387 */ /* 0x000be20000100800 */
[----:B--2---:R-:W-:-:S03]  /*31220*/  SHF.R.S32.HI R10, RZ, 0x1f, R3 ;  /* 0x0000001fff0a7819 */ /* 0x004fc60000011403 */
[----:B------:R-:W2:Y:S04]  /*31230*/  LDL R3, [R1+0x5a8] ;  /* 0x0005a80001037983 */ /* 0x000ea80000100800 */
[----:B------:R-:W-:Y:S01]  /*31240*/  STL [R1+0x3ec], R10 ;  /* 0x0003ec0a01007387 */ /* 0x000fe20000100800 */
[----:B-----5:R-:W-:Y:S02]  /*31250*/  SHF.R.S32.HI R9, RZ, 0x1f, R7 ;  /* 0x0000001fff097819 */ /* 0x020fe40000011407 */
        /* <DEDUP_REMOVED lines=9> */
[----:B------:R-:W-:Y:S02]  /*312f0*/  SHF.R.S32.HI R6, RZ, 0x1f, R6 ;  /* 0x0000001fff067819 */ /* 0x000fe40000011406 */
[----:B------:R-:W-:-:S02]  /*31300*/  SHF.R.S32.HI R7, RZ, 0x1f, R27 ;  /* 0x0000001fff077819 */ /* 0x000fc4000001141b */
[----:B------:R-:W5:Y:S04]  /*31310*/  LDL R27, [R1+0x560] ;  /* 0x00056000011b7983 */ /* 0x000f680000100800 */
[----:B------:R0:W-:Y:S04]  /*31320*/  STL [R1+0x3fc], R6 ;  /* 0x0003fc0601007387 */ /* 0x0001e80000100800 */
[----:B------:R-:W-:Y:S04]  /*31330*/  STL [R1+0x400], R7 ;  /* 0x0004000701007387 */ /* 0x000fe80000100800 */
[----:B------:R-:W5:Y:S04]  /*31340*/  LDL R18, [R1+0x55c] ;  /* 0x00055c0001127983 */ /* 0x000f680000100800 */
[----:B------:R-:W5:Y:S01]  /*31350*/  LDL R17, [R1+0x558] ;  /* 0x0005580001117983 */ /* 0x000f620000100800 */
[----:B0-----:R-:W-:-:S05]  /*31360*/  SHF.R.S32.HI R6, RZ, 0x1f, R26 ;  /* 0x0000001fff067819 */ /* 0x001fca000001141a */
[----:B------:R0:W-:Y:S04]  /*31370*/  STL [R1+0x404], R6 ;  /* 0x0004040601007387 */ /* 0x0001e80000100800 */
[----:B------:R-:W5:Y:S04]  /*31380*/  LDL R16, [R1+0x554] ;  /* 0x0005540001107983 */ /* 0x000f680000100800 */
[----:B------:R-:W5:Y:S04]  /*31390*/  LDL R15, [R1+0x54c] ;  /* 0x00054c00010f7983 */ /* 0x000f680000100800 */
[----:B------:R-:W5:Y:S04]  /*313a0*/  LDL R14, [R1+0x548] ;  /* 0x00054800010e7983 */ /* 0x000f680000100800 */
[----:B------:R-:W5:Y:S04]  /*313b0*/  LDL R13, [R1+0x544] ;  /* 0x00054400010d7983 */ /* 0x000f680000100800 */
[----:B------:R-:W5:Y:S04]  /*313c0*/  LDL R11, [R1+0x540] ;  /* 0x00054000010b7983 */ /* 0x000f680000100800 */
[----:B------:R-:W5:Y:S04]  /*313d0*/  LDL R26, [R1+0x53c] ;  /* 0x00053c00011a7983 */ /* 0x000f680000100800 */
[----:B------:R-:W5:Y:S01]  /*313e0*/  LDL R12, [R1+0x538] ;  /* 0x00053800010c7983 */ /* 0x000f620000100800 */
[----:B0-----:R-:W-:-:S03]  /*313f0*/  SHF.R.S32.HI R6, RZ, 0x1f, R5 ;  /* 0x0000001fff067819 */ /* 0x001fc60000011405 */
[----:B------:R-:W5:Y:S04]  /*31400*/  LDL R5, [R1+0x534] ;  /* 0x0005340001057983 */ /* 0x000f680000100800 */
[----:B------:R3:W-:Y:S01]  /*31410*/  STL [R1+0x408], R6 ;  /* 0x0004080601007387 */ /* 0x0007e20000100800 */
[----:B------:R-:W-:-:S03]  /*31420*/  SHF.R.S32.HI R7, RZ, 0x1f, R4 ;  /* 0x0000001fff077819 */ /* 0x000fc60000011404 */
[----:B------:R-:W5:Y:S04]  /*31430*/  LDL R4, [R1+0x530] ;  /* 0x0005300001047983 */ /* 0x000f680000100800 */
[----:B------:R-:W-:Y:S04]  /*31440*/  STL [R1+0x40c], R7 ;  /* 0x00040c0701007387 */ /* 0x000fe80000100800 */
[----:B------:R-:W5:Y:S04]  /*31450*/  LDL R10, [R1+0x52c] ;  /* 0x00052c00010a7983 */ /* 0x000f680000100800 */
[----:B------:R-:W5:Y:S01]  /*31460*/  LDL R9, [R1+0x524] ;  /* 0x0005240001097983 */ /* 0x000f620000100800 */
[----:B---3--:R-:W-:-:S05]  /*31470*/  SHF.R.S32.HI R6, RZ, 0x1f, R29 ;  /* 0x0000001fff067819 */ /* 0x008fca000001141d */
[----:B------:R4:W-:Y:S04]  /*31480*/  STL [R1+0x410], R6 ;  /* 0x0004100601007387 */ /* 0x0009e80000100800 */
[----:B------:R-:W3:Y:S01]  /*31490*/  LDL R29, [R1+0x520] ;  /* 0x00052000011d7983 */ /* 0x000ee20000100800 */
[----:B----4-:R-:W-:-:S03]  /*314a0*/  SHF.R.S32.HI R6, RZ, 0x1f, R0 ;  /* 0x0000001fff067819 */ /* 0x010fc60000011400 */
[----:B------:R-:W4:Y:S04]  /*314b0*/  LDL R0, [R1+0x51c] ;  /* 0x00051c0001007983 */ /* 0x000f280000100800 */
[----:B------:R0:W-:Y:S04]  /*314c0*/  STL [R1+0x414], R6 ;  /* 0x0004140601007387 */ /* 0x0001e80000100800 */
[----:B------:R-:W4:Y:S01]  /*314d0*/  LDL R7, [R1+0x518] ;  /* 0x0005180001077983 */ /* 0x000f220000100800 */
[----:B--2---:R-:W-:-:S03]  /*314e0*/  SHF.R.S32.HI R3, RZ, 0x1f, R3 ;  /* 0x0000001fff037819 */ /* 0x004fc60000011403 */
[----:B0-----:R-:W2:Y:S04]  /*314f0*/  LDL R6, [R1+0x514] ;  /* 0x0005140001067983 */ /* 0x001ea80000100800 */
[----:B------:R0:W-:Y:S04]  /*31500*/  STL [R1+0x418], R3 ;  /* 0x0004180301007387 */ /* 0x0001e80000100800 */
[----:B0-----:R-:W2:Y:S01]  /*31510*/  LDL R3, [R1+0x510] ;  /* 0x0005100001037983 */ /* 0x001ea20000100800 */
[----:B-----5:R-:W-:Y:S02]  /*31520*/  SHF.R.S32.HI R20, RZ, 0x1f, R20 ;  /* 0x0000001fff147819 */ /* 0x020fe40000011414 */
        /* <DEDUP_REMOVED lines=10> */
[----:B------:R-:W5:Y:S04]  /*315d0*/  LDL R27, [R1+0x4fc] ;  /* 0x0004fc00011b7983 */ /* 0x000f680000100800 */
[----:B------:R-:W-:Y:S01]  /*315e0*/  STL [R1+0x42c], R20 ;  /* 0x00042c1401007387 */ /* 0x000fe20000100800 */
[----:B-1----:R-:W-:Y:S02]  /*315f0*/  SHF.R.S32.HI R19, RZ, 0x1f, R18 ;  /* 0x0000001fff137819 */ /* 0x002fe40000011412 */
[----:B------:R-:W-:-:S03]  /*31600*/  SHF.R.S32.HI R18, RZ, 0x1f, R17 ;  /* 0x0000001fff127819 */ /* 0x000fc60000011411 */
[----:B------:R-:W-:Y:S04]  /*31610*/  STL [R1+0x430], R19 ;  /* 0x0004301301007387 */ /* 0x000fe80000100800 */
[----:B------:R-:W-:Y:S01]  /*31620*/  STL [R1+0x434], R18 ;  /* 0x0004341201007387 */ /* 0x000fe20000100800 */
[----:B------:R-:W-:Y:S02]  /*31630*/  SHF.R.S32.HI R17, RZ, 0x1f, R16 ;  /* 0x0000001fff117819 */ /* 0x000fe40000011410 */
        /* <DEDUP_REMOVED lines=17> */
[----:B------:R-:W-:-:S02]  /*31750*/  SHF.R.S32.HI R9, RZ, 0x1f, R9 ;  /* 0x0000001fff097819 */ /* 0x000fc40000011409 */
[----:B0-----:R-:W-:Y:S02]  /*31760*/  SHF.R.S32.HI R12, RZ, 0x1f, R4 ;  /* 0x0000001fff0c7819 */ /* 0x001fe40000011404 */
[----:B-1----:R-:W-:Y:S01]  /*31770*/  SHF.R.S32.HI R11, RZ, 0x1f, R10 ;  /* 0x0000001fff0b7819 */ /* 0x002fe2000001140a */
[----:B------:R-:W5:Y:S04]  /*31780*/  LDL R4, [R1+0x4f0] ;  /* 0x0004f00001047983 */ /* 0x000f680000100800 */
[----:B------:R-:W-:Y:S04]  /*31790*/  STL [R1+0x458], R12 ;  /* 0x0004580c01007387 */ /* 0x000fe80000100800 */
[----:B------:R-:W-:Y:S01]  /*317a0*/  STL [R1+0x45c], R11 ;  /* 0x00045c0b01007387 */ /* 0x000fe20000100800 */
[----:B---3--:R-:W-:-:S03]  /*317b0*/  SHF.R.S32.HI R10, RZ, 0x1f, R29 ;  /* 0x0000001fff0a7819 */ /* 0x008fc6000001141d */
[----:B------:R-:W3:Y:S04]  /*317c0*/  LDL R29, [R1+0x4ec] ;  /* 0x0004ec00011d7983 */ /* 0x000ee80000100800 */
[----:B------:R4:W-:Y:S04]  /*317d0*/  STL [R1+0x460], R9 ;  /* 0x0004600901007387 */ /* 0x0009e80000100800 */
[----:B------:R-:W-:Y:S01]  /*317e0*/  STL [R1+0x464], R10 ;  /* 0x0004640a01007387 */ /* 0x000fe20000100800 */
[----:B----4-:R-:W-:-:S03]  /*317f0*/  SHF.R.S32.HI R9, RZ, 0x1f, R0 ;  /* 0x0000001fff097819 */ /* 0x010fc60000011400 */
[----:B------:R-:W4:Y:S01]  /*31800*/  LDL R0, [R1+0x4e8] ;  /* 0x0004e80001007983 */ /* 0x000f220000100800 */
[----:B------:R-:W-:-:S03]  /*31810*/  SHF.R.S32.HI R7, RZ, 0x1f, R7 ;  /* 0x0000001fff077819 */ /* 0x000fc60000011407 */
[----:B------:R-:W-:Y:S04]  /*31820*/  STL [R1+0x468], R9 ;  /* 0x0004680901007387 */ /* 0x000fe80000100800 */
[----:B------:R-:W-:Y:S04]  /*31830*/  STL [R1+0x46c], R7 ;  /* 0x00046c0701007387 */ /* 0x000fe80000100800 */
[----:B------:R-:W4:Y:S01]  /*31840*/  LDL R20, [R1+0x4e4] ;  /* 0x0004e40001147983 */ /* 0x000f220000100800 */
[----:B--2---:R-:W-:-:S05]  /*31850*/  SHF.R.S32.HI R6, RZ, 0x1f, R6 ;  /* 0x0000001fff067819 */ /* 0x004fca0000011406 */
[----:B------:R0:W-:Y:S04]  /*31860*/  STL [R1+0x470], R6 ;  /* 0x0004700601007387 */ /* 0x0001e80000100800 */
[----:B------:R-:W2:Y:S01]  /*31870*/  LDL R19, [R1+0x4e0] ;  /* 0x0004e00001137983 */ /* 0x000ea20000100800 */
[----:B------:R-:W-:-:S05]  /*31880*/  SHF.R.S32.HI R3, RZ, 0x1f, R3 ;  /* 0x0000001fff037819 */ /* 0x000fca0000011403 */
[----:B------:R1:W-:Y:S04]  /*31890*/  STL [R1+0x474], R3 ;  /* 0x0004740301007387 */ /* 0x0003e80000100800 */
[----:B0-----:R-:W2:Y:S04]  /*318a0*/  LDL R6, [R1+0x4dc] ;  /* 0x0004dc0001067983 */ /* 0x001ea80000100800 */
[----:B-1----:R-:W2:Y:S01]  /*318b0*/  LDL R3, [R1+0x4d8] ;  /* 0x0004d80001037983 */ /* 0x002ea20000100800 */
[----:B-----5:R-:W-:Y:S02]  /*318c0*/  SHF.R.S32.HI R7, RZ, 0x1f, R8 ;  /* 0x0000001fff077819 */ /* 0x020fe40000011408 */
        /* <DEDUP_REMOVED lines=17> */
[----:B------:R0:W-:Y:S02]  /*319e0*/  STL [R1+0x484], R7 ;  /* 0x0004840701007387 */ /* 0x0001e40000100800 */
[----:B0-----:R-:W-:Y:S02]  /*319f0*/  SHF.R.S32.HI R7, RZ, 0x1f, R5 ;  /* 0x0000001fff077819 */ /* 0x001fe40000011405 */
[----:B------:R-:W5:Y:S04]  /*31a00*/  LDL R5, [R1+0x838] ;  /* 0x0008380001057983 */ /* 0x000f680000100800 */
[----:B------:R-:W-:Y:S04]  /*31a10*/  STL [R1+0x48c], R7 ;  /* 0x00048c0701007387 */ /* 0x000fe80000100800 */
[----:B------:R-:W5:Y:S04]  /*31a20*/  LDL R10, [R1+0x83c] ;  /* 0x00083c00010a7983 */ /* 0x000f680000100800 */
[----:B------:R-:W5:Y:S01]  /*31a30*/  LDL R9, [R1+0x844] ;  /* 0x0008440001097983 */ /* 0x000f620000100800 */
[----:B------:R-:W-:-:S05]  /*31a40*/  SHF.R.S32.HI R4, RZ, 0x1f, R4 ;  /* 0x0000001fff047819 */ /* 0x000fca0000011404 */
[----:B------:R0:W-:Y:S04]  /*31a50*/  STL [R1+0x494], R4 ;  /* 0x0004940401007387 */ /* 0x0001e80000100800 */
[----:B0-----:R-:W5:Y:S01]  /*31a60*/  LDL R4, [R1+0x84c] ;  /* 0x00084c0001047983 */ /* 0x001f620000100800 */
[----:B---3--:R-:W-:-:S03]  /*31a70*/  SHF.R.S32.HI R7, RZ, 0x1f, R29 ;  /* 0x0000001fff077819 */ /* 0x008fc6000001141d */
[----:B------:R-:W3:Y:S04]  /*31a80*/  LDL R29, [R1+0x850] ;  /* 0x00085000011d7983 */ /* 0x000ee80000100800 */
[----:B------:R0:W-:Y:S04]  /*31a90*/  STL [R1+0x498], R7 ;  /* 0x0004980701007387 */ /* 0x0001e80000100800 */
[----:B------:R-:W3:Y:S04]  /*31aa0*/  LDL R8, [R1+0x85c] ;  /* 0x00085c0001087983 */ /* 0x000ee80000100800 */
[----:B0-----:R-:W3:Y:S01]  /*31ab0*/  LDL R7, [R1+0x858] ;  /* 0x0008580001077983 */ /* 0x001ee20000100800 */
[----:B----4-:R-:W-:-:S05]  /*31ac0*/  SHF.R.S32.HI R0, RZ, 0x1f, R0 ;  /* 0x0000001fff007819 */ /* 0x010fca0000011400 */
[----:B------:R0:W-:Y:S01]  /*31ad0*/  STL [R1+0x49c], R0 ;  /* 0x00049c0001007387 */ /* 0x0001e20000100800 */
[----:B------:R-:W-:-:S03]  /*31ae0*/  SHF.R.S32.HI R20, RZ, 0x1f, R20 ;  /* 0x0000001fff147819 */ /* 0x000fc60000011414 */
[----:B0-----:R-:W4:Y:S01]  /*31af0*/  LDL R0, [R1+0x864] ;  /* 0x0008640001007983 */ /* 0x001f220000100800 */
[----:B--2---:R-:W-:-:S03]  /*31b00*/  SHF.R.S32.HI R19, RZ, 0x1f, R19 ;  /* 0x0000001fff137819 */ /* 0x004fc60000011413 */
[----:B------:R0:W-:Y:S04]  /*31b10*/  STL [R1+0x4a0], R20 ;  /* 0x0004a01401007387 */ /* 0x0001e80000100800 */
[----:B------:R1:W-:Y:S01]  /*31b20*/  STL [R1+0x4a8], R19 ;  /* 0x0004a81301007387 */ /* 0x0003e20000100800 */
[----:B0-----:R-:W-:-:S03]  /*31b30*/  SHF.R.S32.HI R20, RZ, 0x1f, R6 ;  /* 0x0000001fff147819 */ /* 0x001fc60000011406 */
[----:B------:R-:W2:Y:S04]  /*31b40*/  LDL R6, [R1+0x86c] ;  /* 0x00086c0001067983 */ /* 0x000ea80000100800 */
[----:B------:R5:W-:Y:S01]  /*31b50*/  STL [R1+0x4ac], R20 ;  /* 0x0004ac1401007387 */ /* 0x000be20000100800 */
[----:B-1----:R-:W-:-:S03]  /*31b60*/  SHF.R.S32.HI R19, RZ, 0x1f, R3 ;  /* 0x0000001fff137819 */ /* 0x002fc60000011403 */
[----:B------:R-:W2:Y:S04]  /*31b70*/  LDL R3, [R1+0x870] ;  /* 0x0008700001037983 */ /* 0x000ea80000100800 */
[----:B------:R0:W-:Y:S01]  /*31b80*/  STL [R1+0x834], R19 ;  /* 0x0008341301007387 */ /* 0x0001e20000100800 */
[----:B-----5:R-:W-:-:S03]  /*31b90*/  SHF.R.S32.HI R20, RZ, 0x1f, R2 ;  /* 0x0000001fff147819 */ /* 0x020fc60000011402 */
[----:B------:R-:W5:Y:S01]  /*31ba0*/  LDL R2, [R1+0x878] ;  /* 0x0008780001027983 */ /* 0x000f620000100800 */
[----:B0-----:R-:W-:Y:S02]  /*31bb0*/  SHF.R.S32.HI R19, RZ, 0x1f, R18 ;  /* 0x0000001fff137819 */ /* 0x001fe40000011412 */
[----:B------:R-:W-:Y:S01]  /*31bc0*/  SHF.R.S32.HI R18, RZ, 0x1f, R17 ;  /* 0x0000001fff127819 */ /* 0x000fe20000011411 */
[----:B------:R-:W-:Y:S04]  /*31bd0*/  STL [R1+0x840], R20 ;  /* 0x0008401401007387 */ /* 0x000fe80000100800 */
[----:B------:R-:W-:Y:S04]  /*31be0*/  STL [R1+0x848], R19 ;  /* 0x0008481301007387 */ /* 0x000fe80000100800 */
[----:B------:R-:W-:Y:S01]  /*31bf0*/  STL [R1+0x854], R18 ;  /* 0x0008541201007387 */ /* 0x000fe20000100800 */
[----:B------:R-:W-:-:S02]  /*31c00*/  SHF.R.S32.HI R17, RZ, 0x1f, R16 ;  /* 0x0000001fff117819 */ /* 0x000fc40000011410 */
        /* <DEDUP_REMOVED lines=10> */
[----:B------:R-:W-:Y:S04]  /*31cb0*/  STL [R1+0x888], R13 ;  /* 0x0008880d01007387 */ /* 0x000fe80000100800 */
[----:B------:R0:W-:Y:S02]  /*31cc0*/  STL [R1+0x894], R11 ;  /* 0x0008940b01007387 */ /* 0x0001e40000100800 */
[----:B0-----:R-:W-:-:S02]  /*31cd0*/  SHF.R.S32.HI R11, RZ, 0x1f, R26 ;  /* 0x0000001fff0b7819 */ /* 0x001fc4000001141a */
[----:B------:R-:W5:Y:S01]  /*31ce0*/  LDL R26, [R1+0x884] ;  /* 0x00088400011a7983 */ /* 0x000f620000100800 */
[----:B------:R-:W-:-:S05]  /*31cf0*/  SHF.R.S32.HI R12, RZ, 0x1f, R12 ;  /* 0x0000001fff0c7819 */ /* 0x000fca000001140c */
[----:B------:R0:W-:Y:S04]  /*31d00*/  STL [R1+0x8a0], R12 ;  /* 0x0008a00c01007387 */ /* 0x0001e80000100800 */
[----:B------:R1:W-:Y:S01]  /*31d10*/  STL [R1+0x8ac], R11 ;  /* 0x0008ac0b01007387 */ /* 0x0003e20000100800 */
[----:B0-----:R-:W-:Y:S02]  /*31d20*/  SHF.R.S32.HI R12, RZ, 0x1f, R5 ;  /* 0x0000001fff0c7819 */ /* 0x001fe40000011405 */
[----:B-1----:R-:W-:Y:S01]  /*31d30*/  SHF.R.S32.HI R11, RZ, 0x1f, R10 ;  /* 0x0000001fff0b7819 */ /* 0x002fe2000001140a */
[----:B------:R-:W5:Y:S04]  /*31d40*/  LDL R5, [R1+0x88c] ;  /* 0x00088c0001057983 */ /* 0x000f680000100800 */
[----:B------:R-:W-:Y:S01]  /*31d50*/  STL [R1+0x8b4], R12 ;  /* 0x0008b40c01007387 */ /* 0x000fe20000100800 */
[----:B------:R-:W-:-:S03]  /*31d60*/  SHF.R.S32.HI R10, RZ, 0x1f, R9 ;  /* 0x0000001fff0a7819 */ /* 0x000fc60000011409 */
[----:B------:R-:W-:Y:S01]  /*31d70*/  STL [R1+0x8c0], R11 ;  /* 0x0008c00b01007387 */ /* 0x000fe20000100800 */
[----:B------:R-:W-:-:S03]  /*31d80*/  SHF.R.S32.HI R9, RZ, 0x1f, R4 ;  /* 0x0000001fff097819 */ /* 0x000fc60000011404 */
[----:B------:R-:W5:Y:S04]  /*31d90*/  LDL R4, [R1+0x890] ;  /* 0x0008900001047983 */ /* 0x000f680000100800 */
[----:B------:R3:W-:Y:S04]  /*31da0*/  STL [R1+0x8cc], R10 ;  /* 0x0008cc0a01007387 */ /* 0x0007e80000100800 */
[----:B------:R0:W-:Y:S01]  /*31db0*/  STL [R1+0x8d4], R9 ;  /* 0x0008d40901007387 */ /* 0x0001e20000100800 */
[----:B---3--:R-:W-:-:S03]  /*31dc0*/  SHF.R.S32.HI R10, RZ, 0x1f, R29 ;  /* 0x0000001fff0a7819 */ /* 0x008fc6000001141d */
[----:B------:R-:W3:Y:S04]  /*31dd0*/  LDL R29, [R1+0x898] ;  /* 0x00089800011d7983 */ /* 0x000ee80000100800 */
[----:B------:R-:W-:Y:S01]  /*31de0*/  STL [R1+0x8e0], R10 ;  /* 0x0008e00a01007387 */ /* 0x000fe20000100800 */
[----:B0-----:R-:W-:Y:S02]  /*31df0*/  SHF.R.S32.HI R9, RZ, 0x1f, R7 ;  /* 0x0000001fff097819 */ /* 0x001fe40000011407 */
[----:B------:R-:W-:-:S03]  /*31e00*/  SHF.R.S32.HI R7, RZ, 0x1f, R8 ;  /* 0x0000001fff077819 */ /* 0x000fc60000011408 */
[----:B------:R-:W-:Y:S04]  /*31e10*/  STL [R1+0x8ec], R9 ;  /* 0x0008ec0901007387 */ /* 0x000fe80000100800 */
[----:B------:R-:W3:Y:S04]  /*31e20*/  LDL R20, [R1+0x89c] ;  /* 0x00089c0001147983 */ /* 0x000ee80000100800 */
[----:B------:R-:W-:Y:S04]  /*31e30*/  STL [R1+0x8f4], R7 ;  /* 0x0008f40701007387 */ /* 0x000fe80000100800 */
[----:B------:R-:W3:Y:S01]  /*31e40*/  LDL R19, [R1+0x8a4] ;  /* 0x0008a40001137983 */ /* 0x000ee20000100800 */
[----:B----4-:R-:W-:-:S05]  /*31e50*/  SHF.R.S32.HI R0, RZ, 0x1f, R0 ;  /* 0x0000001fff007819 */ /* 0x010fca0000011400 */
[----:B------:R0:W-:Y:S04]  /*31e60*/  STL [R1+0x900], R0 ;  /* 0x0009000001007387 */ /* 0x0001e80000100800 */
[----:B------:R-:W4:Y:S04]  /*31e70*/  LDL R8, [R1+0x8a8] ;  /* 0x0008a80001087983 */ /* 0x000f280000100800 */
[----:B0-----:R-:W4:Y:S01]  /*31e80*/  LDL R0, [R1+0x8b0] ;  /* 0x0008b00001007983 */ /* 0x001f220000100800 */
[----:B--2---:R-:W-:Y:S02]  /*31e90*/  SHF.R.S32.HI R7, RZ, 0x1f, R6 ;  /* 0x0000001fff077819 */ /* 0x004fe40000011406 */
[----:B------:R-:W-:-:S02]  /*31ea0*/  SHF.R.S32.HI R6, RZ, 0x1f, R3 ;  /* 0x0000001fff067819 */ /* 0x000fc40000011403 */
[----:B------:R-:W2:Y:S04]  /*31eb0*/  LDL R3, [R1+0x8b8] ;  /* 0x0008b80001037983 */ /* 0x000ea80000100800 */
[----:B------:R-:W-:Y:S04]  /*31ec0*/  STL [R1+0x90c], R7 ;  /* 0x00090c0701007387 */ /* 0x000fe80000100800 */
[----:B------:R-:W-:Y:S04]  /*31ed0*/  STL [R1+0x918], R6 ;  /* 0x0009180601007387 */ /* 0x000fe80000100800 */
[----:B------:R-:W2:Y:S04]  /*31ee0*/  LDL R18, [R1+0x8bc] ;  /* 0x0008bc0001127983 */ /* 0x000ea80000100800 */
[----:B------:R-:W2:Y:S01]  /*31ef0*/  LDL R17, [R1+0x8c4] ;  /* 0x0008c40001117983 */ /* 0x000ea20000100800 */
[----:B-----5:R-:W-:-:S05]  /*31f00*/  SHF.R.S32.HI R2, RZ, 0x1f, R2 ;  /* 0x0000001fff027819 */ /* 0x020fca0000011402 */
        /* <DEDUP_REMOVED lines=11> */
[----:B0-----:R-:W-:Y:S02]  /*31fc0*/  SHF.R.S32.HI R6, RZ, 0x1f, R26 ;  /* 0x0000001fff067819 */ /* 0x001fe4000001141a */
[----:B------:R-:W5:Y:S04]  /*31fd0*/  LDL R26, [R1+0x8fc] ;  /* 0x0008fc00011a7983 */ /* 0x000f680000100800 */
[----:B------:R0:W-:Y:S04]  /*31fe0*/  STL [R1+0x938], R6 ;  /* 0x0009380601007387 */ /* 0x0001e80000100800 */
[----:B------:R-:W5:Y:S04]  /*31ff0*/  LDL R10, [R1+0x904] ;  /* 0x00090400010a7983 */ /* 0x000f680000100800 */
[----:B------:R-:W5:Y:S01]  /*32000*/  LDL R9, [R1+0x908] ;  /* 0x0009080001097983 */ /* 0x000f620000100800 */
[----:B------:R-:W-:-:S05]  /*32010*/  SHF.R.S32.HI R5, RZ, 0x1f, R5 ;  /* 0x0000001fff057819 */ /* 0x000fca0000011405 */
[----:B------:R1:W-:Y:S01]  /*32020*/  STL [R1+0x940], R5 ;  /* 0x0009400501007387 */ /* 0x0003e20000100800 */
[----:B0-----:R-:W-:-:S03]  /*32030*/  SHF.R.S32.HI R6, RZ, 0x1f, R4 ;  /* 0x0000001fff067819 */ /* 0x001fc60000011404 */
[----:B-1----:R-:W5:Y:S04]  /*32040*/  LDL R5, [R1+0x910] ;  /* 0x0009100001057983 */ /* 0x002f680000100800 */
[----:B------:R-:W5:Y:S04]  /*32050*/  LDL R4, [R1+0x914] ;  /* 0x0009140001047983 */ /* 0x000f680000100800 */
[----:B------:R0:W-:Y:S04]  /*32060*/  STL [R1+0x94c], R6 ;  /* 0x00094c0601007387 */ /* 0x0001e80000100800 */
[----:B------:R-:W5:Y:S04]  /*32070*/  LDL R7, [R1+0x91c] ;  /* 0x00091c0001077983 */ /* 0x000f680000100800 */
[----:B0-----:R-:W5:Y:S01]  /*32080*/  LDL R6, [R1+0x924] ;  /* 0x0009240001067983 */ /* 0x001f620000100800 */
[----:B---3--:R-:W-:-:S05]  /*32090*/  SHF.R.S32.HI R29, RZ, 0x1f, R29 ;  /* 0x0000001fff1d7819 */ /* 0x008fca000001141d */
[----:B------:R0:W-:Y:S04]  /*320a0*/  STL [R1+0x958], R29 ;  /* 0x0009581d01007387 */ /* 0x0001e80000100800 */
[----:B0-----:R-:W3:Y:S01]  /*320b0*/  LDL R29, [R1+0x928] ;  /* 0x00092800011d7983 */ /* 0x001ee20000100800 */
[----:B------:R-:W-:Y:S02]  /*320c0*/  SHF.R.S32.HI R20, RZ, 0x1f, R20 ;  /* 0x0000001fff147819 */ /* 0x000fe40000011414 */
[----:B------:R-:W-:-:S03]  /*320d0*/  SHF.R.S32.HI R19, RZ, 0x1f, R19 ;  /* 0x0000001fff137819 */ /* 0x000fc60000011413 */
[----:B------:R4:W-:Y:S04]  /*320e0*/  STL [R1+0x960], R20 ;  /* 0x0009601401007387 */ /* 0x0009e80000100800 */
[----:B------:R0:W-:Y:S01]  /*320f0*/  STL [R1+0x96c], R19 ;  /* 0x00096c1301007387 */ /* 0x0001e20000100800 */
[----:B----4-:R-:W-:-:S03]  /*32100*/  SHF.R.S32.HI R20, RZ, 0x1f, R8 ;  /* 0x0000001fff147819 */ /* 0x010fc60000011408 */
[----:B------:R-:W4:Y:S04]  /*32110*/  LDL R8, [R1+0x930] ;  /* 0x0009300001087983 */ /* 0x000f280000100800 */
[----:B------:R2:W-:Y:S01]  /*32120*/  STL [R1+0x978], R20 ;  /* 0x0009781401007387 */ /* 0x0005e20000100800 */
[----:B0-----:R-:W-:-:S03]  /*32130*/  SHF.R.S32.HI R19, RZ, 0x1f, R0 ;  /* 0x0000001fff137819 */ /* 0x001fc60000011400 */
[----:B------:R-:W4:Y:S04]  /*32140*/  LDL R0, [R1+0x934] ;  /* 0x0009340001007983 */ /* 0x000f280000100800 */
[----:B------:R0:W-:Y:S01]  /*32150*/  STL [R1+0x980], R19 ;  /* 0x0009801301007387 */ /* 0x0001e20000100800 */
[----:B--2---:R-:W-:-:S03]  /*32160*/  SHF.R.S32.HI R20, RZ, 0x1f, R3 ;  /* 0x0000001fff147819 */ /* 0x004fc60000011403 */
[----:B------:R-:W2:Y:S01]  /*32170*/  LDL R3, [R1+0x93c] ;  /* 0x00093c0001037983 */ /* 0x000ea20000100800 */
[----:B0-----:R-:W-:Y:S02]  /*32180*/  SHF.R.S32.HI R19, RZ, 0x1f, R18 ;  /* 0x0000001fff137819 */ /* 0x001fe40000011412 */
[----:B------:R-:W-:Y:S01]  /*32190*/  SHF.R.S32.HI R18, RZ, 0x1f, R17 ;  /* 0x0000001fff127819 */ /* 0x000fe20000011411 */
[----:B------:R-:W-:Y:S04]  /*321a0*/  STL [R1+0x98c], R20 ;  /* 0x00098c1401007387 */ /* 0x000fe80000100800 */
[----:B------:R-:W-:Y:S04]  /*321b0*/  STL [R1+0x998], R19 ;  /* 0x0009981301007387 */ /* 0x000fe80000100800 */
[----:B------:R-:W-:Y:S01]  /*321c0*/  STL [R1+0x9a0], R18 ;  /* 0x0009a01201007387 */ /* 0x000fe20000100800 */
[----:B-----5:R-:W-:-:S02]  /*321d0*/  SHF.R.S32.HI R17, RZ, 0x1f, R16 ;  /* 0x0000001fff117819 */ /* 0x020fc40000011410 */
[----:B------:R-:W-:Y:S02]  /*321e0*/  SHF.R.S32.HI R16, RZ, 0x1f, R15 ;  /* 0x0000001fff107819 */ /* 0x000fe4000001140f */
[----:B------:R-:W-:Y:S02]  /*321f0*/  SHF.R.S32.HI R15, RZ, 0x1f, R14 ;  /* 0x0000001fff0f7819 */ /* 0x000fe4000001140e */
[----:B------:R-:W-:Y:S02]  /*32200*/  SHF.R.S32.HI R14, RZ, 0x1f, R13 ;  /* 0x0000001fff0e7819 */ /* 0x000fe4000001140d */
[----:B------:R-:W-:Y:S01]  /*32210*/  SHF.R.S32.HI R13, RZ, 0x1f, R11 ;  /* 0x0000001fff0d7819 */ /* 0x000fe2000001140b */
[----:B------:R-:W-:Y:S04]  /*32220*/  STL [R1+0x9ac], R17 ;  /* 0x0009ac1101007387 */ /* 0x000fe80000100800 */
[----:B------:R-:W-:Y:S04]  /*32230*/  STL [R1+0x9b8], R16 ;  /* 0x0009b81001007387 */ /* 0x000fe80000100800 */
[----:B------:R-:W-:Y:S04]  /*32240*/  STL [R1+0x9c4], R15 ;  /* 0x0009c40f01007387 */ /* 0x000fe80000100800 */
[----:B------:R-:W-:Y:S01]  /*32250*/  STL [R1+0x9cc], R14 ;  /* 0x0009cc0e01007387 */ /* 0x000fe20000100800 */
[----:B------:R-:W-:-:S03]  /*32260*/  SHF.R.S32.HI R11, RZ, 0x1f, R2 ;  /* 0x0000001fff0b7819 */ /* 0x000fc60000011402 */
[----:B------:R-:W5:Y:S04]  /*32270*/  LDL R2, [R1+0x944] ;  /* 0x0009440001027983 */ /* 0x000f680000100800 */
[----:B------:R-:W-:Y:S04]  /*32280*/  STL [R1+0x9d8], R13 ;  /* 0x0009d80d01007387 */ /* 0x000fe80000100800 */
[----:B------:R0:W-:Y:S01]  /*32290*/  STL [R1+0x9e4], R11 ;  /* 0x0009e40b01007387 */ /* 0x0001e20000100800 */
[----:B------:R-:W-:Y:S02]  /*322a0*/  SHF.R.S32.HI R12, RZ, 0x1f, R12 ;  /* 0x0000001fff0c7819 */ /* 0x000fe4000001140c */
[----:B0-----:R-:W-:-:S02]  /*322b0*/  SHF.R.S32.HI R11, RZ, 0x1f, R27 ;  /* 0x0000001fff0b7819 */ /* 0x001fc4000001141b */
[----:B------:R-:W5:Y:S04]  /*322c0*/  LDL R27, [R1+0x948] ;  /* 0x00094800011b7983 */ /* 0x000f680000100800 */
[----:B------:R0:W-:Y:S04]  /*322d0*/  STL [R1+0x9f0], R12 ;  /* 0x0009f00c01007387 */ /* 0x0001e80000100800 */
[----:B------:R1:W-:Y:S01]  /*322e0*/  STL [R1+0x9f8], R11 ;  /* 0x0009f80b01007387 */ /* 0x0003e20000100800 */
[----:B0-----:R-:W-:-:S03]  /*322f0*/  SHF.R.S32.HI R12, RZ, 0x1f, R26 ;  /* 0x0000001fff0c7819 */ /* 0x001fc6000001141a */
[----:B------:R-:W5:Y:S01]  /*32300*/  LDL R26, [R1+0x950] ;  /* 0x00095000011a7983 */ /* 0x000f620000100800 */
[----:B-1----:R-:W-:Y:S02]  /*32310*/  SHF.R.S32.HI R11, RZ, 0x1f, R10 ;  /* 0x0000001fff0b7819 */ /* 0x002fe4000001140a */
[----:B------:R-:W-:Y:S01]  /*32320*/  SHF.R.S32.HI R10, RZ, 0x1f, R9 ;  /* 0x0000001fff0a7819 */ /* 0x000fe20000011409 */
[----:B------:R-:W-:Y:S04]  /*32330*/  STL [R1+0xa04], R12 ;  /* 0x000a040c01007387 */ /* 0x000fe80000100800 */
[----:B------:R-:W-:Y:S01]  /*32340*/  STL [R1+0xa0c], R11 ;  /* 0x000a0c0b01007387 */ /* 0x000fe20000100800 */
[----:B------:R-:W-:-:S03]  /*32350*/  SHF.R.S32.HI R9, RZ, 0x1f, R5 ;  /* 0x0000001fff097819 */ /* 0x000fc60000011405 */
[----:B------:R-:W5:Y:S04]  /*32360*/  LDL R5, [R1+0x954] ;  /* 0x0009540001057983 */ /* 0x000f680000100800 */
[----:B------:R0:W-:Y:S04]  /*32370*/  STL [R1+0xa18], R10 ;  /* 0x000a180a01007387 */ /* 0x0001e80000100800 */
[----:B------:R1:W-:Y:S01]  /*32380*/  STL [R1+0xa24], R9 ;  /* 0x000a240901007387 */ /* 0x0003e20000100800 */
[----:B0-----:R-:W-:Y:S02]  /*32390*/  SHF.R.S32.HI R10, RZ, 0x1f, R4 ;  /* 0x0000001fff0a7819 */ /* 0x001fe40000011404 */
[----:B-1----:R-:W-:Y:S01]  /*323a0*/  SHF.R.S32.HI R9, RZ, 0x1f, R7 ;  /* 0x0000001fff097819 */ /* 0x002fe20000011407 */
[----:B------:R-:W5:Y:S01]  /*323b0*/  LDL R4, [R1+0x95c] ;  /* 0x00095c0001047983 */ /* 0x000f620000100800 */
[----:B------:R-:W-:-:S03]  /*323c0*/  SHF.R.S32.HI R7, RZ, 0x1f, R6 ;  /* 0x0000001fff077819 */ /* 0x000fc60000011406 */
[----:B------:R-:W-:Y:S04]  /*323d0*/  STL [R1+0xa30], R10 ;  /* 0x000a300a01007387 */ /* 0x000fe80000100800 */
[----:B------:R-:W-:Y:S04]  /*323e0*/  STL [R1+0xa38], R9 ;  /* 0x000a380901007387 */ /* 0x000fe80000100800 */
[----:B------:R-:W5:Y:S04]  /*323f0*/  LDL R20, [R1+0x964] ;  /* 0x0009640001147983 */ /* 0x000f680000100800 */
[----:B------:R-:W-:Y:S04]  /*32400*/  STL [R1+0xa44], R7 ;  /* 0x000a440701007387 */ /* 0x000fe80000100800 */
[----:B------:R-:W5:Y:S01]  /*32410*/  LDL R19, [R1+0x968] ;  /* 0x0009680001137983 */ /* 0x000f620000100800 */
[----:B---3--:R-:W-:-:S05]  /*32420*/  SHF.R.S32.HI R6, RZ, 0x1f, R29 ;  /* 0x0000001fff067819 */ /* 0x008fca000001141d */
[----:B------:R0:W-:Y:S04]  /*32430*/  STL [R1+0xa50], R6 ;  /* 0x000a500601007387 */ /* 0x0001e80000100800 */
[----:B------:R-:W3:Y:S04]  /*32440*/  LDL R29, [R1+0x974] ;  /* 0x00097400011d7983 */ /* 0x000ee80000100800 */
[----:B0-----:R-:W3:Y:S01]  /*32450*/  LDL R6, [R1+0x970] ;  /* 0x0009700001067983 */ /* 0x001ee20000100800 */
[----:B----4-:R-:W-:Y:S02]  /*32460*/  SHF.R.S32.HI R8, RZ, 0x1f, R8 ;  /* 0x0000001fff087819 */ /* 0x010fe40000011408 */
[----:B------:R-:W-:-:S02]  /*32470*/  SHF.R.S32.HI R7, RZ, 0x1f, R0 ;  /* 0x0000001fff077819 */ /* 0x000fc40000011400 */
[----:B------:R-:W4:Y:S04]  /*32480*/  LDL R0, [R1+0x97c] ;  /* 0x00097c0001007983 */ /* 0x000f280000100800 */
[----:B------:R-:W-:Y:S04]  /*32490*/  STL [R1+0xa58], R8 ;  /* 0x000a580801007387 */ /* 0x000fe80000100800 */
[----:B------:R-:W-:Y:S04]  /*324a0*/  STL [R1+0xa64], R7 ;  /* 0x000a640701007387 */ /* 0x000fe80000100800 */
[----:B------:R-:W4:Y:S04]  /*324b0*/  LDL R18, [R1+0x984] ;  /* 0x0009840001127983 */ /* 0x000f280000100800 */
[----:B------:R-:W4:Y:S01]  /*324c0*/  LDL R17, [R1+0x988] ;  /* 0x0009880001117983 */ /* 0x000f220000100800 */
[----:B--2---:R-:W-:-:S05]  /*324d0*/  SHF.R.S32.HI R3, RZ, 0x1f, R3 ;  /* 0x0000001fff037819 */ /* 0x004fca0000011403 */
[----:B------:R0:W-:Y:S04]  /*324e0*/  STL [R1+0xa70], R3 ;  /* 0x000a700301007387 */ /* 0x0001e80000100800 */
[----:B------:R-:W2:Y:S04]  /*324f0*/  LDL R16, [R1+0x990] ;  /* 0x0009900001107983 */ /* 0x000ea80000100800 */
[----:B------:R-:W2:Y:S04]  /*32500*/  LDL R15, [R1+0x994] ;  /* 0x00099400010f7983 */ /* 0x000ea80000100800 */
[----:B------:R-:W2:Y:S04]  /*32510*/  LDL R14, [R1+0x99c] ;  /* 0x00099c00010e7983 */ /* 0x000ea80000100800 */
[----:B------:R-:W2:Y:S04]  /*32520*/  LDL R13, [R1+0x9a4] ;  /* 0x0009a400010d7983 */ /* 0x000ea80000100800 */
[----:B------:R-:W2:Y:S04]  /*32530*/  LDL R11, [R1+0x9a8] ;  /* 0x0009a800010b7983 */ /* 0x000ea80000100800 */
[----:B------:R-:W2:Y:S04]  /*32540*/  LDL R12, [R1+0x9b4] ;  /* 0x0009b400010c7983 */ /* 0x000ea80000100800 */
[----:B0-----:R-:W2:Y:S01]  /*32550*/  LDL R3, [R1+0x9b0] ;  /* 0x0009b00001037983 */ /* 0x001ea20000100800 */
[----:B-----5:R-:W-:-:S03]  /*32560*/  SHF.R.S32.HI R7, RZ, 0x1f, R2 ;  /* 0x0000001fff077819 */ /* 0x020fc60000011402 */
[----:B------:R-:W5:Y:S04]  /*32570*/  LDL R2, [R1+0x9bc] ;  /* 0x0009bc0001027983 */ /* 0x000f680000100800 */
[----:B------:R0:W-:Y:S01]  /*32580*/  STL [R1+0xa78], R7 ;  /* 0x000a780701007387 */ /* 0x0001e20000100800 */
[----:B------:R-:W-:-:S03]  /*32590*/  SHF.R.S32.HI R8, RZ, 0x1f, R27 ;  /* 0x0000001fff087819 */ /* 0x000fc6000001141b */
[----:B------:R-:W5:Y:S04]  /*325a0*/  LDL R27, [R1+0x9c0] ;  /* 0x0009c000011b7983 */ /* 0x000f680000100800 */
[----:B------:R-:W-:Y:S04]  /*325b0*/  STL [R1+0xa84], R8 ;  /* 0x000a840801007387 */ /* 0x000fe80000100800 */
[----:B------:R-:W5:Y:S04]  /*325c0*/  LDL R10, [R1+0x9c8] ;  /* 0x0009c800010a7983 */ /* 0x000f680000100800 */
[----:B------:R-:W5:Y:S01]  /*325d0*/  LDL R9, [R1+0x9d0] ;  /* 0x0009d00001097983 */ /* 0x000f620000100800 */
        /* <DEDUP_REMOVED lines=8> */
[----:B0-----:R-:W5:Y:S01]  /*32660*/  LDL R7, [R1+0x9e0] ;  /* 0x0009e00001077983 */ /* 0x001f620000100800 */
[----:B------:R-:W-:-:S03]  /*32670*/  SHF.R.S32.HI R20, RZ, 0x1f, R20 ;  /* 0x0000001fff147819 */ /* 0x000fc60000011414 */
[----:B------:R0:W-:Y:S01]  /*32680*/  STL [R1+0xaa4], R4 ;  /* 0x000aa40401007387 */ /* 0x0001e20000100800 */
[----:B------:R-:W-:-:S03]  /*32690*/  SHF.R.S32.HI R19, RZ, 0x1f, R19 ;  /* 0x0000001fff137819 */ /* 0x000fc60000011413 */
[----:B0-----:R-:W5:Y:S04]  /*326a0*/  LDL R4, [R1+0x9ec] ;  /* 0x0009ec0001047983 */ /* 0x001f680000100800 */
[----:B------:R-:W-:Y:S04]  /*326b0*/  STL [R1+0xab0], R20 ;  /* 0x000ab01401007387 */ /* 0x000fe80000100800 */
[----:B------:R3:W-:Y:S02]  /*326c0*/  STL [R1+0xab8], R19 ;  /* 0x000ab81301007387 */ /* 0x0007e40000100800 */
[----:B---3--:R-:W-:-:S02]  /*326d0*/  SHF.R.S32.HI R19, RZ, 0x1f, R29 ;  /* 0x0000001fff137819 */ /* 0x008fc4000001141d */
[----:B------:R-:W-:Y:S02]  /*326e0*/  SHF.R.S32.HI R20, RZ, 0x1f, R6 ;  /* 0x0000001fff147819 */ /* 0x000fe40000011406 */
[----:B------:R-:W3:Y:S04]  /*326f0*/  LDL R6, [R1+0x9f4] ;  /* 0x0009f40001067983 */ /* 0x000ee80000100800 */
[----:B------:R4:W-:Y:S04]  /*32700*/  STL [R1+0xac4], R20 ;  /* 0x000ac41401007387 */ /* 0x0009e80000100800 */
[----:B------:R-:W3:Y:S04]  /*32710*/  LDL R29, [R1+0x9fc] ;  /* 0x0009fc00011d7983 */ /* 0x000ee80000100800 */
[----:B------:R0:W-:Y:S01]  /*32720*/  STL [R1+0xad0], R19 ;  /* 0x000ad01301007387 */ /* 0x0001e20000100800 */
[----:B----4-:R-:W-:-:S03]  /*32730*/  SHF.R.S32.HI R20, RZ, 0x1f, R0 ;  /* 0x0000001fff147819 */ /* 0x010fc60000011400 */
[----:B------:R-:W4:Y:S01]  /*32740*/  LDL R0, [R1+0xa00] ;  /* 0x000a000001007983 */ /* 0x000f220000100800 */
[----:B0-----:R-:W-:Y:S02]  /*32750*/  SHF.R.S32.HI R19, RZ, 0x1f, R18 ;  /* 0x0000001fff137819 */ /* 0x001fe40000011412 */
[----:B------:R-:W-:Y:S01]  /*32760*/  SHF.R.S32.HI R18, RZ, 0x1f, R17 ;  /* 0x0000001fff127819 */ /* 0x000fe20000011411 */
[----:B------:R-:W-:Y:S04]  /*32770*/  STL [R1+0xadc], R20 ;  /* 0x000adc1401007387 */ /* 0x000fe80000100800 */
[----:B------:R-:W-:Y:S04]  /*32780*/  STL [R1+0xae4], R19 ;  /* 0x000ae41301007387 */ /* 0x000fe80000100800 */
[----:B------:R-:W-:Y:S01]  /*32790*/  STL [R1+0xaf0], R18 ;  /* 0x000af01201007387 */ /* 0x000fe20000100800 */
[----:B--2---:R-:W-:-:S02]  /*327a0*/  SHF.R.S32.HI R17, RZ, 0x1f, R16 ;  /* 0x0000001fff117819 */ /* 0x004fc40000011410 */
[----:B------:R-:W-:Y:S02]  /*327b0*/  SHF.R.S32.HI R16, RZ, 0x1f, R15 ;  /* 0x0000001fff107819 */ /* 0x000fe4000001140f */
[----:B------:R-:W-:Y:S02]  /*327c0*/  SHF.R.S32.HI R15, RZ, 0x1f, R14 ;  /* 0x0000001fff0f7819 */ /* 0x000fe4000001140e */
[----:B------:R-:W-:Y:S02]  /*327d0*/  SHF.R.S32.HI R14, RZ, 0x1f, R13 ;  /* 0x0000001fff0e7819 */ /* 0x000fe4000001140d */
[----:B------:R-:W-:Y:S01]  /*327e0*/  SHF.R.S32.HI R13, RZ, 0x1f, R11 ;  /* 0x0000001fff0d7819 */ /* 0x000fe2000001140b */
[----:B------:R-:W-:Y:S04]  /*327f0*/  STL [R1+0xafc], R17 ;  /* 0x000afc1101007387 */ /* 0x000fe80000100800 */
[----:B------:R-:W-:Y:S04]  /*32800*/  STL [R1+0xb08], R16 ;  /* 0x000b081001007387 */ /* 0x000fe80000100800 */
[----:B------:R-:W-:Y:S01]  /*32810*/  STL [R1+0xb10], R15 ;  /* 0x000b100f01007387 */ /* 0x000fe20000100800 */
[----:B------:R-:W-:-:S03]  /*32820*/  SHF.R.S32.HI R11, RZ, 0x1f, R3 ;  /* 0x0000001fff0b7819 */ /* 0x000fc60000011403 */
[----:B------:R-:W-:Y:S04]  /*32830*/  STL [R1+0xb1c], R14 ;  /* 0x000b1c0e01007387 */ /* 0x000fe80000100800 */
[----:B------:R-:W2:Y:S04]  /*32840*/  LDL R3, [R1+0xa08] ;  /* 0x000a080001037983 */ /* 0x000ea80000100800 */
[----:B------:R-:W-:Y:S01]  /*32850*/  STL [R1+0xb24], R13 ;  /* 0x000b240d01007387 */ /* 0x000fe20000100800 */
[----:B------:R-:W-:-:S03]  /*32860*/  SHF.R.S32.HI R12, RZ, 0x1f, R12 ;  /* 0x0000001fff0c7819 */ /* 0x000fc6000001140c */
[----:B------:R5:W-:Y:S02]  /*32870*/  STL [R1+0xb30], R11 ;  /* 0x000b300b01007387 */ /* 0x000be40000100800 */
[----:B-----5:R-:W-:Y:S02]  /*32880*/  SHF.R.S32.HI R11, RZ, 0x1f, R2 ;  /* 0x0000001fff0b7819 */ /* 0x020fe40000011402 */
        /* <DEDUP_REMOVED lines=8> */
[----:B------:R-:W-:Y:S01]  /*32910*/  STL [R1+0xb60], R11 ;  /* 0x000b600b01007387 */ /* 0x000fe20000100800 */
[----:B------:R-:W-:-:S03]  /*32920*/  SHF.R.S32.HI R9, RZ, 0x1f, R26 ;  /* 0x0000001fff097819 */ /* 0x000fc6000001141a */
[----:B------:R-:W5:Y:S04]  /*32930*/  LDL R26, [R1+0xa1c] ;  /* 0x000a1c00011a7983 */ /* 0x000f680000100800 */
[----:B------:R0:W-:Y:S04]  /*32940*/  STL [R1+0xb6c], R10 ;  /* 0x000b6c0a01007387 */ /* 0x0001e80000100800 */
[----:B------:R1:W-:Y:S01]  /*32950*/  STL [R1+0xb74], R9 ;  /* 0x000b740901007387 */ /* 0x0003e20000100800 */
[----:B0-----:R-:W-:-:S03]  /*32960*/  SHF.R.S32.HI R10, RZ, 0x1f, R5 ;  /* 0x0000001fff0a7819 */ /* 0x001fc60000011405 */
[----:B------:R-:W5:Y:S04]  /*32970*/  LDL R5, [R1+0xa20] ;  /* 0x000a200001057983 */ /* 0x000f680000100800 */
[----:B------:R-:W-:Y:S01]  /*32980*/  STL [R1+0xb80], R10 ;  /* 0x000b800a01007387 */ /* 0x000fe20000100800 */
[----:B-1----:R-:W-:Y:S02]  /*32990*/  SHF.R.S32.HI R9, RZ, 0x1f, R7 ;  /* 0x0000001fff097819 */ /* 0x002fe40000011407 */
        /* <DEDUP_REMOVED lines=9> */
[----:B---3--:R-:W-:Y:S02]  /*32a30*/  SHF.R.S32.HI R7, RZ, 0x1f, R6 ;  /* 0x0000001fff077819 */ /* 0x008fe40000011406 */
[----:B------:R-:W-:-:S02]  /*32a40*/  SHF.R.S32.HI R6, RZ, 0x1f, R29 ;  /* 0x0000001fff067819 */ /* 0x000fc4000001141d */
[----:B------:R-:W3:Y:S04]  /*32a50*/  LDL R29, [R1+0xa40] ;  /* 0x000a4000011d7983 */ /* 0x000ee80000100800 */
[----:B------:R-:W-:Y:S04]  /*32a60*/  STL [R1+0xbac], R7 ;  /* 0x000bac0701007387 */ /* 0x000fe80000100800 */
[----:B------:R-:W-:Y:S04]  /*32a70*/  STL [R1+0xbb8], R6 ;  /* 0x000bb80601007387 */ /* 0x000fe80000100800 */
[----:B------:R-:W3:Y:S04]  /*32a80*/  LDL R18, [R1+0xa48] ;  /* 0x000a480001127983 */ /* 0x000ee80000100800 */
[----:B------:R-:W3:Y:S01]  /*32a90*/  LDL R17, [R1+0xa4c] ;  /* 0x000a4c0001117983 */ /* 0x000ee20000100800 */
[----:B----4-:R-:W-:-:S05]  /*32aa0*/  SHF.R.S32.HI R0, RZ, 0x1f, R0 ;  /* 0x0000001fff007819 */ /* 0x010fca0000011400 */
        /* <DEDUP_REMOVED lines=22> */
[----:B------:R-:W5:Y:S04]  /*32c10*/  LDL R7, [R1+0xaa8] ;  /* 0x000aa80001077983 */ /* 0x000f680000100800 */
[----:B0-----:R-:W5:Y:S01]  /*32c20*/  LDL R6, [R1+0xaac] ;  /* 0x000aac0001067983 */ /* 0x001f620000100800 */
[----:B------:R-:W-:-:S05]  /*32c30*/  SHF.R.S32.HI R5, RZ, 0x1f, R5 ;  /* 0x0000001fff057819 */ /* 0x000fca0000011405 */
[----:B------:R0:W-:Y:S04]  /*32c40*/  STL [R1+0xbf0], R5 ;  /* 0x000bf00501007387 */ /* 0x0001e80000100800 */
[----:B0-----:R-:W5:Y:S01]  /*32c50*/  LDL R5, [R1+0xab4] ;  /* 0x000ab40001057983 */ /* 0x001f620000100800 */
[----:B------:R-:W-:Y:S02]  /*32c60*/  SHF.R.S32.HI R20, RZ, 0x1f, R20 ;  /* 0x0000001fff147819 */ /* 0x000fe40000011414 */
        /* <DEDUP_REMOVED lines=9> */
[----:B---3--:R-:W-:-:S03]  /*32d00*/  SHF.R.S32.HI R20, RZ, 0x1f, R29 ;  /* 0x0000001fff147819 */ /* 0x008fc6000001141d */
[----:B------:R-:W3:Y:S01]  /*32d10*/  LDL R29, [R1+0xac8] ;  /* 0x000ac800011d7983 */ /* 0x000ee20000100800 */
[----:B0-----:R-:W-:Y:S02]  /*32d20*/  SHF.R.S32.HI R19, RZ, 0x1f, R18 ;  /* 0x0000001fff137819 */ /* 0x001fe40000011412 */
[----:B------:R-:W-:Y:S01]  /*32d30*/  SHF.R.S32.HI R18, RZ, 0x1f, R17 ;  /* 0x0000001fff127819 */ /* 0x000fe20000011411 */
[----:B------:R-:W-:Y:S04]  /*32d40*/  STL [R1+0xc28], R20 ;  /* 0x000c281401007387 */ /* 0x000fe80000100800 */
[----:B------:R-:W-:Y:S04]  /*32d50*/  STL [R1+0xc30], R19 ;  /* 0x000c301301007387 */ /* 0x000fe80000100800 */
[----:B------:R-:W-:Y:S01]  /*32d60*/  STL [R1+0xc3c], R18 ;  /* 0x000c3c1201007387 */ /* 0x000fe20000100800 */
[----:B----4-:R-:W-:-:S02]  /*32d70*/  SHF.R.S32.HI R17, RZ, 0x1f, R16 ;  /* 0x0000001fff117819 */ /* 0x010fc40000011410 */
        /* <DEDUP_REMOVED lines=30> */
[----:B------:R-:W-:Y:S04]  /*32f60*/  STL [R1+0xcc8], R9 ;  /* 0x000cc80901007387 */ /* 0x000fe80000100800 */
[----:B------:R-:W-:Y:S04]  /*32f70*/  STL [R1+0xcd4], R7 ;  /* 0x000cd40701007387 */ /* 0x000fe80000100800 */
[----:B------:R-:W5:Y:S01]  /*32f80*/  LDL R20, [R1+0xaec] ;  /* 0x000aec0001147983 */ /* 0x000f620000100800 */
[----:B------:R-:W-:-:S05]  /*32f90*/  SHF.R.S32.HI R6, RZ, 0x1f, R6 ;  /* 0x0000001fff067819 */ /* 0x000fca0000011406 */
        /* <DEDUP_REMOVED lines=27> */
[----:B------:R-:W-:Y:S04]  /*33150*/  STL [R1+0xd20], R7 ;  /* 0x000d200701007387 */ /* 0x000fe80000100800 */
[----:B------:R-:W2:Y:S04]  /*33160*/  LDL R10, [R1+0xb58] ;  /* 0x000b5800010a7983 */ /* 0x000ea80000100800 */
[----:B------:R-:W2:Y:S01]  /*33170*/  LDL R9, [R1+0xb5c] ;  /* 0x000b5c0001097983 */ /* 0x000ea20000100800 */
[----:B-----5:R-:W-:-:S05]  /*33180*/  SHF.R.S32.HI R2, RZ, 0x1f, R2 ;  /* 0x0000001fff027819 */ /* 0x020fca0000011402 */
[----:B------:R0:W-:Y:S04]  /*33190*/  STL [R1+0xd28], R2 ;  /* 0x000d280201007387 */ /* 0x0001e80000100800 */
[----:B0-----:R-:W5:Y:S01]  /*331a0*/  LDL R2, [R1+0xb64] ;  /* 0x000b640001027983 */ /* 0x001f620000100800 */
[----:B------:R-:W-:-:S03]  /*331b0*/  SHF.R.S32.HI R7, RZ, 0x1f, R27 ;  /* 0x0000001fff077819 */ /* 0x000fc6000001141b */
[----:B------:R-:W5:Y:S04]  /*331c0*/  LDL R27, [R1+0xb68] ;  /* 0x000b6800011b7983 */ /* 0x000f680000100800 */
        /* <DEDUP_REMOVED lines=26> */
[----:B------:R-:W-:Y:S02]  /*33370*/  SHF.R.S32.HI R14, RZ, 0x1f, R13 ;  /* 0x0000001fff0e7819 */ /* 0x000fe4000001140d */
[----:B------:R-:W-:Y:S01]  /*33380*/  SHF.R.S32.HI R13, RZ, 0x1f, R11 ;  /* 0x0000001fff0d7819 */ /* 0x000fe2000001140b */
[----:B------:R-:W-:Y:S04]  /*33390*/  STL [R1+0xd94], R17 ;  /* 0x000d941101007387 */ /* 0x000fe80000100800 */
[----:B------:R-:W-:Y:S01]  /*333a0*/  STL [R1+0xda0], R16 ;  /* 0x000da01001007387 */ /* 0x000fe20000100800 */
[----:B------:R-:W-:-:S03]  /*333b0*/  SHF.R.S32.HI R11, RZ, 0x1f, R29 ;  /* 0x0000001fff0b7819 */ /* 0x000fc6000001141d */
[----:B------:R-:W-:Y:S04]  /*333c0*/  STL [R1+0xdac], R15 ;  /* 0x000dac0f01007387 */ /* 0x000fe80000100800 */
        /* <DEDUP_REMOVED lines=19> */
[----:B------:R-:W-:Y:S02]  /*33500*/  SHF.R.S32.HI R8, RZ, 0x1f, R8 ;  /* 0x0000001fff087819 */ /* 0x000fe40000011408 */
[----:B0-----:R-:W-:-:S02]  /*33510*/  SHF.R.S32.HI R10, RZ, 0x1f, R27 ;  /* 0x0000001fff0a7819 */ /* 0x001fc4000001141b */
[----:B------:R-:W5:Y:S01]  /*33520*/  LDL R27, [R1+0xbb0] ;  /* 0x000bb000011b7983 */ /* 0x000f620000100800 */
[----:B-1----:R-:W-:-:S03]  /*33530*/  SHF.R.S32.HI R9, RZ, 0x1f, R7 ;  /* 0x0000001fff097819 */ /* 0x002fc60000011407 */
[----:B------:R-:W-:Y:S04]  /*33540*/  STL [R1+0xe04], R10 ;  /* 0x000e040a01007387 */ /* 0x000fe80000100800 */
[----:B------:R-:W-:Y:S04]  /*33550*/  STL [R1+0xe08], R9 ;  /* 0x000e080901007387 */ /* 0x000fe80000100800 */
[----:B------:R-:W5:Y:S04]  /*33560*/  LDL R20, [R1+0xbb4] ;  /* 0x000bb40001147983 */ /* 0x000f680000100800 */
[----:B------:R0:W-:Y:S04]  /*33570*/  STL [R1+0xe0c], R8 ;  /* 0x000e0c0801007387 */ /* 0x0001e80000100800 */
[----:B------:R-:W5:Y:S01]  /*33580*/  LDL R19, [R1+0xbbc] ;  /* 0x000bbc0001137983 */ /* 0x000f620000100800 */
[----:B------:R-:W-:-:S05]  /*33590*/  SHF.R.S32.HI R7, RZ, 0x1f, R26 ;  /* 0x0000001fff077819 */ /* 0x000fca000001141a */
[----:B------:R1:W-:Y:S04]  /*335a0*/  STL [R1+0xe10], R7 ;  /* 0x000e100701007387 */ /* 0x0003e80000100800 */
[----:B0-----:R-:W5:Y:S04]  /*335b0*/  LDL R8, [R1+0xbc4] ;  /* 0x000bc40001087983 */ /* 0x001f680000100800 */
[----:B------:R-:W5:Y:S01]  /*335c0*/  LDL R26, [R1+0xbc8] ;  /* 0x000bc800011a7983 */ /* 0x000f620000100800 */
[----:B-1----:R-:W-:-:S03]  /*335d0*/  SHF.R.S32.HI R7, RZ, 0x1f, R6 ;  /* 0x0000001fff077819 */ /* 0x002fc60000011406 */
[----:B------:R-:W5:Y:S04]  /*335e0*/  LDL R6, [R1+0xbd0] ;  /* 0x000bd00001067983 */ /* 0x000f680000100800 */
[----:B------:R-:W-:Y:S01]  /*335f0*/  STL [R1+0xe14], R7 ;  /* 0x000e140701007387 */ /* 0x000fe20000100800 */
[----:B------:R-:W-:-:S05]  /*33600*/  SHF.R.S32.HI R5, RZ, 0x1f, R5 ;  /* 0x0000001fff057819 */ /* 0x000fca0000011405 */
[----:B------:R0:W-:Y:S04]  /*33610*/  STL [R1+0xe18], R5 ;  /* 0x000e180501007387 */ /* 0x0001e80000100800 */
        /* <DEDUP_REMOVED lines=9> */
[----:B0-----:R-:W5:Y:S04]  /*336b0*/  LDL R5, [R1+0xc00] ;  /* 0x000c000001057983 */ /* 0x001f680000100800 */
[----:B------:R-:W5:Y:S04]  /*336c0*/  LDL R12, [R1+0xc04] ;  /* 0x000c0400010c7983 */ /* 0x000f680000100800 */
[----:B-1----:R-:W5:Y:S01]  /*336d0*/  LDL R4, [R1+0xc0c] ;  /* 0x000c0c0001047983 */ /* 0x002f620000100800 */
[----:B---3--:R-:W-:-:S05]  /*336e0*/  SHF.R.S32.HI R7, RZ, 0x1f, R29 ;  /* 0x0000001fff077819 */ /* 0x008fca000001141d */
[----:B------:R4:W-:Y:S04]  /*336f0*/  STL [R1+0xe20], R7 ;  /* 0x000e200701007387 */ /* 0x0009e80000100800 */
[----:B------:R-:W3:Y:S01]  /*33700*/  LDL R29, [R1+0xc14] ;  /* 0x000c1400011d7983 */ /* 0x000ee20000100800 */
[----:B----4-:R-:W-:-:S05]  /*33710*/  SHF.R.S32.HI R7, RZ, 0x1f, R0 ;  /* 0x0000001fff077819 */ /* 0x010fca0000011400 */
[----:B------:R-:W-:Y:S04]  /*33720*/  STL [R1+0xe24], R7 ;  /* 0x000e240701007387 */ /* 0x000fe80000100800 */
[----:B------:R-:W4:Y:S04]  /*33730*/  LDL R10, [R1+0xc18] ;  /* 0x000c1800010a7983 */ /* 0x000f280000100800 */
[----:B------:R-:W4:Y:S01]  /*33740*/  LDL R9, [R1+0xc20] ;  /* 0x000c200001097983 */ /* 0x000f220000100800 */
[----:B--2---:R-:W-:-:S05]  /*33750*/  SHF.R.S32.HI R0, RZ, 0x1f, R3 ;  /* 0x0000001fff007819 */ /* 0x004fca0000011403 */
[----:B------:R0:W-:Y:S04]  /*33760*/  STL [R1+0xe28], R0 ;  /* 0x000e280001007387 */ /* 0x0001e80000100800 */
[----:B------:R-:W2:Y:S04]  /*33770*/  LDL R3, [R1+0xc2c] ;  /* 0x000c2c0001037983 */ /* 0x000ea80000100800 */
[----:B0-----:R-:W2:Y:S01]  /*33780*/  LDL R0, [R1+0xc24] ;  /* 0x000c240001007983 */ /* 0x001ea20000100800 */
[----:B-----5:R-:W-:-:S05]  /*33790*/  SHF.R.S32.HI R2, RZ, 0x1f, R2 ;  /* 0x0000001fff027819 */ /* 0x020fca0000011402 */
        /* <DEDUP_REMOVED lines=26> */
[----:B------:R-:W-:-:S02]  /*33940*/  SHF.R.S32.HI R14, RZ, 0x1f, R13 ;  /* 0x0000001fff0e7819 */ /* 0x000fc4000001140d */
[----:B------:R-:W-:Y:S01]  /*33950*/  SHF.R.S32.HI R13, RZ, 0x1f, R11 ;  /* 0x0000001fff0d7819 */ /* 0x000fe2000001140b */
[----:B------:R-:W-:Y:S04]  /*33960*/  STL [R1+0xe50], R17 ;  /* 0x000e501101007387 */ /* 0x000fe80000100800 */
        /* <DEDUP_REMOVED lines=13> */
[----:B------:R-:W3:Y:S04]  /*33a40*/  LDL R29, [R1+0xc64] ;  /* 0x000c6400011d7983 */ /* 0x000ee80000100800 */
[----:B------:R-:W-:Y:S01]  /*33a50*/  STL [R1+0xe70], R12 ;  /* 0x000e700c01007387 */ /* 0x000fe20000100800 */
[----:B----4-:R-:W-:Y:S02]  /*33a60*/  SHF.R.S32.HI R11, RZ, 0x1f, R10 ;  /* 0x0000001fff0b7819 */ /* 0x010fe4000001140a */
[----:B------:R-:W-:-:S03]  /*33a70*/  SHF.R.S32.HI R10, RZ, 0x1f, R9 ;  /* 0x0000001fff0a7819 */ /* 0x000fc60000011409 */
[----:B------:R-:W-:Y:S01]  /*33a80*/  STL [R1+0xe74], R11 ;  /* 0x000e740b01007387 */ /* 0x000fe20000100800 */
[----:B--2---:R-:W-:-:S03]  /*33a90*/  SHF.R.S32.HI R9, RZ, 0x1f, R0 ;  /* 0x0000001fff097819 */ /* 0x004fc60000011400 */
[----:B------:R-:W2:Y:S04]  /*33aa0*/  LDL R0, [R1+0xc6c] ;  /* 0x000c6c0001007983 */ /* 0x000ea80000100800 */
[----:B------:R0:W-:Y:S04]  /*33ab0*/  STL [R1+0xe78], R10 ;  /* 0x000e780a01007387 */ /* 0x0001e80000100800 */
[----:B------:R5:W-:Y:S01]  /*33ac0*/  STL [R1+0xe7c], R9 ;  /* 0x000e7c0901007387 */ /* 0x000be20000100800 */
[----:B0-----:R-:W-:-:S03]  /*33ad0*/  SHF.R.S32.HI R10, RZ, 0x1f, R3 ;  /* 0x0000001fff0a7819 */ /* 0x001fc60000011403 */
[----:B------:R-:W4:Y:S01]  /*33ae0*/  LDL R3, [R1+0xc74] ;  /* 0x000c740001037983 */ /* 0x000f220000100800 */
[----:B-----5:R-:W-:-:S03]  /*33af0*/  SHF.R.S32.HI R9, RZ, 0x1f, R7 ;  /* 0x0000001fff097819 */ /* 0x020fc60000011407 */
[----:B------:R-:W-:Y:S04]  /*33b00*/  STL [R1+0xe80], R10 ;  /* 0x000e800a01007387 */ /* 0x000fe80000100800 */
[----:B------:R-:W-:Y:S04]  /*33b10*/  STL [R1+0xe84], R9 ;  /* 0x000e840901007387 */ /* 0x000fe80000100800 */
[----:B------:R-:W5:Y:S01]  /*33b20*/  LDL R20, [R1+0xc78] ;  /* 0x000c780001147983 */ /* 0x000f620000100800 */
[----:B------:R-:W-:-:S05]  /*33b30*/  SHF.R.S32.HI R7, RZ, 0x1f, R2 ;  /* 0x0000001fff077819 */ /* 0x000fca0000011402 */
        /* <DEDUP_REMOVED lines=8> */
[----:B------:R-:W-:-:S05]  /*33bc0*/  SHF.R.S32.HI R8, RZ, 0x1f, R8 ;  /* 0x0000001fff087819 */ /* 0x000fca0000011408 */
[----:B------:R-:W-:Y:S04]  /*33bd0*/  STL [R1+0xe90], R8 ;  /* 0x000e900801007387 */ /* 0x000fe80000100800 */
[----:B------:R0:W-:Y:S04]  /*33be0*/  STL [R1+0xe94], R7 ;  /* 0x000e940701007387 */ /* 0x0001e80000100800 */
[----:B------:R-:W5:Y:S04]  /*33bf0*/  LDL R18, [R1+0xc98] ;  /* 0x000c980001127983 */ /* 0x000f680000100800 */
[----:B------:R-:W5:Y:S01]  /*33c00*/  LDL R17, [R1+0xca0] ;  /* 0x000ca00001117983 */ /* 0x000f620000100800 */
[----:B------:R-:W-:-:S05]  /*33c10*/  SHF.R.S32.HI R6, RZ, 0x1f, R6 ;  /* 0x0000001fff067819 */ /* 0x000fca0000011406 */
[----:B------:R-:W-:Y:S04]  /*33c20*/  STL [R1+0xe98], R6 ;  /* 0x000e980601007387 */ /* 0x000fe80000100800 */
        /* <DEDUP_REMOVED lines=8> */
[----:B------:R-:W-:-:S05]  /*33cb0*/  SHF.R.S32.HI R5, RZ, 0x1f, R5 ;  /* 0x0000001fff057819 */ /* 0x000fca0000011405 */
[----:B------:R1:W-:Y:S04]  /*33cc0*/  STL [R1+0xe9c], R5 ;  /* 0x000e9c0501007387 */ /* 0x0003e80000100800 */
[----:B0-----:R-:W5:Y:S01]  /*33cd0*/  LDL R7, [R1+0xcd8] ;  /* 0x000cd80001077983 */ /* 0x001f620000100800 */
[----:B-1----:R-:W-:-:S05]  /*33ce0*/  SHF.R.S32.HI R5, RZ, 0x1f, R4 ;  /* 0x0000001fff057819 */ /* 0x002fca0000011404 */
[----:B------:R0:W-:Y:S04]  /*33cf0*/  STL [R1+0xea0], R5 ;  /* 0x000ea00501007387 */ /* 0x0001e80000100800 */
[----:B------:R-:W5:Y:S04]  /*33d00*/  LDL R8, [R1+0xcdc] ;  /* 0x000cdc0001087983 */ /* 0x000f680000100800 */
[----:B------:R-:W5:Y:S01]  /*33d10*/  LDL R6, [R1+0xce4] ;  /* 0x000ce40001067983 */ /* 0x000f620000100800 */
[----:B---3--:R-:W-:-:S05]  /*33d20*/  SHF.R.S32.HI R4, RZ, 0x1f, R29 ;  /* 0x0000001fff047819 */ /* 0x008fca000001141d */
[----:B------:R1:W-:Y:S04]  /*33d30*/  STL [R1+0xea4], R4 ;  /* 0x000ea40401007387 */ /* 0x0003e80000100800 */
[----:B0-----:R-:W3:Y:S04]  /*33d40*/  LDL R5, [R1+0xcec] ;  /* 0x000cec0001057983 */ /* 0x001ee80000100800 */
[----:B-1----:R-:W3:Y:S01]  /*33d50*/  LDL R4, [R1+0xcf0] ;  /* 0x000cf00001047983 */ /* 0x002ee20000100800 */
[----:B--2---:R-:W-:-:S05]  /*33d60*/  SHF.R.S32.HI R0, RZ, 0x1f, R0 ;  /* 0x0000001fff007819 */ /* 0x004fca0000011400 */
[----:B------:R0:W-:Y:S04]  /*33d70*/  STL [R1+0xea8], R0 ;  /* 0x000ea80001007387 */ /* 0x0001e80000100800 */
[----:B------:R-:W2:Y:S01]  /*33d80*/  LDL R29, [R1+0xcf8] ;  /* 0x000cf800011d7983 */ /* 0x000ea20000100800 */
[----:B----4-:R-:W-:-:S03]  /*33d90*/  SHF.R.S32.HI R3, RZ, 0x1f, R3 ;  /* 0x0000001fff037819 */ /* 0x010fc60000011403 */
[----:B0-----:R-:W4:Y:S04]  /*33da0*/  LDL R0, [R1+0xcfc] ;  /* 0x000cfc0001007983 */ /* 0x001f280000100800 */
[----:B------:R0:W-:Y:S01]  /*33db0*/  STL [R1+0xeac], R3 ;  /* 0x000eac0301007387 */ /* 0x0001e20000100800 */
[----:B-----5:R-:W-:-:S03]  /*33dc0*/  SHF.R.S32.HI R20, RZ, 0x1f, R20 ;  /* 0x0000001fff147819 */ /* 0x020fc60000011414 */
[----:B0-----:R-:W5:Y:S04]  /*33dd0*/  LDL R3, [R1+0xd04] ;  /* 0x000d040001037983 */ /* 0x001f680000100800 */
[----:B------:R-:W-:Y:S01]  /*33de0*/  STL [R1+0xeb0], R20 ;  /* 0x000eb01401007387 */ /* 0x000fe20000100800 */
[----:B------:R-:W-:-:S05]  /*33df0*/  SHF.R.S32.HI R19, RZ, 0x1f, R19 ;  /* 0x0000001fff137819 */ /* 0x000fca0000011413 */
[----:B------:R0:W-:Y:S02]  /*33e00*/  STL [R1+0xeb4], R19 ;  /* 0x000eb41301007387 */ /* 0x0001e40000100800 */
[----:B0-----:R-:W-:Y:S02]  /*33e10*/  SHF.R.S32.HI R19, RZ, 0x1f, R27 ;  /* 0x0000001fff137819 */ /* 0x001fe4000001141b */
[----:B------:R-:W-:Y:S02]  /*33e20*/  SHF.R.S32.HI R20, RZ, 0x1f, R2 ;  /* 0x0000001fff147819 */ /* 0x000fe40000011402 */
        /* <DEDUP_REMOVED lines=11> */
[----:B------:R-:W-:-:S02]  /*33ee0*/  SHF.R.S32.HI R17, RZ, 0x1f, R16 ;  /* 0x0000001fff117819 */ /* 0x000fc40000011410 */
        /* <DEDUP_REMOVED lines=9> */
[----:B------:R-:W5:Y:S04]  /*33f80*/  LDL R12, [R1+0xd1c] ;  /* 0x000d1c00010c7983 */ /* 0x000f680000100800 */
[----:B------:R0:W-:Y:S01]  /*33f90*/  STL [R1+0xedc], R11 ;  /* 0x000edc0b01007387 */ /* 0x0001e20000100800 */
[----:B------:R-:W-:-:S03]  /*33fa0*/  SHF.R.S32.HI R9, RZ, 0x1f, R9 ;  /* 0x0000001fff097819 */ /* 0x000fc60000011409 */
[----:B------:R-:W-:Y:S01]  /*33fb0*/  STL [R1+0xee0], R13 ;  /* 0x000ee00d01007387 */ /* 0x000fe20000100800 */
[----:B0-----:R-:W-:-:S03]  /*33fc0*/  SHF.R.S32.HI R11, RZ, 0x1f, R10 ;  /* 0x0000001fff0b7819 */ /* 0x001fc6000001140a */
[----:B------:R-:W5:Y:S04]  /*33fd0*/  LDL R10, [R1+0xd24] ;  /* 0x000d2400010a7983 */ /* 0x000f680000100800 */
[----:B------:R0:W-:Y:S04]  /*33fe0*/  STL [R1+0xee4], R11 ;  /* 0x000ee40b01007387 */ /* 0x0001e80000100800 */
[----:B------:R1:W-:Y:S01]  /*33ff0*/  STL [R1+0xee8], R9 ;  /* 0x000ee80901007387 */ /* 0x0003e20000100800 */
[----:B0-----:R-:W-:-:S03]  /*34000*/  SHF.R.S32.HI R11, RZ, 0x1f, R7 ;  /* 0x0000001fff0b7819 */ /* 0x001fc60000011407 */
[----:B-1----:R-:W5:Y:S04]  /*34010*/  LDL R9, [R1+0xd2c] ;  /* 0x000d2c0001097983 */ /* 0x002f680000100800 */
[----:B------:R-:W-:Y:S01]  /*34020*/  STL [R1+0xeec], R11 ;  /* 0x000eec0b01007387 */ /* 0x000fe20000100800 */
[----:B------:R-:W-:Y:S02]  /*34030*/  SHF.R.S32.HI R7, RZ, 0x1f, R8 ;  /* 0x0000001fff077819 */ /* 0x000fe40000011408 */
[----:B------:R-:W-:-:S03]  /*34040*/  SHF.R.S32.HI R8, RZ, 0x1f, R6 ;  /* 0x0000001fff087819 */ /* 0x000fc60000011406 */
[----:B------:R0:W-:Y:S04]  /*34050*/  STL [R1+0xef0], R7 ;  /* 0x000ef00701007387 */ /* 0x0001e80000100800 */
[----:B0-----:R-:W5:Y:S04]  /*34060*/  LDL R7, [R1+0xd30] ;  /* 0x000d300001077983 */ /* 0x001f680000100800 */
[----:B------:R0:W-:Y:S01]  /*34070*/  STL [R1+0xef4], R8 ;  /* 0x000ef40801007387 */ /* 0x0001e20000100800 */
[----:B---3--:R-:W-:-:S05]  /*34080*/  SHF.R.S32.HI R6, RZ, 0x1f, R5 ;  /* 0x0000001fff067819 */ /* 0x008fca0000011405 */
[----:B------:R-:W-:Y:S04]  /*34090*/  STL [R1+0xef8], R6 ;  /* 0x000ef80601007387 */ /* 0x000fe80000100800 */
[----:B0-----:R-:W3:Y:S01]  /*340a0*/  LDL R8, [R1+0xd38] ;  /* 0x000d380001087983 */ /* 0x001ee20000100800 */
[----:B------:R-:W-:-:S05]  /*340b0*/  SHF.R.S32.HI R5, RZ, 0x1f, R4 ;  /* 0x0000001fff057819 */ /* 0x000fca0000011404 */
[----:B------:R-:W-:Y:S01]  /*340c0*/  STL [R1+0xefc], R5 ;  /* 0x000efc0501007387 */ /* 0x000fe20000100800 */
[----:B--2---:R-:W-:-:S05]  /*340d0*/  SHF.R.S32.HI R4, RZ, 0x1f, R29 ;  /* 0x0000001fff047819 */ /* 0x004fca000001141d */
[----:B------:R-:W-:Y:S04]  /*340e0*/  STL [R1+0xf00], R4 ;  /* 0x000f000401007387 */ /* 0x000fe80000100800 */
[----:B------:R-:W2:Y:S01]  /*340f0*/  LDL R20, [R1+0xd3c] ;  /* 0x000d3c0001147983 */ /* 0x000ea20000100800 */
[----:B----4-:R-:W-:-:S05]  /*34100*/  SHF.R.S32.HI R0, RZ, 0x1f, R0 ;  /* 0x0000001fff007819 */ /* 0x010fca0000011400 */
[----:B------:R0:W-:Y:S01]  /*34110*/  STL [R1+0xf04], R0 ;  /* 0x000f040001007387 */ /* 0x0001e20000100800 */
[----:B-----5:R-:W-:-:S03]  /*34120*/  SHF.R.S32.HI R3, RZ, 0x1f, R3 ;  /* 0x0000001fff037819 */ /* 0x020fc60000011403 */
[----:B0-----:R-:W4:Y:S04]  /*34130*/  LDL R0, [R1+0xd44] ;  /* 0x000d440001007983 */ /* 0x001f280000100800 */
[----:B------:R0:W-:Y:S04]  /*34140*/  STL [R1+0xf08], R3 ;  /* 0x000f080301007387 */ /* 0x0001e80000100800 */
[----:B------:R-:W5:Y:S04]  /*34150*/  LDL R6, [R1+0xd4c] ;  /* 0x000d4c0001067983 */ /* 0x000f680000100800 */
[----:B------:R-:W5:Y:S04]  /*34160*/  LDL R5, [R1+0xd50] ;  /* 0x000d500001057983 */ /* 0x000f680000100800 */
[----:B------:R-:W5:Y:S01]  /*34170*/  LDL R4, [R1+0xd58] ;  /* 0x000d580001047983 */ /* 0x000f620000100800 */
[----:B0-----:R-:W-:-:S02]  /*34180*/  SHF.R.S32.HI R3, RZ, 0x1f, R2 ;  /* 0x0000001fff037819 */ /* 0x001fc40000011402 */
[----:B------:R-:W-:-:S03]  /*34190*/  SHF.R.S32.HI R2, RZ, 0x1f, R27 ;  /* 0x0000001fff027819 */ /* 0x000fc6000001141b */
[----:B------:R0:W-:Y:S04]  /*341a0*/  STL [R1+0xf0c], R3 ;  /* 0x000f0c0301007387 */ /* 0x0001e80000100800 */
[----:B------:R1:W-:Y:S01]  /*341b0*/  STL [R1+0xf10], R2 ;  /* 0x000f100201007387 */ /* 0x0003e20000100800 */
[----:B------:R-:W-:-:S03]  /*341c0*/  SHF.R.S32.HI R11, RZ, 0x1f, R26 ;  /* 0x0000001fff0b7819 */ /* 0x000fc6000001141a */
[----:B0-----:R-:W5:Y:S04]  /*341d0*/  LDL R3, [R1+0xd5c] ;  /* 0x000d5c0001037983 */ /* 0x001f680000100800 */
[----:B-1----:R-:W5:Y:S04]  /*341e0*/  LDL R2, [R1+0xd64] ;  /* 0x000d640001027983 */ /* 0x002f680000100800 */
        /* <DEDUP_REMOVED lines=19> */
[----:B------:R-:W-:-:S03]  /*34320*/  SHF.R.S32.HI R11, RZ, 0x1f, R7 ;  /* 0x0000001fff0b7819 */ /* 0x000fc60000011407 */
[----:B------:R-:W5:Y:S04]  /*34330*/  LDL R7, [R1+0xdb4] ;  /* 0x000db40001077983 */ /* 0x000f680000100800 */
[----:B------:R0:W-:Y:S04]  /*34340*/  STL [R1+0xf24], R11 ;  /* 0x000f240b01007387 */ /* 0x0001e80000100800 */
[----:B------:R-:W5:Y:S04]  /*34350*/  LDL R13, [R1+0xdbc] ;  /* 0x000dbc00010d7983 */ /* 0x000f680000100800 */
[----:B0-----:R-:W5:Y:S01]  /*34360*/  LDL R11, [R1+0xdc4] ;  /* 0x000dc400010b7983 */ /* 0x001f620000100800 */
[----:B---3--:R-:W-:-:S05]  /*34370*/  SHF.R.S32.HI R8, RZ, 0x1f, R8 ;  /* 0x0000001fff087819 */ /* 0x008fca0000011408 */
[----:B------:R0:W-:Y:S04]  /*34380*/  STL [R1+0xf28], R8 ;  /* 0x000f280801007387 */ /* 0x0001e80000100800 */
[----:B0-----:R-:W3:Y:S01]  /*34390*/  LDL R8, [R1+0xdc8] ;  /* 0x000dc80001087983 */ /* 0x001ee20000100800 */
[----:B--2---:R-:W-:-:S05]  /*343a0*/  SHF.R.S32.HI R20, RZ, 0x1f, R20 ;  /* 0x0000001fff147819 */ /* 0x004fca0000011414 */
[----:B------:R0:W-:Y:S04]  /*343b0*/  STL [R1+0xf2c], R20 ;  /* 0x000f2c1401007387 */ /* 0x0001e80000100800 */
[----:B0-----:R-:W2:Y:S01]  /*343c0*/  LDL.LU R20, [R1+0x405c] ;  /* 0x00405c0001147983 */ /* 0x001ea20000300800 */
[----:B----4-:R-:W-:Y:S02]  /*343d0*/  SHF.R.S32.HI R0, RZ, 0x1f, R0 ;  /* 0x0000001fff007819 */ /* 0x010fe40000011400 */
[----:B-----5:R-:W-:Y:S02]  /*343e0*/  SHF.R.S32.HI R6, RZ, 0x1f, R6 ;  /* 0x0000001fff067819 */ /* 0x020fe40000011406 */
[----:B------:R-:W-:Y:S02]  /*343f0*/  SHF.R.S32.HI R5, RZ, 0x1f, R5 ;  /* 0x0000001fff057819 */ /* 0x000fe40000011405 */
[----:B------:R-:W-:Y:S01]  /*34400*/  SHF.R.S32.HI R4, RZ, 0x1f, R4 ;  /* 0x0000001fff047819 */ /* 0x000fe20000011404 */
[----:B------:R0:W-:Y:S04]  /*34410*/  STL [R1+0xf30], R0 ;  /* 0x000f300001007387 */ /* 0x0001e80000100800 */
[----:B0-----:R-:W4:Y:S04]  /*34420*/  LDL.LU R0, [R1+0x4058] ;  /* 0x0040580001007983 */ /* 0x001f280000300800 */
[----:B------:R0:W-:Y:S04]  /*34430*/  STL [R1+0xf34], R6 ;  /* 0x000f340601007387 */ /* 0x0001e80000100800 */
[----:B0-----:R-:W5:Y:S04]  /*34440*/  LDL R6, [R1+0xddc] ;  /* 0x000ddc0001067983 */ /* 0x001f680000100800 */
[----:B------:R0:W-:Y:S01]  /*34450*/  STL [R1+0xf38], R5 ;  /* 0x000f380501007387 */ /* 0x0001e20000100800 */
[----:B------:R-:W-:-:S03]  /*34460*/  SHF.R.S32.HI R3, RZ, 0x1f, R3 ;  /* 0x0000001fff037819 */ /* 0x000fc60000011403 */
[----:B0-----:R-:W2:Y:S01]  /*34470*/  LDL R5, [R1+0xde0] ;  /* 0x000de00001057983 */ /* 0x001ea20000100800 */
[----:B------:R-:W-:-:S03]  /*34480*/  SHF.R.S32.HI R2, RZ, 0x1f, R2 ;  /* 0x0000001fff027819 */ /* 0x000fc60000011402 */
[----:B------:R0:W-:Y:S01]  /*34490*/  STL [R1+0xf3c], R4 ;  /* 0x000f3c0401007387 */ /* 0x0001e20000100800 */
[----:B------:R-:W-:Y:S02]  /*344a0*/  SHF.R.S32.HI R27, RZ, 0x1f, R27 ;  /* 0x0000001fff1b7819 */ /* 0x000fe4000001141b */
[----:B------:R-:W-:Y:S01]  /*344b0*/  SHF.R.S32.HI R26, RZ, 0x1f, R26 ;  /* 0x0000001fff1a7819 */ /* 0x000fe2000001141a */
[----:B0-----:R-:W2:Y:S04]  /*344c0*/  LDL R4, [R1+0xde8] ;  /* 0x000de80001047983 */ /* 0x001ea80000100800 */
[----:B------:R0:W-:Y:S04]  /*344d0*/  STL [R1+0xf40], R3 ;  /* 0x000f400301007387 */ /* 0x0001e80000100800 */
[----:B0-----:R-:W2:Y:S04]  /*344e0*/  LDL.LU R3, [R1+0x4054] ;  /* 0x0040540001037983 */ /* 0x001ea80000300800 */
[----:B------:R0:W-:Y:S04]  /*344f0*/  STL [R1+0xf44], R2 ;  /* 0x000f440201007387 */ /* 0x0001e80000100800 */
[----:B0-----:R-:W2:Y:S04]  /*34500*/  LDL.LU R2, [R1+0x4050] ;  /* 0x0040500001027983 */ /* 0x001ea80000300800 */
[----:B------:R0:W-:Y:S04]  /*34510*/  STL [R1+0xf48], R27 ;  /* 0x000f481b01007387 */ /* 0x0001e80000100800 */
[----:B0-----:R-:W2:Y:S04]  /*34520*/  LDL.LU R27, [R1+0x404c] ;  /* 0x00404c00011b7983 */ /* 0x001ea80000300800 */
[----:B------:R0:W-:Y:S04]  /*34530*/  STL [R1+0xf4c], R26 ;  /* 0x000f4c1a01007387 */ /* 0x0001e80000100800 */
[----:B0-----:R-:W4:Y:S01]  /*34540*/  LDL.LU R26, [R1+0x4048] ;  /* 0x00404800011a7983 */ /* 0x001f220000300800 */
[----:B------:R-:W-:-:S02]  /*34550*/  SHF.R.S32.HI R19, RZ, 0x1f, R19 ;  /* 0x0000001fff137819 */ /* 0x000fc40000011413 */
[----:B------:R-:W-:-:S03]  /*34560*/  SHF.R.S32.HI R17, RZ, 0x1f, R17 ;  /* 0x0000001fff117819 */ /* 0x000fc60000011411 */
[----:B------:R0:W-:Y:S02]  /*34570*/  STL [R1+0xf50], R19 ;  /* 0x000f501301007387 */ /* 0x0001e40000100800 */
[----:B0-----:R-:W-:Y:S02]  /*34580*/  SHF.R.S32.HI R19, RZ, 0x1f, R18 ;  /* 0x0000001fff137819 */ /* 0x001fe40000011412 */
[----:B------:R-:W-:-:S03]  /*34590*/  SHF.R.S32.HI R18, RZ, 0x1f, R29 ;  /* 0x0000001fff127819 */ /* 0x000fc6000001141d */
[----:B------:R-:W-:Y:S04]  /*345a0*/  STL [R1+0xf54], R19 ;  /* 0x000f541301007387 */ /* 0x000fe80000100800 */
[----:B------:R-:W5:Y:S04]  /*345b0*/  LDL.LU R29, [R1+0x18c] ;  /* 0x00018c00011d7983 */ /* 0x000f680000300800 */
[----:B------:R0:W-:Y:S04]  /*345c0*/  STL [R1+0xf58], R17 ;  /* 0x000f581101007387 */ /* 0x0001e80000100800 */
[----:B------:R-:W-:Y:S01]  /*345d0*/  STL [R1+0xf5c], R18 ;  /* 0x000f5c1201007387 */ /* 0x000fe20000100800 */
[----:B0-----:R-:W-:-:S02]  /*345e0*/  SHF.R.S32.HI R17, RZ, 0x1f, R16 ;  /* 0x0000001fff117819 */ /* 0x001fc40000011410 */
[----:B------:R-:W-:Y:S02]  /*345f0*/  SHF.R.S32.HI R16, RZ, 0x1f, R12 ;  /* 0x0000001fff107819 */ /* 0x000fe4000001140c */
[----:B------:R-:W5:Y:S04]  /*34600*/  LDL.LU R12, [R1+0xe0] ;  /* 0x0000e000010c7983 */ /* 0x000f680000300800 */
[----:B------:R0:W-:Y:S04]  /*34610*/  STL [R1+0xf60], R17 ;  /* 0x000f601101007387 */ /* 0x0001e80000100800 */
[----:B------:R1:W-:Y:S01]  /*34620*/  STL [R1+0xf64], R16 ;  /* 0x000f641001007387 */ /* 0x0003e20000100800 */
[----:B------:R-:W-:-:S02]  /*34630*/  SHF.R.S32.HI R14, RZ, 0x1f, R14 ;  /* 0x0000001fff0e7819 */ /* 0x000fc4000001140e */
[----:B0-----:R-:W-:Y:S02]  /*34640*/  SHF.R.S32.HI R17, RZ, 0x1f, R10 ;  /* 0x0000001fff117819 */ /* 0x001fe4000001140a */
[----:B-1----:R-:W-:Y:S01]  /*34650*/  SHF.R.S32.HI R16, RZ, 0x1f, R15 ;  /* 0x0000001fff107819 */ /* 0x002fe2000001140f */
[----:B------:R-:W5:Y:S04]  /*34660*/  LDL.LU R10, [R1+0x188] ;  /* 0x00018800010a7983 */ /* 0x000f680000300800 */
[----:B------:R-:W-:Y:S01]  /*34670*/  STL [R1+0xf68], R17 ;  /* 0x000f681101007387 */ /* 0x000fe20000100800 */
[----:B------:R-:W-:-:S03]  /*34680*/  SHF.R.S32.HI R15, RZ, 0x1f, R9 ;  /* 0x0000001fff0f7819 */ /* 0x000fc60000011409 */
[----:B------:R-:W-:Y:S04]  /*34690*/  STL [R1+0xf6c], R16 ;  /* 0x000f6c1001007387 */ /* 0x000fe80000100800 */
[----:B------:R-:W5:Y:S04]  /*346a0*/  LDL.LU R9, [R1+0xdc] ;  /* 0x0000dc0001097983 */ /* 0x000f680000300800 */
[----:B------:R0:W-:Y:S01]  /*346b0*/  STL [R1+0xf70], R14 ;  /* 0x000f700e01007387 */ /* 0x0001e20000100800 */
[----:B------:R-:W-:-:S03]  /*346c0*/  SHF.R.S32.HI R13, RZ, 0x1f, R13 ;  /* 0x0000001fff0d7819 */ /* 0x000fc6000001140d */
[----:B------:R-:W-:Y:S01]  /*346d0*/  STL [R1+0xf74], R15 ;  /* 0x000f740f01007387 */ /* 0x000fe20000100800 */
[----:B------:R-:W-:Y:S02]  /*346e0*/  SHF.R.S32.HI R11, RZ, 0x1f, R11 ;  /* 0x0000001fff0b7819 */ /* 0x000fe4000001140b */
[----:B0-----:R-:W-:Y:S02]  /*346f0*/  SHF.R.S32.HI R14, RZ, 0x1f, R7 ;  /* 0x0000001fff0e7819 */ /* 0x001fe40000011407 */
[----:B------:R-:W5:Y:S04]  /*34700*/  LDL.LU R7, [R1+0x184] ;  /* 0x0001840001077983 */ /* 0x000f680000300800 */
[----:B------:R0:W-:Y:S04]  /*34710*/  STL [R1+0xf78], R14 ;  /* 0x000f780e01007387 */ /* 0x0001e80000100800 */
[----:B------:R2:W-:Y:S04]  /*34720*/  STL [R1+0xf7c], R13 ;  /* 0x000f7c0d01007387 */ /* 0x0005e80000100800 */
[----:B0-----:R-:W5:Y:S04]  /*34730*/  LDL.LU R14, [R1+0xd8] ;  /* 0x0000d800010e7983 */ /* 0x001f680000300800 */
[----:B------:R4:W-:Y:S01]  /*34740*/  STL [R1+0xf80], R11 ;  /* 0x000f800b01007387 */ /* 0x0009e20000100800 */
[----:B---3--:R-:W-:-:S05]  /*34750*/  SHF.R.S32.HI R8, RZ, 0x1f, R8 ;  /* 0x0000001fff087819 */ /* 0x008fca0000011408 */
[----:B------:R0:W-:Y:S01]  /*34760*/  STL [R1+0xf84], R8 ;  /* 0x000f840801007387 */ /* 0x0001e20000100800 */
[----:B--2---:R-:W-:Y:S02]  /*34770*/  SHF.R.S32.HI R13, RZ, 0x1f, R27 ;  /* 0x0000001fff0d7819 */ /* 0x004fe4000001141b */
[----:B----4-:R-:W-:Y:S02]  /*34780*/  SHF.R.S32.HI R11, RZ, 0x1f, R26 ;  /* 0x0000001fff0b7819 */ /* 0x010fe4000001141a */
[----:B------:R-:W2:Y:S04]  /*34790*/  LDL.LU R26, [R1+0x4044] ;  /* 0x00404400011a7983 */ /* 0x000ea80000300800 */
[----:B0-----:R-:W3:Y:S04]  /*347a0*/  LDL.LU R8, [R1+0x180] ;  /* 0x0001800001087983 */ /* 0x001ee80000300800 */
[----:B------:R5:W-:Y:S04]  /*347b0*/  STL [R1+0xf88], R11 ;  /* 0x000f880b01007387 */ /* 0x000be80000100800 */
[----:B------:R-:W4:Y:S01]  /*347c0*/  LDL.LU R27, [R1+0x4040] ;  /* 0x00404000011b7983 */ /* 0x000f220000300800 */
[----:B------:R-:W-:-:S03]  /*347d0*/  SHF.R.S32.HI R5, RZ, 0x1f, R5 ;  /* 0x0000001fff057819 */ /* 0x000fc60000011405 */
[----:B------:R-:W-:Y:S01]  /*347e0*/  STL [R1+0xf8c], R13 ;  /* 0x000f8c0d01007387 */ /* 0x000fe20000100800 */
[----:B------:R-:W-:Y:S02]  /*347f0*/  SHF.R.S32.HI R4, RZ, 0x1f, R4 ;  /* 0x0000001fff047819 */ /* 0x000fe40000011404 */
[----:B-----5:R-:W-:Y:S02]  /*34800*/  SHF.R.S32.HI R11, RZ, 0x1f, R6 ;  /* 0x0000001fff0b7819 */ /* 0x020fe40000011406 */
[----:B------:R-:W5:Y:S04]  /*34810*/  LDL.LU R6, [R1+0xd4] ;  /* 0x0000d40001067983 */ /* 0x000f680000300800 */
[----:B------:R-:W-:Y:S04]  /*34820*/  STL [R1+0xf90], R11 ;  /* 0x000f900b01007387 */ /* 0x000fe80000100800 */
[----:B------:R0:W-:Y:S04]  /*34830*/  STL [R1+0xf94], R5 ;  /* 0x000f940501007387 */ /* 0x0001e80000100800 */
[----:B0-----:R-:W3:Y:S04]  /*34840*/  LDL.LU R5, [R1+0x17c] ;  /* 0x00017c0001057983 */ /* 0x001ee80000300800 */
[----:B------:R4:W-:Y:S01]  /*34850*/  STL [R1+0xf98], R4 ;  /* 0x000f980401007387 */ /* 0x0009e20000100800 */
[----:B--2---:R-:W-:-:S02]  /*34860*/  IADD3 R11, P3, PT, R2, R26, RZ ;  /* 0x0000001a020b7210 */ /* 0x004fc40007f7e0ff */
[C---:B------:R-:W-:Y:S02]  /*34870*/  IADD3 R15, P2, PT, R3.reuse, R26, RZ ;  /* 0x0000001a030f7210 */ /* 0x040fe40007f5e0ff */
[-C--:B----4-:R-:W-:Y:S02]  /*34880*/  IADD3 R4, P6, PT, R2, R27.reuse, RZ ;  /* 0x0000001b02047210 */ /* 0x090fe40007fde0ff */
[----:B------:R-:W2:Y:S04]  /*34890*/  LDL.LU R2, [R1+0x403c] ;  /* 0x00403c0001027983 */ /* 0x000ea80000300800 */
[----:B------:R0:W-:Y:S04]  /*348a0*/  STL [R1+0x3e14], R11 ;  /* 0x003e140b01007387 */ /* 0x0001e80000100800 */
[----:B------:R-:W4:Y:S04]  /*348b0*/  LDL.LU R13, [R1+0xd0] ;  /* 0x0000d000010d7983 */ /* 0x000f280000300800 */
[----:B------:R1:W-:Y:S01]  /*348c0*/  STL [R1+0x3e0c], R4 ;  /* 0x003e0c0401007387 */ /* 0x0003e20000100800 */
[----:B0-----:R-:W-:-:S03]  /*348d0*/  IADD3 R11, P1, PT, R3, R27, RZ ;  /* 0x0000001b030b7210 */ /* 0x001fc60007f3e0ff */
[----:B-1----:R-:W3:Y:S04]  /*348e0*/  LDL.LU R4, [R1+0x178] ;  /* 0x0001780001047983 */ /* 0x002ee80000300800 */
[----:B------:R0:W-:Y:S04]  /*348f0*/  STL [R1+0x3e10], R15 ;  /* 0x003e100f01007387 */ /* 0x0001e80000100800 */
[----:B------:R-:W3:Y:S01]  /*34900*/  LDL.LU R3, [R1+0x4038] ;  /* 0x0040380001037983 */ /* 0x000ee20000300800 */
[----:B------:R-:W-:-:S03]  /*34910*/  IADD3 R16, P5, PT, R29, R27, RZ ;  /* 0x0000001b1d107210 */ /* 0x000fc60007fbe0ff */
[----:B------:R1:W-:Y:S01]  /*34920*/  STL [R1+0x3e04], R11 ;  /* 0x003e040b01007387 */ /* 0x0003e20000100800 */
[----:B0-----:R-:W-:-:S03]  /*34930*/  IADD3 R15, P0, PT, R29, R26, RZ ;  /* 0x0000001a1d0f7210 */ /* 0x001fc60007f1e0ff */
[----:B-1----:R-:W4:Y:S04]  /*34940*/  LDL.LU R11, [R1+0xcc] ;  /* 0x0000cc00010b7983 */ /* 0x002f280000300800 */
[----:B------:R-:W-:Y:S04]  /*34950*/  STL [R1+0x3e08], R15 ;  /* 0x003e080f01007387 */ /* 0x000fe80000100800 */
[----:B------:R0:W-:Y:S04]  /*34960*/  STL [R1+0x3dfc], R16 ;  /* 0x003dfc1001007387 */ /* 0x0001e80000100800 */
[----:B------:R-:W4:Y:S01]  /*34970*/  LDL.LU R29, [R1+0x174] ;  /* 0x00017400011d7983 */ /* 0x000f220000300800 */
[----:B0-----:R-:W-:Y:S01]  /*34980*/  IADD3 R16, P4, PT, R10, R26, RZ ;  /* 0x0000001a0a107210 */ /* 0x001fe20007f9e0ff */
[----:B--2---:R-:W-:Y:S01]  /*34990*/  IMAD.X R15, R12, 0x1, R2, P3 ;  /* 0x000000010c0f7824 */ /* 0x004fe200018e0602 */
[----:B------:R-:W-:-:S04]  /*349a0*/  IADD3 R10, P3, PT, R10, R27, RZ ;  /* 0x0000001b0a0a7210 */ /* 0x000fc80007f7e0ff */
[----:B------:R3:W-:Y:S04]  /*349b0*/  STL [R1+0x3df8], R15 ;  /* 0x003df80f01007387 */ /* 0x0007e80000100800 */
[----:B------:R-:W-:Y:S01]  /*349c0*/  STL [R1+0x3e00], R16 ;  /* 0x003e001001007387 */ /* 0x000fe20000100800 */
[----:B---3--:R-:W-:-:S03]  /*349d0*/  IMAD.X R15, R12, 0x1, R3, P6 ;  /* 0x000000010c0f7824 */ /* 0x008fc600030e0603 */
[----:B------:R-:W2:Y:S04]  /*349e0*/  LDL.LU R12, [R1+0xc8] ;  /* 0x0000c800010c7983 */ /* 0x000ea80000300800 */
[----:B------:R-:W-:Y:S04]  /*349f0*/  STL [R1+0x3df4], R15 ;  /* 0x003df40f01007387 */ /* 0x000fe80000100800 */
[----:B------:R0:W-:Y:S04]  /*34a00*/  STL [R1+0x3dec], R10 ;  /* 0x003dec0a01007387 */ /* 0x0001e80000100800 */
[----:B0-----:R-:W3:Y:S01]  /*34a10*/  LDL.LU R10, [R1+0x170] ;  /* 0x00017000010a7983 */ /* 0x001ee20000300800 */
[----:B------:R-:W-:Y:S01]  /*34a20*/  IMAD.X R15, R9, 0x1, R2, P2 ;  /* 0x00000001090f7824 */ /* 0x000fe200010e0602 */
[----:B------:R-:W-:-:S04]  /*34a30*/  IADD3 R16, P2, PT, R7, R26, RZ ;  /* 0x0000001a07107210 */ /* 0x000fc80007f5e0ff */
[----:B------:R0:W-:Y:S04]  /*34a40*/  STL [R1+0x3de8], R15 ;  /* 0x003de80f01007387 */ /* 0x0001e80000100800 */
[----:B------:R-:W-:Y:S01]  /*34a50*/  STL [R1+0x3df0], R16 ;  /* 0x003df01001007387 */ /* 0x000fe20000100800 */
[----:B0-----:R-:W-:Y:S01]  /*34a60*/  IMAD.X R15, R9, 0x1, R3, P1 ;  /* 0x00000001090f7824 */ /* 0x001fe200008e0603 */
[----:B------:R-:W-:Y:S02]  /*34a70*/  IADD3 R7, P1, PT, R7, R27, RZ ;  /* 0x0000001b07077210 */ /* 0x000fe40007f3e0ff */
[----:B------:R-:W3:Y:S04]  /*34a80*/  LDL.LU R9, [R1+0xc4] ;  /* 0x0000c40001097983 */ /* 0x000ee80000300800 */
        /* <DEDUP_REMOVED lines=13> */
[----:B-----5:R-:W-:Y:S01]  /*34b60*/  IMAD.X R15, R6, 0x1, R2, P4 ;  /* 0x00000001060f7824 */ /* 0x020fe200020e0602 */
[----:B------:R-:W-:-:S04]  /*34b70*/  IADD3 R16, P4, PT, R5, R26, RZ ;  /* 0x0000001a05107210 */ /* 0x000fc80007f9e0ff */
[----:B------:R0:W-:Y:S04]  /*34b80*/  STL [R1+0x3dc8], R15 ;  /* 0x003dc80f01007387 */ /* 0x0001e80000100800 */
[----:B------:R-:W-:Y:S01]  /*34b90*/  STL [R1+0x3dd0], R16 ;  /* 0x003dd01001007387 */ /* 0x000fe20000100800 */
[----:B0-----:R-:W-:Y:S01]  /*34ba0*/  IMAD.X R15, R6, 0x1, R3, P3 ;  /* 0x00000001060f7824 */ /* 0x001fe200018e0603 */
[----:B------:R-:W-:Y:S02]  /*34bb0*/  IADD3 R5, P3, PT, R5, R27, RZ ;  /* 0x0000001b05057210 */ /* 0x000fe40007f7e0ff */
[----:B------:R-:W5:Y:S04]  /*34bc0*/  LDL.LU R6, [R1+0xbc] ;  /* 0x0000bc0001067983 */ /* 0x000f680000300800 */
[----:B------:R-:W-:Y:S04]  /*34bd0*/  STL [R1+0x3dc4], R15 ;  /* 0x003dc40f01007387 */ /* 0x000fe80000100800 */
[----:B------:R0:W-:Y:S04]  /*34be0*/  STL [R1+0x3dbc], R5 ;  /* 0x003dbc0501007387 */ /* 0x0001e80000100800 */
[----:B0-----:R-:W5:Y:S01]  /*34bf0*/  LDL.LU R5, [R1+0x164] ;  /* 0x0001640001057983 */ /* 0x001f620000300800 */
[----:B----4-:R-:W-:Y:S01]  /*34c00*/  IMAD.X R15, R13, 0x1, R2, P2 ;  /* 0x000000010d0f7824 */ /* 0x010fe200010e0602 */
[----:B------:R-:W-:-:S04]  /*34c10*/  IADD3 R16, P2, PT, R4, R26, RZ ;  /* 0x0000001a04107210 */ /* 0x000fc80007f5e0ff */
[----:B------:R0:W-:Y:S04]  /*34c20*/  STL [R1+0x3db8], R15 ;  /* 0x003db80f01007387 */ /* 0x0001e80000100800 */
[----:B------:R-:W-:Y:S01]  /*34c30*/  STL [R1+0x3dc0], R16 ;  /* 0x003dc01001007387 */ /* 0x000fe20000100800 */
[----:B0-----:R-:W-:Y:S01]  /*34c40*/  IMAD.X R15, R13, 0x1, R3, P1 ;  /* 0x000000010d0f7824 */ /* 0x001fe200008e0603 */
[----:B------:R-:W-:Y:S02]  /*34c50*/  IADD3 R4, P1, PT, R4, R27, RZ ;  /* 0x0000001b04047210 */ /* 0x000fe40007f3e0ff */
[----:B------:R-:W4:Y:S04]  /*34c60*/  LDL.LU R13, [R1+0xb8] ;  /* 0x0000b800010d7983 */ /* 0x000f280000300800 */
[----:B------:R0:W-:Y:S04]  /*34c70*/  STL [R1+0x3db4], R15 ;  /* 0x003db40f01007387 */ /* 0x0001e80000100800 */
[----:B------:R1:W-:Y:S01]  /*34c80*/  STL [R1+0x3dac], R4 ;  /* 0x003dac0401007387 */ /* 0x0003e20000100800 */
[----:B0-----:R-:W-:Y:S01]  /*34c90*/  IMAD.X R15, R11, 0x1, R2, P0 ;  /* 0x000000010b0f7824 */ /* 0x001fe200000e0602 */
[----:B------:R-:W-:-:S02]  /*34ca0*/  IADD3 R17, P0, PT, R29, R26, RZ ;  /* 0x0000001a1d117210 */ /* 0x000fc40007f1e0ff */
[----:B-1----:R-:W4:Y:S04]  /*34cb0*/  LDL.LU R4, [R1+0x160] ;  /* 0x0001600001047983 */ /* 0x002f280000300800 */
[----:B------:R0:W-:Y:S04]  /*34cc0*/  STL [R1+0x3da8], R15 ;  /* 0x003da80f01007387 */ /* 0x0001e80000100800 */
[----:B------:R-:W-:Y:S01]  /*34cd0*/  STL [R1+0x3db0], R17 ;  /* 0x003db01101007387 */ /* 0x000fe20000100800 */
[----:B0-----:R-:W-:Y:S01]  /*34ce0*/  IMAD.X R15, R11, 0x1, R3, P5 ;  /* 0x000000010b0f7824 */ /* 0x001fe200028e0603 */
[----:B------:R-:W-:-:S02]  /*34cf0*/  IADD3 R16, P5, PT, R29, R27, RZ ;  /* 0x0000001b1d107210 */ /* 0x000fc40007fbe0ff */
[----:B------:R-:W4:Y:S04]  /*34d00*/  LDL.LU R11, [R1+0xb4] ;  /* 0x0000b400010b7983 */ /* 0x000f280000300800 */
[----:B------:R2:W-:Y:S04]  /*34d10*/  STL [R1+0x3da4], R15 ;  /* 0x003da40f01007387 */ /* 0x0005e80000100800 */
[----:B------:R3:W-:Y:S04]  /*34d20*/  STL [R1+0x3d9c], R16 ;  /* 0x003d9c1001007387 */ /* 0x0007e80000100800 */
[----:B------:R-:W4:Y:S01]  /*34d30*/  LDL.LU R29, [R1+0x15c] ;  /* 0x00015c00011d7983 */ /* 0x000f220000300800 */
[----:B--2---:R-:W-:-:S05]  /*34d40*/  IMAD.X R15, R12, 0x1, R2, P4 ;  /* 0x000000010c0f7824 */ /* 0x004fca00020e0602 */
[----:B------:R0:W-:Y:S01]  /*34d50*/  STL [R1+0x3d98], R15 ;  /* 0x003d980f01007387 */ /* 0x0001e20000100800 */
[----:B---3--:R-:W-:Y:S01]  /*34d60*/  IADD3 R16, P4, PT, R10, R26, RZ ;  /* 0x0000001a0a107210 */ /* 0x008fe20007f9e0ff */
[----:B0-----:R-:W-:Y:S01]  /*34d70*/  IMAD.X R15, R12, 0x1, R3, P3 ;  /* 0x000000010c0f7824 */ /* 0x001fe200018e0603 */
[----:B------:R-:W-:-:S03]  /*34d80*/  IADD3 R10, P3, PT, R10, R27, RZ ;  /* 0x0000001b0a0a7210 */ /* 0x000fc60007f7e0ff */
[----:B------:R-:W-:Y:S04]  /*34d90*/  STL [R1+0x3da0], R16 ;  /* 0x003da01001007387 */ /* 0x000fe80000100800 */
[----:B------:R-:W2:Y:S04]  /*34da0*/  LDL.LU R12, [R1+0xb0] ;  /* 0x0000b000010c7983 */ /* 0x000ea80000300800 */
[----:B------:R-:W-:Y:S04]  /*34db0*/  STL [R1+0x3d94], R15 ;  /* 0x003d940f01007387 */ /* 0x000fe80000100800 */
[----:B------:R0:W-:Y:S04]  /*34dc0*/  STL [R1+0x3d8c], R10 ;  /* 0x003d8c0a01007387 */ /* 0x0001e80000100800 */
[----:B0-----:R-:W3:Y:S01]  /*34dd0*/  LDL.LU R10, [R1+0x158] ;  /* 0x00015800010a7983 */ /* 0x001ee20000300800 */
[----:B------:R-:W-:-:S05]  /*34de0*/  IMAD.X R15, R9, 0x1, R2, P2 ;  /* 0x00000001090f7824 */ /* 0x000fca00010e0602 */
[----:B------:R0:W-:Y:S01]  /*34df0*/  STL [R1+0x3d88], R15 ;  /* 0x003d880f01007387 */ /* 0x0001e20000100800 */
[----:B------:R-:W-:Y:S01]  /*34e00*/  IADD3 R16, P2, PT, R7, R26, RZ ;  /* 0x0000001a07107210 */ /* 0x000fe20007f5e0ff */
[----:B0-----:R-:W-:Y:S01]  /*34e10*/  IMAD.X R15, R9, 0x1, R3, P1 ;  /* 0x00000001090f7824 */ /* 0x001fe200008e0603 */
[----:B------:R-:W-:-:S03]  /*34e20*/  IADD3 R7, P1, PT, R7, R27, RZ ;  /* 0x0000001b07077210 */ /* 0x000fc60007f3e0ff */
[----:B------:R-:W-:Y:S04]  /*34e30*/  STL [R1+0x3d90], R16 ;  /* 0x003d901001007387 */ /* 0x000fe80000100800 */
[----:B------:R-:W3:Y:S04]  /*34e40*/  LDL.LU R9, [R1+0xac] ;  /* 0x0000ac0001097983 */ /* 0x000ee80000300800 */
        /* <DEDUP_REMOVED lines=13> */
[----:B-----5:R-:W-:-:S05]  /*34f20*/  IMAD.X R15, R6, 0x1, R2, P4 ;  /* 0x00000001060f7824 */ /* 0x020fca00020e0602 */
[----:B------:R0:W-:Y:S01]  /*34f30*/  STL [R1+0x3d68], R15 ;  /* 0x003d680f01007387 */ /* 0x0001e20000100800 */
[C---:B------:R-:W-:Y:S01]  /*34f40*/  IADD3 R16, P4, PT, R5.reuse, R26, RZ ;  /* 0x0000001a05107210 */ /* 0x040fe20007f9e0ff */
[----:B0-----:R-:W-:Y:S01]  /*34f50*/  IMAD.X R15, R6, 0x1, R3, P3 ;  /* 0x00000001060f7824 */ /* 0x001fe200018e0603 */
[----:B------:R-:W-:-:S03]  /*34f60*/  IADD3 R5, P3, PT, R5, R27, RZ ;  /* 0x0000001b05057210 */ /* 0x000fc60007f7e0ff */
[----:B------:R-:W-:Y:S04]  /*34f70*/  STL [R1+0x3d70], R16 ;  /* 0x003d701001007387 */ /* 0x000fe80000100800 */
[----:B------:R-:W5:Y:S04]  /*34f80*/  LDL.LU R6, [R1+0xa0] ;  /* 0x0000a00001067983 */ /* 0x000f680000300800 */
[----:B------:R-:W-:Y:S04]  /*34f90*/  STL [R1+0x3d64], R15 ;  /* 0x003d640f01007387 */ /* 0x000fe80000100800 */
[----:B------:R0:W-:Y:S04]  /*34fa0*/  STL [R1+0x3d5c], R5 ;  /* 0x003d5c0501007387 */ /* 0x0001e80000100800 */
[----:B0-----:R-:W5:Y:S01]  /*34fb0*/  LDL.LU R5, [R1+0x14c] ;  /* 0x00014c0001057983 */ /* 0x001f620000300800 */
[----:B----4-:R-:W-:-:S05]  /*34fc0*/  IMAD.X R15, R13, 0x1, R2, P2 ;  /* 0x000000010d0f7824 */ /* 0x010fca00010e0602 */
[----:B------:R0:W-:Y:S01]  /*34fd0*/  STL [R1+0x3d58], R15 ;  /* 0x003d580f01007387 */ /* 0x0001e20000100800 */
[C---:B------:R-:W-:Y:S01]  /*34fe0*/  IADD3 R16, P2, PT, R4.reuse, R26, RZ ;  /* 0x0000001a04107210 */ /* 0x040fe20007f5e0ff */
[----:B0-----:R-:W-:Y:S01]  /*34ff0*/  IMAD.X R15, R13, 0x1, R3, P1 ;  /* 0x000000010d0f7824 */ /* 0x001fe200008e0603 */
[----:B------:R-:W-:-:S03]  /*35000*/  IADD3 R4, P1, PT, R4, R27, RZ ;  /* 0x0000001b04047210 */ /* 0x000fc60007f3e0ff */
[----:B------:R-:W-:Y:S04]  /*35010*/  STL [R1+0x3d60], R16 ;  /* 0x003d601001007387 */ /* 0x000fe80000100800 */
        /* <DEDUP_REMOVED lines=57> */
[----:B0-----:R-:W-:Y:S02]  /*353b0*/  IMAD.X R15, R13, 0x1, R3, P1 ;  /* 0x000000010d0f7824 */ /* 0x001fe400008e0603 */
[----:B------:R-:W4:Y:S04]  /*353c0*/  LDL.LU R13, [R1+0x84] ;  /* 0x00008400010d7983 */ /* 0x000f280000300800 */
[----:B------:R0:W-:Y:S04]  /*353d0*/  STL [R1+0x3d00], R16 ;  /* 0x003d001001007387 */ /* 0x0001e80000100800 */
[----:B------:R1:W-:Y:S01]  /*353e0*/  STL [R1+0x3cf4], R15 ;  /* 0x003cf40f01007387 */ /* 0x0003e20000100800 */
[----:B0-----:R-:W-:Y:S01]  /*353f0*/  IADD3 R16, P1, PT, R4, R27, RZ ;  /* 0x0000001b04107210 */ /* 0x001fe20007f3e0ff */
[----:B-1----:R-:W-:-:S02]  /*35400*/  IMAD.X R15, R11, 0x1, R2, P0 ;  /* 0x000000010b0f7824 */ /* 0x002fc400000e0602 */
[----:B------:R-:W4:Y:S01]  /*35410*/  LDL.LU R4, [R1+0x130] ;  /* 0x0001300001047983 */ /* 0x000f220000300800 */
[----:B------:R-:W-:-:S03]  /*35420*/  IADD3 R17, P0, PT, R29, R26, RZ ;  /* 0x0000001a1d117210 */ /* 0x000fc60007f1e0ff */
[----:B------:R-:W-:Y:S04]  /*35430*/  STL [R1+0x3cec], R16 ;  /* 0x003cec1001007387 */ /* 0x000fe80000100800 */
        /* <DEDUP_REMOVED lines=38> */
[----:B-----5:R-:W-:-:S02]  /*356a0*/  IMAD.X R16, R6, 0x1, R2, P4 ;  /* 0x0000000106107824 */ /* 0x020fc400020e0602 */
[----:B------:R-:W-:-:S03]  /*356b0*/  IMAD.X R6, R6, 0x1, R3, P3 ;  /* 0x0000000106067824 */ /* 0x000fc600018e0603 */
[----:B------:R-:W-:Y:S01]  /*356c0*/  STL [R1+0x3ca8], R16 ;  /* 0x003ca81001007387 */ /* 0x000fe20000100800 */
[C---:B------:R-:W-:Y:S02]  /*356d0*/  IADD3 R15, P4, PT, R5.reuse, R26, RZ ;  /* 0x0000001a050f7210 */ /* 0x040fe40007f9e0ff */
[----:B------:R-:W-:-:S03]  /*356e0*/  IADD3 R5, P3, PT, R5, R27, RZ ;  /* 0x0000001b05057210 */ /* 0x000fc60007f7e0ff */
[----:B------:R-:W-:Y:S04]  /*356f0*/  STL [R1+0x3cb0], R15 ;  /* 0x003cb00f01007387 */ /* 0x000fe80000100800 */
[----:B------:R0:W-:Y:S04]  /*35700*/  STL [R1+0x3ca4], R6 ;  /* 0x003ca40601007387 */ /* 0x0001e80000100800 */
[----:B0-----:R-:W5:Y:S04]  /*35710*/  LDL.LU R6, [R1+0x70] ;  /* 0x0000700001067983 */ /* 0x001f680000300800 */
        /* <DEDUP_REMOVED lines=11> */
[----:B0-----:R-:W-:-:S03]  /*357d0*/  IMAD.X R15, R11, 0x1, R2, P0 ;  /* 0x000000010b0f7824 */ /* 0x001fc600000e0602 */
[----:B-1----:R-:W4:Y:S01]  /*357e0*/  LDL.LU R4, [R1+0x118] ;  /* 0x0001180001047983 */ /* 0x002f220000300800 */
[----:B------:R-:W-:-:S03]  /*357f0*/  IADD3 R17, P0, PT, R29, R26, RZ ;  /* 0x0000001a1d117210 */ /* 0x000fc60007f1e0ff */
[----:B------:R0:W-:Y:S04]  /*35800*/  STL [R1+0x3c88], R15 ;  /* 0x003c880f01007387 */ /* 0x0001e80000100800 */
[----:B------:R-:W-:Y:S01]  /*35810*/  STL [R1+0x3c90], R17 ;  /* 0x003c901101007387 */ /* 0x000fe20000100800 */
[----:B0-----:R-:W-:Y:S01]  /*35820*/  IMAD.X R15, R11, 0x1, R3, P5 ;  /* 0x000000010b0f7824 */ /* 0x001fe200028e0603 */
[----:B------:R-:W-:Y:S02]  /*35830*/  IADD3 R16, P5, PT, R29, R27, RZ ;  /* 0x0000001b1d107210 */ /* 0x000fe40007fbe0ff */
        /* <DEDUP_REMOVED lines=17> */
[----:B0-----:R-:W-:Y:S02]  /*35950*/  IMAD.X R16, R9, 0x1, R3, P1 ;  /* 0x0000000109107824 */ /* 0x001fe400008e0603 */
[----:B------:R-:W3:Y:S04]  /*35960*/  LDL.LU R9, [R1+0x60] ;  /* 0x0000600001097983 */ /* 0x000ee80000300800 */
[----:B------:R0:W-:Y:S04]  /*35970*/  STL [R1+0x3c70], R15 ;  /* 0x003c700f01007387 */ /* 0x0001e80000100800 */
[----:B------:R1:W-:Y:S01]  /*35980*/  STL [R1+0x3c64], R16 ;  /* 0x003c641001007387 */ /* 0x0003e20000100800 */
[----:B0-----:R-:W-:-:S03]  /*35990*/  IADD3 R15, P1, PT, R7, R27, RZ ;  /* 0x0000001b070f7210 */ /* 0x001fc60007f3e0ff */
[----:B------:R-:W3:Y:S01]  /*359a0*/  LDL.LU R7, [R1+0x10c] ;  /* 0x00010c0001077983 */ /* 0x000ee20000300800 */
[----:B-1----:R-:W-:-:S03]  /*359b0*/  IMAD.X R16, R14, 0x1, R2, P0 ;  /* 0x000000010e107824 */ /* 0x002fc600000e0602 */
[----:B------:R0:W-:Y:S04]  /*359c0*/  STL [R1+0x3c5c], R15 ;  /* 0x003c5c0f01007387 */ /* 0x0001e80000100800 */
[----:B------:R1:W-:Y:S01]  /*359d0*/  STL [R1+0x3c58], R16 ;  /* 0x003c581001007387 */ /* 0x0003e20000100800 */
[----:B0-----:R-:W-:Y:S01]  /*359e0*/  IADD3 R15, P0, PT, R8, R26, RZ ;  /* 0x0000001a080f7210 */ /* 0x001fe20007f1e0ff */
[----:B-1----:R-:W-:Y:S02]  /*359f0*/  IMAD.X R16, R14, 0x1, R3, P5 ;  /* 0x000000010e107824 */ /* 0x002fe400028e0603 */
[----:B------:R-:W3:Y:S04]  /*35a00*/  LDL.LU R14, [R1+0x5c] ;  /* 0x00005c00010e7983 */ /* 0x000ee80000300800 */
[----:B------:R0:W-:Y:S04]  /*35a10*/  STL [R1+0x3c60], R15 ;  /* 0x003c600f01007387 */ /* 0x0001e80000100800 */
[----:B------:R-:W-:Y:S01]  /*35a20*/  STL [R1+0x3c54], R16 ;  /* 0x003c541001007387 */ /* 0x000fe20000100800 */
[----:B0-----:R-:W-:-:S03]  /*35a30*/  IADD3 R15, P5, PT, R8, R27, RZ ;  /* 0x0000001b080f7210 */ /* 0x001fc60007fbe0ff */
[----:B------:R-:W3:Y:S04]  /*35a40*/  LDL.LU R8, [R1+0x108] ;  /* 0x0001080001087983 */ /* 0x000ee80000300800 */
[----:B------:R0:W-:Y:S01]  /*35a50*/  STL [R1+0x3c4c], R15 ;  /* 0x003c4c0f01007387 */ /* 0x0001e20000100800 */
[C---:B-----5:R-:W-:Y:S02]  /*35a60*/  IMAD.X R17, R6.reuse, 0x1, R2, P4 ;  /* 0x0000000106117824 */ /* 0x060fe400020e0602 */
[----:B0-----:R-:W-:-:S03]  /*35a70*/  IMAD.X R15, R6, 0x1, R3, P3 ;  /* 0x00000001060f7824 */ /* 0x001fc600018e0603 */
[----:B------:R-:W-:Y:S04]  /*35a80*/  STL [R1+0x3c48], R17 ;  /* 0x003c481101007387 */ /* 0x000fe80000100800 */
[----:B------:R-:W5:Y:S01]  /*35a90*/  LDL.LU R6, [R1+0x58] ;  /* 0x0000580001067983 */ /* 0x000f620000300800 */
[----:B------:R-:W-:-:S05]  /*35aa0*/  IADD3 R16, P4, PT, R5, R26, RZ ;  /* 0x0000001a05107210 */ /* 0x000fca0007f9e0ff */
[----:B------:R0:W-:Y:S04]  /*35ab0*/  STL [R1+0x3c50], R16 ;  /* 0x003c501001007387 */ /* 0x0001e80000100800 */
[----:B------:R4:W-:Y:S01]  /*35ac0*/  STL [R1+0x3c44], R15 ;  /* 0x003c440f01007387 */ /* 0x0009e20000100800 */
[----:B0-----:R-:W-:-:S03]  /*35ad0*/  IADD3 R16, P3, PT, R5, R27, RZ ;  /* 0x0000001b05107210 */ /* 0x001fc60007f7e0ff */
[----:B------:R-:W5:Y:S01]  /*35ae0*/  LDL.LU R5, [R1+0x104] ;  /* 0x0001040001057983 */ /* 0x000f620000300800 */
[----:B----4-:R-:W-:-:S03]  /*35af0*/  IMAD.X R15, R13, 0x1, R2, P2 ;  /* 0x000000010d0f7824 */ /* 0x010fc600010e0602 */
[----:B------:R0:W-:Y:S04]  /*35b00*/  STL [R1+0x3c3c], R16 ;  /* 0x003c3c1001007387 */ /* 0x0001e80000100800 */
[----:B------:R1:W-:Y:S01]  /*35b10*/  STL [R1+0x3c38], R15 ;  /* 0x003c380f01007387 */ /* 0x0003e20000100800 */
[C---:B0-----:R-:W-:Y:S01]  /*35b20*/  IADD3 R16, P2, PT, R4.reuse, R26, RZ ;  /* 0x0000001a04107210 */ /* 0x041fe20007f5e0ff */
[----:B-1----:R-:W-:Y:S02]  /*35b30*/  IMAD.X R15, R13, 0x1, R3, P1 ;  /* 0x000000010d0f7824 */ /* 0x002fe400008e0603 */
[----:B------:R-:W4:Y:S04]  /*35b40*/  LDL.LU R13, [R1+0x54] ;  /* 0x00005400010d7983 */ /* 0x000f280000300800 */
[----:B------:R0:W-:Y:S04]  /*35b50*/  STL [R1+0x3c40], R16 ;  /* 0x003c401001007387 */ /* 0x0001e80000100800 */
[----:B------:R1:W-:Y:S01]  /*35b60*/  STL [R1+0x3c34], R15 ;  /* 0x003c340f01007387 */ /* 0x0003e20000100800 */
[----:B0-----:R-:W-:Y:S01]  /*35b70*/  IADD3 R16, P1, PT, R4, R27, RZ ;  /* 0x0000001b04107210 */ /* 0x001fe20007f3e0ff */
[----:B-1----:R-:W-:-:S02]  /*35b80*/  IMAD.X R15, R11, 0x1, R2, P0 ;  /* 0x000000010b0f7824 */ /* 0x002fc400000e0602 */
[----:B------:R-:W4:Y:S04]  /*35b90*/  LDL.LU R4, [R1+0x100] ;  /* 0x0001000001047983 */ /* 0x000f280000300800 */
[----:B------:R0:W-:Y:S04]  /*35ba0*/  STL [R1+0x3c2c], R16 ;  /* 0x003c2c1001007387 */ /* 0x0001e80000100800 */
[----:B------:R1:W-:Y:S01]  /*35bb0*/  STL [R1+0x3c28], R15 ;  /* 0x003c280f01007387 */ /* 0x0003e20000100800 */
[----:B0-----:R-:W-:Y:S01]  /*35bc0*/  IADD3 R16, P0, PT, R29, R26, RZ ;  /* 0x0000001a1d107210 */ /* 0x001fe20007f1e0ff */
[----:B-1----:R-:W-:Y:S01]  /*35bd0*/  IMAD.X R15, R11, 0x1, R3, P5 ;  /* 0x000000010b0f7824 */ /* 0x002fe200028e0603 */
[----:B------:R-:W-:-:S03]  /*35be0*/  IADD3 R11, P5, PT, R29, R27, RZ ;  /* 0x0000001b1d0b7210 */ /* 0x000fc60007fbe0ff */
[----:B------:R-:W-:Y:S04]  /*35bf0*/  STL [R1+0x3c30], R16 ;  /* 0x003c301001007387 */ /* 0x000fe80000100800 */
[----:B------:R-:W4:Y:S04]  /*35c00*/  LDL.LU R29, [R1+0x50] ;  /* 0x00005000011d7983 */ /* 0x000f280000300800 */
[----:B------:R-:W-:Y:S04]  /*35c10*/  STL [R1+0x3c24], R15 ;  /* 0x003c240f01007387 */ /* 0x000fe80000100800 */
[----:B------:R0:W-:Y:S04]  /*35c20*/  STL [R1+0x3c1c], R11 ;  /* 0x003c1c0b01007387 */ /* 0x0001e80000100800 */
[----:B0-----:R-:W4:Y:S01]  /*35c30*/  LDL.LU R11, [R1+0xfc] ;  /* 0x0000fc00010b7983 */ /* 0x001f220000300800 */
[----:B--2---:R-:W-:-:S02]  /*35c40*/  IMAD.X R16, R12, 0x1, R2, P4 ;  /* 0x000000010c107824 */ /* 0x004fc400020e0602 */
[----:B------:R-:W-:-:S03]  /*35c50*/  IMAD.X R12, R12, 0x1, R3, P3 ;  /* 0x000000010c0c7824 */ /* 0x000fc600018e0603 */
[----:B------:R-:W-:Y:S01]  /*35c60*/  STL [R1+0x3c18], R16 ;  /* 0x003c181001007387 */ /* 0x000fe20000100800 */
[C---:B---3--:R-:W-:Y:S02]  /*35c70*/  IADD3 R15, P4, PT, R10.reuse, R26, RZ ;  /* 0x0000001a0a0f7210 */ /* 0x048fe40007f9e0ff */
[----:B------:R-:W-:-:S03]  /*35c80*/  IADD3 R10, P3, PT, R10, R27, RZ ;  /* 0x0000001b0a0a7210 */ /* 0x000fc60007f7e0ff */
[----:B------:R-:W-:Y:S04]  /*35c90*/  STL [R1+0x3c20], R15 ;  /* 0x003c200f01007387 */ /* 0x000fe80000100800 */
[----:B------:R0:W-:Y:S04]  /*35ca0*/  STL [R1+0x3c14], R12 ;  /* 0x003c140c01007387 */ /* 0x0001e80000100800 */
[----:B0-----:R-:W2:Y:S04]  /*35cb0*/  LDL.LU R12, [R1+0x4c] ;  /* 0x00004c00010c7983 */ /* 0x001ea80000300800 */
[----:B------:R0:W-:Y:S01]  /*35cc0*/  STL [R1+0x3c0c], R10 ;  /* 0x003c0c0a01007387 */ /* 0x0001e20000100800 */
[----:B------:R-:W-:-:S03]  /*35cd0*/  IMAD.X R15, R9, 0x1, R2, P2 ;  /* 0x00000001090f7824 */ /* 0x000fc600010e0602 */
[----:B0-----:R-:W3:Y:S01]  /*35ce0*/  LDL.LU R10, [R1+0xf8] ;  /* 0x0000f800010a7983 */ /* 0x001ee20000300800 */
[----:B------:R-:W-:Y:S01]  /*35cf0*/  IMAD.X R9, R9, 0x1, R3, P1 ;  /* 0x0000000109097824 */ /* 0x000fe200008e0603 */
[C---:B------:R-:W-:Y:S02]  /*35d00*/  IADD3 R16, P2, PT, R7.reuse, R26, RZ ;  /* 0x0000001a07107210 */ /* 0x040fe40007f5e0ff */
[----:B------:R-:W-:Y:S04]  /*35d10*/  STL [R1+0x3c08], R15 ;  /* 0x003c080f01007387 */ /* 0x000fe80000100800 */
[----:B------:R-:W-:Y:S04]  /*35d20*/  STL [R1+0x3c10], R16 ;  /* 0x003c101001007387 */ /* 0x000fe80000100800 */
[----:B------:R0:W-:Y:S04]  /*35d30*/  STL [R1+0x3c04], R9 ;  /* 0x003c040901007387 */ /* 0x0001e80000100800 */
[----:B0-----:R-:W3:Y:S01]  /*35d40*/  LDL.LU R9, [R1+0x48] ;  /* 0x0000480001097983 */ /* 0x001ee20000300800 */
[----:B------:R-:W-:Y:S01]  /*35d50*/  IADD3 R15, P1, PT, R7, R27, RZ ;  /* 0x0000001b070f7210 */ /* 0x000fe20007f3e0ff */
[----:B------:R-:W-:-:S04]  /*35d60*/  IMAD.X R7, R14, 0x1, R2, P0 ;  /* 0x000000010e077824 */ /* 0x000fc800000e0602 */
[----:B------:R0:W-:Y:S04]  /*35d70*/  STL [R1+0x3bfc], R15 ;  /* 0x003bfc0f01007387 */ /* 0x0001e80000100800 */
[----:B------:R1:W-:Y:S01]  /*35d80*/  STL [R1+0x3bf8], R7 ;  /* 0x003bf80701007387 */ /* 0x0003e20000100800 */
[----:B------:R-:W-:Y:S01]  /*35d90*/  IMAD.X R16, R14, 0x1, R3, P5 ;  /* 0x000000010e107824 */ /* 0x000fe200028e0603 */
[C---:B0-----:R-:W-:Y:S02]  /*35da0*/  IADD3 R15, P0, PT, R8.reuse, R26, RZ ;  /* 0x0000001a080f7210 */ /* 0x041fe40007f1e0ff */
[----:B-1----:R-:W3:Y:S04]  /*35db0*/  LDL.LU R7, [R1+0xf4] ;  /* 0x0000f40001077983 */ /* 0x002ee80000300800 */
[----:B------:R0:W-:Y:S04]  /*35dc0*/  STL [R1+0x3c00], R15 ;  /* 0x003c000f01007387 */ /* 0x0001e80000100800 */
[----:B------:R-:W-:Y:S01]  /*35dd0*/  STL [R1+0x3bf4], R16 ;  /* 0x003bf41001007387 */ /* 0x000fe20000100800 */
[----:B0-----:R-:W-:-:S03]  /*35de0*/  IADD3 R15, P5, PT, R8, R27, RZ ;  /* 0x0000001b080f7210 */ /* 0x001fc60007fbe0ff */
[----:B------:R-:W3:Y:S04]  /*35df0*/  LDL.LU R8, [R1+0x44] ;  /* 0x0000440001087983 */ /* 0x000ee80000300800 */
[----:B------:R0:W-:Y:S01]  /*35e00*/  STL [R1+0x3bec], R15 ;  /* 0x003bec0f01007387 */ /* 0x0001e20000100800 */
[----:B-----5:R-:W-:-:S03]  /*35e10*/  IMAD.X R14, R6, 0x1, R2, P4 ;  /* 0x00000001060e7824 */ /* 0x020fc600020e0602 */
[----:B0-----:R-:W5:Y:S04]  /*35e20*/  LDL.LU R15, [R1+0xf0] ;  /* 0x0000f000010f7983 */ /* 0x001f680000300800 */
[----:B------:R0:W-:Y:S01]  /*35e30*/  STL [R1+0x3be8], R14 ;  /* 0x003be80e01007387 */ /* 0x0001e20000100800 */
[----:B------:R-:W-:Y:S01]  /*35e40*/  IMAD.X R6, R6, 0x1, R3, P3 ;  /* 0x0000000106067824 */ /* 0x000fe200018e0603 */
[C---:B0-----:R-:W-:Y:S02]  /*35e50*/  IADD3 R14, P4, PT, R5.reuse, R26, RZ ;  /* 0x0000001a050e7210 */ /* 0x041fe40007f9e0ff */
[----:B------:R-:W-:-:S03]  /*35e60*/  IADD3 R5, P3, PT, R5, R27, RZ ;  /* 0x0000001b05057210 */ /* 0x000fc60007f7e0ff */
[----:B------:R-:W-:Y:S04]  /*35e70*/  STL [R1+0x3bf0], R14 ;  /* 0x003bf00e01007387 */ /* 0x000fe80000100800 */
[----:B------:R0:W-:Y:S04]  /*35e80*/  STL [R1+0x3be4], R6 ;  /* 0x003be40601007387 */ /* 0x0001e80000100800 */
[----:B0-----:R-:W5:Y:S04]  /*35e90*/  LDL.LU R6, [R1+0x40] ;  /* 0x0000400001067983 */ /* 0x001f680000300800 */
[----:B------:R0:W-:Y:S04]  /*35ea0*/  STL [R1+0x3bdc], R5 ;  /* 0x003bdc0501007387 */ /* 0x0001e80000100800 */
[----:B0-----:R-:W5:Y:S01]  /*35eb0*/  LDL.LU R5, [R1+0xec] ;  /* 0x0000ec0001057983 */ /* 0x001f620000300800 */
[----:B----4-:R-:W-:-:S02]  /*35ec0*/  IMAD.X R14, R13, 0x1, R2, P2 ;  /* 0x000000010d0e7824 */ /* 0x010fc400010e0602 */
[----:B------:R-:W-:Y:S01]  /*35ed0*/  IMAD.X R16, R13, 0x1, R3, P1 ;  /* 0x000000010d107824 */ /* 0x000fe200008e0603 */
[C---:B------:R-:W-:Y:S02]  /*35ee0*/  IADD3 R17, P2, PT, R4.reuse, R26, RZ ;  /* 0x0000001a04117210 */ /* 0x040fe40007f5e0ff */
[----:B------:R0:W-:Y:S01]  /*35ef0*/  STL [R1+0x3bd8], R14 ;  /* 0x003bd80e01007387 */ /* 0x0001e20000100800 */
[----:B------:R-:W-:-:S03]  /*35f00*/  IADD3 R13, P1, PT, R4, R27, RZ ;  /* 0x0000001b040d7210 */ /* 0x000fc60007f3e0ff */
[----:B0-----:R-:W4:Y:S04]  /*35f10*/  LDL.LU R14, [R1+0x3c] ;  /* 0x00003c00010e7983 */ /* 0x001f280000300800 */
[----:B------:R-:W-:Y:S04]  /*35f20*/  STL [R1+0x3be0], R17 ;  /* 0x003be01101007387 */ /* 0x000fe80000100800 */
[----:B------:R0:W-:Y:S04]  /*35f30*/  STL [R1+0x3bd4], R16 ;  /* 0x003bd41001007387 */ /* 0x0001e80000100800 */
[----:B------:R-:W4:Y:S04]  /*35f40*/  LDL.LU R4, [R1+0xe8] ;  /* 0x0000e80001047983 */ /* 0x000f280000300800 */
[----:B------:R1:W-:Y:S01]  /*35f50*/  STL [R1+0x3bcc], R13 ;  /* 0x003bcc0d01007387 */ /* 0x0003e20000100800 */
[----:B0-----:R-:W-:-:S05]  /*35f60*/  IMAD.X R16, R29, 0x1, R2, P0 ;  /* 0x000000011d107824 */ /* 0x001fca00000e0602 */
[----:B------:R0:W-:Y:S01]  /*35f70*/  STL [R1+0x3bc8], R16 ;  /* 0x003bc81001007387 */ /* 0x0001e20000100800 */
[----:B-1----:R-:W-:Y:S01]  /*35f80*/  IADD3 R13, P0, PT, R11, R26, RZ ;  /* 0x0000001a0b0d7210 */ /* 0x002fe20007f1e0ff */
[----:B0-----:R-:W-:Y:S02]  /*35f90*/  IMAD.X R16, R29, 0x1, R3, P5 ;  /* 0x000000011d107824 */ /* 0x001fe400028e0603 */
[----:B------:R-:W4:Y:S04]  /*35fa0*/  LDL.LU R29, [R1+0x38] ;  /* 0x00003800011d7983 */ /* 0x000f280000300800 */
[----:B------:R0:W-:Y:S04]  /*35fb0*/  STL [R1+0x3bd0], R13 ;  /* 0x003bd00d01007387 */ /* 0x0001e80000100800 */
[----:B0-----:R-:W4:Y:S04]  /*35fc0*/  LDL.LU R13, [R1+0xe4] ;  /* 0x0000e400010d7983 */ /* 0x001f280000300800 */
[----:B------:R0:W-:Y:S02]  /*35fd0*/  STL [R1+0x3bc4], R16 ;  /* 0x003bc41001007387 */ /* 0x0001e40000100800 */
[----:B0-----:R-:W-:-:S05]  /*35fe0*/  IADD3 R16, P5, PT, R11, R27, RZ ;  /* 0x0000001b0b107210 */ /* 0x001fca0007fbe0ff */
[----:B------:R0:W-:Y:S01]  /*35ff0*/  STL [R1+0x3bbc], R16 ;  /* 0x003bbc1001007387 */ /* 0x0001e20000100800 */
[C---:B--2---:R-:W-:Y:S02]  /*36000*/  IMAD.X R11, R12.reuse, 0x1, R2, P4 ;  /* 0x000000010c0b7824 */ /* 0x044fe400020e0602 */
[----:B0-----:R-:W-:-:S03]  /*36010*/  IMAD.X R16, R12, 0x1, R3, P3 ;  /* 0x000000010c107824 */ /* 0x001fc600018e0603 */
[----:B------:R0:W-:Y:S01]  /*36020*/  STL [R1+0x3bb8], R11 ;  /* 0x003bb80b01007387 */ /* 0x0001e20000100800 */
[----:B---3--:R-:W-:-:S03]  /*36030*/  IADD3 R17, P4, PT, R10, R26, RZ ;  /* 0x0000001a0a117210 */ /* 0x008fc60007f9e0ff */
[----:B0-----:R-:W2:Y:S04]  /*36040*/  LDL.LU R11, [R1+0x34] ;  /* 0x00003400010b7983 */ /* 0x001ea80000300800 */
[----:B------:R-:W-:Y:S04]  /*36050*/  STL [R1+0x3bc0], R17 ;  /* 0x003bc01101007387 */ /* 0x000fe80000100800 */
[----:B------:R-:W3:Y:S04]  /*36060*/  LDL.LU R12, [R1+0x1ec] ;  /* 0x0001ec00010c7983 */ /* 0x000ee80000300800 */
[----:B------:R0:W-:Y:S02]  /*36070*/  STL [R1+0x3bb4], R16 ;  /* 0x003bb41001007387 */ /* 0x0001e40000100800 */
[----:B0-----:R-:W-:-:S02]  /*36080*/  IADD3 R16, P3, PT, R10, R27, RZ ;  /* 0x0000001b0a107210 */ /* 0x001fc40007f7e0ff */
[----:B------:R-:W3:Y:S01]  /*36090*/  LDL.LU R10, [R1+0x30] ;  /* 0x00003000010a7983 */ /* 0x000ee20000300800 */
[----:B------:R-:W-:-:S03]  /*360a0*/  IMAD.X R17, R9, 0x1, R2, P2 ;  /* 0x0000000109117824 */ /* 0x000fc600010e0602 */
[----:B------:R-:W-:Y:S04]  /*360b0*/  STL [R1+0x3bac], R16 ;  /* 0x003bac1001007387 */ /* 0x000fe80000100800 */
[----:B------:R0:W-:Y:S02]  /*360c0*/  STL [R1+0x3ba8], R17 ;  /* 0x003ba81101007387 */ /* 0x0001e40000100800 */
[----:B0-----:R-:W-:Y:S02]  /*360d0*/  IMAD.X R17, R9, 0x1, R3, P1 ;  /* 0x0000000109117824 */ /* 0x001fe400008e0603 */
[----:B------:R-:W3:Y:S01]  /*360e0*/  LDL.LU R9, [R1+0x200] ;  /* 0x0002000001097983 */ /* 0x000ee20000300800 */
[----:B------:R-:W-:-:S05]  /*360f0*/  IADD3 R16, P2, PT, R7, R26, RZ ;  /* 0x0000001a07107210 */ /* 0x000fca0007f5e0ff */
[----:B------:R0:W-:Y:S04]  /*36100*/  STL [R1+0x3bb0], R16 ;  /* 0x003bb01001007387 */ /* 0x0001e80000100800 */
[----:B------:R5:W-:Y:S01]  /*36110*/  STL [R1+0x3ba4], R17 ;  /* 0x003ba41101007387 */ /* 0x000be20000100800 */
[----:B0-----:R-:W-:Y:S01]  /*36120*/  IADD3 R16, P1, PT, R7, R27, RZ ;  /* 0x0000001b07107210 */ /* 0x001fe20007f3e0ff */
[----:B------:R-:W-:-:S04]  /*36130*/  IMAD.X R7, R8, 0x1, R2, P0 ;  /* 0x0000000108077824 */ /* 0x000fc800000e0602 */
[----:B------:R-:W-:Y:S04]  /*36140*/  STL [R1+0x3b9c], R16 ;  /* 0x003b9c1001007387 */ /* 0x000fe80000100800 */
[----:B------:R0:W-:Y:S01]  /*36150*/  STL [R1+0x3b98], R7 ;  /* 0x003b980701007387 */ /* 0x0001e20000100800 */
[----:B-----5:R-:W-:-:S03]  /*36160*/  IADD3 R17, P0, PT, R15, R26, RZ ;  /* 0x0000001a0f117210 */ /* 0x020fc60007f1e0ff */
[----:B0-----:R-:W5:Y:S01]  /*36170*/  LDL.LU R7, [R1+0x2c] ;  /* 0x00002c0001077983 */ /* 0x001f620000300800 */
[----:B------:R-:W-:-:S03]  /*36180*/  IMAD.X R16, R8, 0x1, R3, P5 ;  /* 0x0000000108107824 */ /* 0x000fc600028e0603 */
[----:B------:R0:W-:Y:S04]  /*36190*/  STL [R1+0x3ba0], R17 ;  /* 0x003ba01101007387 */ /* 0x0001e80000100800 */
[----:B------:R-:W5:Y:S04]  /*361a0*/  LDL.LU R8, [R1+0x208] ;  /* 0x0002080001087983 */ /* 0x000f680000300800 */
[----:B------:R1:W-:Y:S01]  /*361b0*/  STL [R1+0x3b94], R16 ;  /* 0x003b941001007387 */ /* 0x0003e20000100800 */
[----:B0-----:R-:W-:-:S05]  /*361c0*/  IADD3 R17, P5, PT, R15, R27, RZ ;  /* 0x0000001b0f117210 */ /* 0x001fca0007fbe0ff */
[----:B------:R-:W-:Y:S01]  /*361d0*/  STL [R1+0x3b8c], R17 ;  /* 0x003b8c1101007387 */ /* 0x000fe20000100800 */
[C---:B-1----:R-:W-:Y:S02]  /*361e0*/  IMAD.X R16, R6.reuse, 0x1, R2, P4 ;  /* 0x0000000106107824 */ /* 0x042fe400020e0602 */
[----:B------:R-:W-:-:S03]  /*361f0*/  IMAD.X R6, R6, 0x1, R3, P3 ;  /* 0x0000000106067824 */ /* 0x000fc600018e0603 */
[----:B------:R-:W-:Y:S01]  /*36200*/  STL [R1+0x3b88], R16 ;  /* 0x003b881001007387 */ /* 0x000fe20000100800 */
[----:B------:R-:W-:-:S05]  /*36210*/  IADD3 R15, P4, PT, R5, R26, RZ ;  /* 0x0000001a050f7210 */ /* 0x000fca0007f9e0ff */
[----:B------:R-:W-:Y:S04]  /*36220*/  STL [R1+0x3b90], R15 ;  /* 0x003b900f01007387 */ /* 0x000fe80000100800 */
[----:B------:R0:W-:Y:S01]  /*36230*/  STL [R1+0x3b84], R6 ;  /* 0x003b840601007387 */ /* 0x0001e20000100800 */
[----:B------:R-:W-:-:S03]  /*36240*/  IADD3 R5, P3, PT, R5, R27, RZ ;  /* 0x0000001b05057210 */ /* 0x000fc60007f7e0ff */
[----:B0-----:R-:W5:Y:S04]  /*36250*/  LDL.LU R6, [R1+0x28] ;  /* 0x0000280001067983 */ /* 0x001f680000300800 */
[----:B------:R0:W-:Y:S01]  /*36260*/  STL [R1+0x3b7c], R5 ;  /* 0x003b7c0501007387 */ /* 0x0001e20000100800 */
[----:B----4-:R-:W-:-:S03]  /*36270*/  IMAD.X R15, R14, 0x1, R2, P2 ;  /* 0x000000010e0f7824 */ /* 0x010fc600010e0602 */
[----:B0-----:R-:W4:Y:S04]  /*36280*/  LDL.LU R5, [R1+0x21c] ;  /* 0x00021c0001057983 */ /* 0x001f280000300800 */
[----:B------:R0:W-:Y:S01]  /*36290*/  STL [R1+0x3b78], R15 ;  /* 0x003b780f01007387 */ /* 0x0001e20000100800 */
[----:B------:R-:W-:-:S05]  /*362a0*/  IADD3 R16, P2, PT, R4, R26, RZ ;  /* 0x0000001a04107210 */ /* 0x000fca0007f5e0ff */
[----:B------:R-:W-:Y:S01]  /*362b0*/  STL [R1+0x3b80], R16 ;  /* 0x003b801001007387 */ /* 0x000fe20000100800 */
[----:B0-----:R-:W-:Y:S01]  /*362c0*/  IMAD.X R15, R14, 0x1, R3, P1 ;  /* 0x000000010e0f7824 */ /* 0x001fe200008e0603 */
[----:B------:R-:W-:Y:S01]  /*362d0*/  IADD3 R14, P1, PT, R4, R27, RZ ;  /* 0x0000001b040e7210 */ /* 0x000fe20007f3e0ff */
[----:B------:R-:W-:-:S03]  /*362e0*/  IMAD.X R4, R29, 0x1, R2, P0 ;  /* 0x000000011d047824 */ /* 0x000fc600000e0602 */
[----:B------:R0:W-:Y:S04]  /*362f0*/  STL [R1+0x3b74], R15 ;  /* 0x003b740f01007387 */ /* 0x0001e80000100800 */
[----:B------:R-:W-:Y:S04]  /*36300*/  STL [R1+0x3b6c], R14 ;  /* 0x003b6c0e01007387 */ /* 0x000fe80000100800 */
[----:B------:R1:W-:Y:S01]  /*36310*/  STL [R1+0x3b68], R4 ;  /* 0x003b680401007387 */ /* 0x0003e20000100800 */
[----:B0-----:R-:W-:-:S03]  /*36320*/  IADD3 R15, P0, PT, R13, R26, RZ ;  /* 0x0000001a0d0f7210 */ /* 0x001fc60007f1e0ff */
[----:B-1----:R-:W4:Y:S01]  /*36330*/  LDL.LU R4, [R1+0x24] ;  /* 0x0000240001047983 */ /* 0x002f220000300800 */
[----:B------:R-:W-:-:S03]  /*36340*/  IMAD.X R14, R29, 0x1, R3, P5 ;  /* 0x000000011d0e7824 */ /* 0x000fc600028e0603 */
[----:B------:R2:W-:Y:S04]  /*36350*/  STL [R1+0x3b70], R15 ;  /* 0x003b700f01007387 */ /* 0x0005e80000100800 */
[----:B------:R-:W4:Y:S01]  /*36360*/  LDL.LU R29, [R1+0x240] ;  /* 0x00024000011d7983 */ /* 0x000f220000300800 */
[----:B------:R-:W-:-:S03]  /*36370*/  IADD3 R13, P5, PT, R13, R27, RZ ;  /* 0x0000001b0d0d7210 */ /* 0x000fc60007fbe0ff */
[----:B------:R-:W-:Y:S04]  /*36380*/  STL [R1+0x3b64], R14 ;  /* 0x003b640e01007387 */ /* 0x000fe80000100800 */
[----:B------:R0:W-:Y:S01]  /*36390*/  STL [R1+0x3b5c], R13 ;  /* 0x003b5c0d01007387 */ /* 0x0001e20000100800 */
[C---:B--2---:R-:W-:Y:S02]  /*363a0*/  IMAD.X R15, R11.reuse, 0x1, R2, P4 ;  /* 0x000000010b0f7824 */ /* 0x044fe400020e0602 */
[----:B0-----:R-:W-:Y:S01]  /*363b0*/  IMAD.X R13, R11, 0x1, R3, P3 ;  /* 0x000000010b0d7824 */ /* 0x001fe200018e0603 */
[C---:B---3--:R-:W-:Y:S02]  /*363c0*/  IADD3 R14, P4, PT, R12.reuse, R26, RZ ;  /* 0x0000001a0c0e7210 */ /* 0x048fe40007f9e0ff */
[----:B------:R-:W-:Y:S04]  /*363d0*/  STL [R1+0x3b58], R15 ;  /* 0x003b580f01007387 */ /* 0x000fe80000100800 */
[----:B------:R-:W-:Y:S04]  /*363e0*/  STL [R1+0x3b60], R14 ;  /* 0x003b600e01007387 */ /* 0x000fe80000100800 */
[----:B------:R-:W-:Y:S01]  /*363f0*/  STL [R1+0x3b48], R13 ;  /* 0x003b480d01007387 */ /* 0x000fe20000100800 */
[----:B------:R-:W-:-:S03]  /*36400*/  IADD3 R12, P3, PT, R12, R27, RZ ;  /* 0x0000001b0c0c7210 */ /* 0x000fc60007f7e0ff */
[----:B------:R-:W2:Y:S04]  /*36410*/  LDL.LU R19, [R1+0x20] ;  /* 0x0000200001137983 */ /* 0x000ea80000300800 */
[----:B------:R-:W-:Y:S04]  /*36420*/  STL [R1+0x3b50], R12 ;  /* 0x003b500c01007387 */ /* 0x000fe80000100800 */
[----:B------:R-:W3:Y:S01]  /*36430*/  LDL.LU R18, [R1+0x380] ;  /* 0x0003800001127983 */ /* 0x000ee20000300800 */
[----:B------:R-:W-:-:S05]  /*36440*/  IMAD.X R11, R10, 0x1, R2, P2 ;  /* 0x000000010a0b7824 */ /* 0x000fca00010e0602 */
[----:B------:R0:W-:Y:S01]  /*36450*/  STL [R1+0x3b4c], R11 ;  /* 0x003b4c0b01007387 */ /* 0x0001e20000100800 */
[----:B------:R-:W-:Y:S01]  /*36460*/  IMAD.X R10, R10, 0x1, R3, P1 ;  /* 0x000000010a0a7824 */ /* 0x000fe200008e0603 */
[----:B0-----:R-:W-:-:S05]  /*36470*/  IADD3 R11, P2, PT, R9, R26, RZ ;  /* 0x0000001a090b7210 */ /* 0x001fca0007f5e0ff */
[----:B------:R-:W-:Y:S04]  /*36480*/  STL [R1+0x3b54], R11 ;  /* 0x003b540b01007387 */ /* 0x000fe80000100800 */
[----:B------:R-:W3:Y:S04]  /*36490*/  LDL.LU R17, [R1+0x1c] ;  /* 0x00001c0001117983 */ /* 0x000ee80000300800 */
[----:B------:R5:W-:Y:S04]  /*364a0*/  STL [R1+0x3b38], R10 ;  /* 0x003b380a01007387 */ /* 0x000be80000100800 */
[----:B------:R-:W3:Y:S01]  /*364b0*/  LDL.LU R16, [R1+0x388] ;  /* 0x0003880001107983 */ /* 0x000ee20000300800 */
[----:B------:R-:W-:-:S05]  /*364c0*/  IADD3 R9, P1, PT, R9, R27, RZ ;  /* 0x0000001b09097210 */ /* 0x000fca0007f3e0ff */
[----:B------:R0:W-:Y:S04]  /*364d0*/  STL [R1+0x3b40], R9 ;  /* 0x003b400901007387 */ /* 0x0001e80000100800 */
[----:B------:R-:W3:Y:S01]  /*364e0*/  LDL.LU R15, [R1+0x18] ;  /* 0x00001800010f7983 */ /* 0x000ee20000300800 */
[----:B-----5:R-:W-:-:S05]  /*364f0*/  IMAD.X R10, R7, 0x1, R2, P0 ;  /* 0x00000001070a7824 */ /* 0x020fca00000e0602 */
[----:B------:R-:W-:Y:S04]  /*36500*/  STL [R1+0x3b3c], R10 ;  /* 0x003b3c0a01007387 */ /* 0x000fe80000100800 */
[----:B------:R-:W5:Y:S01]  /*36510*/  LDL.LU R14, [R1+0x488] ;  /* 0x00048800010e7983 */ /* 0x000f620000300800 */
[----:B0-----:R-:W-:-:S05]  /*36520*/  IADD3 R9, P0, PT, R8, R26, RZ ;  /* 0x0000001a08097210 */ /* 0x001fca0007f1e0ff */
[----:B------:R0:W-:Y:S04]  /*36530*/  STL [R1+0x3b44], R9 ;  /* 0x003b440901007387 */ /* 0x0001e80000100800 */
[----:B------:R-:W5:Y:S01]  /*36540*/  LDL.LU R13, [R1+0x14] ;  /* 0x00001400010d7983 */ /* 0x000f620000300800 */
[----:B0-----:R-:W-:-:S05]  /*36550*/  IMAD.X R9, R7, 0x1, R3, P5 ;  /* 0x0000000107097824 */ /* 0x001fca00028e0603 */
[----:B------:R-:W-:Y:S04]  /*36560*/  STL [R1+0x3b28], R9 ;  /* 0x003b280901007387 */ /* 0x000fe80000100800 */
[----:B------:R-:W5:Y:S01]  /*36570*/  LDL.LU R12, [R1+0x490] ;  /* 0x00049000010c7983 */ /* 0x000f620000300800 */
[----:B------:R-:W-:-:S05]  /*36580*/  IADD3 R7, P5, PT, R8, R27, RZ ;  /* 0x0000001b08077210 */ /* 0x000fca0007fbe0ff */
[----:B------:R4:W-:Y:S04]  /*36590*/  STL [R1+0x3b30], R7 ;  /* 0x003b300701007387 */ /* 0x0009e80000100800 */
[----:B------:R-:W5:Y:S01]  /*365a0*/  LDL.LU R11, [R1+0x10] ;  /* 0x00001000010b7983 */ /* 0x000f620000300800 */
[----:B------:R-:W-:-:S05]  /*365b0*/  IMAD.X R8, R6, 0x1, R2, P4 ;  /* 0x0000000106087824 */ /* 0x000fca00020e0602 */
[----:B------:R0:W-:Y:S04]  /*365c0*/  STL [R1+0x3b2c], R8 ;  /* 0x003b2c0801007387 */ /* 0x0001e80000100800 */
[----:B------:R-:W5:Y:S01]  /*365d0*/  LDL.LU R10, [R1+0x4a4] ;  /* 0x0004a400010a7983 */ /* 0x000f620000300800 */
[----:B----4-:R-:W-:Y:S01]  /*365e0*/  IADD3 R7, P4, PT, R5, R26, RZ ;  /* 0x0000001a05077210 */ /* 0x010fe20007f9e0ff */
[----:B------:R-:W-:-:S04]  /*365f0*/  IMAD.X R6, R6, 0x1, R3, P3 ;  /* 0x0000000106067824 */ /* 0x000fc800018e0603 */
[----:B------:R1:W-:Y:S04]  /*36600*/  STL [R1+0x3b34], R7 ;  /* 0x003b340701007387 */ /* 0x0003e80000100800 */
[----:B------:R-:W4:Y:S04]  /*36610*/  LDL.LU R9, [R1+0xc] ;  /* 0x00000c0001097983 */ /* 0x000f280000300800 */
[----:B------:R1:W-:Y:S04]  /*36620*/  STL [R1+0x3b18], R6 ;  /* 0x003b180601007387 */ /* 0x0003e80000100800 */
[----:B0-----:R-:W4:Y:S01]  /*36630*/  LDL.LU R8, [R1+0x508] ;  /* 0x0005080001087983 */ /* 0x001f220000300800 */
[----:B------:R-:W-:-:S05]  /*36640*/  IADD3 R5, P3, PT, R5, R27, RZ ;  /* 0x0000001b05057210 */ /* 0x000fca0007f7e0ff */
[----:B------:R0:W-:Y:S04]  /*36650*/  STL [R1+0x3b20], R5 ;  /* 0x003b200501007387 */ /* 0x0001e80000100800 */
[----:B-1----:R-:W4:Y:S01]  /*36660*/  LDL.LU R7, [R1+0x8] ;  /* 0x0000080001077983 */ /* 0x002f220000300800 */
[----:B------:R-:W-:-:S05]  /*36670*/  IMAD.X R6, R4, 0x1, R2, P2 ;  /* 0x0000000104067824 */ /* 0x000fca00010e0602 */
[----:B------:R1:W-:Y:S01]  /*36680*/  STL [R1+0x3b1c], R6 ;  /* 0x003b1c0601007387 */ /* 0x0003e20000100800 */
[----:B0-----:R-:W-:-:S03]  /*36690*/  IADD3 R5, P2, PT, R29, R26, RZ ;  /* 0x0000001a1d057210 */ /* 0x001fc60007f5e0ff */
[----:B-1----:R-:W4:Y:S04]  /*366a0*/  LDL.LU R6, [R1+0x50c] ;  /* 0x00050c0001067983 */ /* 0x002f280000300800 */
[----:B------:R0:W-:Y:S02]  /*366b0*/  STL [R1+0x3b24], R5 ;  /* 0x003b240501007387 */ /* 0x0001e40000100800 */
[----:B0-----:R-:W-:Y:S02]  /*366c0*/  IMAD.X R5, R4, 0x1, R3, P1 ;  /* 0x0000000104057824 */ /* 0x001fe400008e0603 */
[----:B------:R-:W4:Y:S04]  /*366d0*/  LDL.LU R4, [R1+0x4] ;  /* 0x0000040001047983 */ /* 0x000f280000300800 */
[----:B------:R0:W-:Y:S04]  /*366e0*/  STL [R1+0x3b08], R5 ;  /* 0x003b080501007387 */ /* 0x0001e80000100800 */
[----:B0-----:R-:W4:Y:S01]  /*366f0*/  LDL.LU R5, [R1+0x528] ;  /* 0x0005280001057983 */ /* 0x001f220000300800 */
[----:B------:R-:W-:-:S05]  /*36700*/  IADD3 R29, P1, PT, R29, R27, RZ ;  /* 0x0000001b1d1d7210 */ /* 0x000fca0007f3e0ff */
[----:B------:R2:W-:Y:S02]  /*36710*/  STL [R1+0x3b10], R29 ;  /* 0x003b101d01007387 */ /* 0x0005e40000100800 */
[C---:B--2---:R-:W-:Y:S02]  /*36720*/  IMAD.X R29, R19.reuse, 0x1, R2, P0 ;  /* 0x00000001131d7824 */ /* 0x044fe400000e0602 */
[----:B------:R-:W-:-:S03]  /*36730*/  IMAD.X R19, R19, 0x1, R3, P5 ;  /* 0x0000000113137824 */ /* 0x000fc600028e0603 */
[----:B------:R3:W-:Y:S02]  /*36740*/  STL [R1+0x3b0c], R29 ;  /* 0x003b0c1d01007387 */ /* 0x0007e40000100800 */
[C---:B---3--:R-:W-:Y:S02]  /*36750*/  IADD3 R29, P0, PT, R18.reuse, R26, RZ ;  /* 0x0000001a121d7210 */ /* 0x048fe40007f1e0ff */
[----:B------:R-:W-:-:S03]  /*36760*/  IADD3 R18, P5, PT, R18, R27, RZ ;  /* 0x0000001b12127210 */ /* 0x000fc60007fbe0ff */
[----:B------:R0:W-:Y:S04]  /*36770*/  STL [R1+0x3b14], R29 ;  /* 0x003b141d01007387 */ /* 0x0001e80000100800 */
[----:B0-----:R-:W2:Y:S04]  /*36780*/  LDL.LU R29, [R1] ;  /* 0x00000000011d7983 */ /* 0x001ea80000300800 */
[----:B------:R0:W-:Y:S04]  /*36790*/  STL [R1+0x3af8], R19 ;  /* 0x003af81301007387 */ /* 0x0001e80000100800 */
[----:B0-----:R-:W3:Y:S04]  /*367a0*/  LDL.LU R19, [R1+0x4034] ;  /* 0x0040340001137983 */ /* 0x001ee80000300800 */
[----:B------:R0:W-:Y:S02]  /*367b0*/  STL [R1+0x3b00], R18 ;  /* 0x003b001201007387 */ /* 0x0001e40000100800 */
[----:B0-----:R-:W-:-:S02]  /*367c0*/  IMAD.X R18, R17, 0x1, R2, P4 ;  /* 0x0000000111127824 */ /* 0x001fc400020e0602 */
[----:B------:R-:W-:-:S03]  /*367d0*/  IMAD.X R17, R17, 0x1, R3, P3 ;  /* 0x0000000111117824 */ /* 0x000fc600018e0603 */
[----:B------:R0:W-:Y:S02]  /*367e0*/  STL [R1+0x3afc], R18 ;  /* 0x003afc1201007387 */ /* 0x0001e40000100800 */
[C---:B0-----:R-:W-:Y:S02]  /*367f0*/  IADD3 R18, P4, PT, R16.reuse, R26, RZ ;  /* 0x0000001a10127210 */ /* 0x041fe40007f9e0ff */
[----:B------:R-:W-:-:S03]  /*36800*/  IADD3 R16, P3, PT, R16, R27, RZ ;  /* 0x0000001b10107210 */ /* 0x000fc60007f7e0ff */
[----:B------:R0:W-:Y:S04]  /*36810*/  STL [R1+0x3b04], R18 ;  /* 0x003b041201007387 */ /* 0x0001e80000100800 */
[----:B0-----:R-:W2:Y:S04]  /*36820*/  LDL.LU R18, [R1+0x4030] ;  /* 0x0040300001127983 */ /* 0x001ea80000300800 */
[----:B------:R0:W-:Y:S04]  /*36830*/  STL [R1+0x3ae8], R17 ;  /* 0x003ae81101007387 */ /* 0x0001e80000100800 */
[----:B0-----:R-:W2:Y:S04]  /*36840*/  LDL.LU R17, [R1+0x402c] ;  /* 0x00402c0001117983 */ /* 0x001ea80000300800 */
[----:B------:R0:W-:Y:S02]  /*36850*/  STL [R1+0x3af0], R16 ;  /* 0x003af01001007387 */ /* 0x0001e40000100800 */
[----:B0-----:R-:W-:-:S02]  /*36860*/  IMAD.X R16, R15, 0x1, R2, P2 ;  /* 0x000000010f107824 */ /* 0x001fc400010e0602 */
[----:B------:R-:W-:-:S03]  /*36870*/  IMAD.X R15, R15, 0x1, R3, P1 ;  /* 0x000000010f0f7824 */ /* 0x000fc600008e0603 */
[----:B------:R5:W-:Y:S02]  /*36880*/  STL [R1+0x3aec], R16 ;  /* 0x003aec1001007387 */ /* 0x000be40000100800 */
[C---:B-----5:R-:W-:Y:S02]  /*36890*/  IADD3 R16, P2, PT, R14.reuse, R26, RZ ;  /* 0x0000001a0e107210 */ /* 0x060fe40007f5e0ff */
[----:B------:R-:W-:-:S03]  /*368a0*/  IADD3 R14, P1, PT, R14, R27, RZ ;  /* 0x0000001b0e0e7210 */ /* 0x000fc60007f3e0ff */
[----:B------:R0:W-:Y:S04]  /*368b0*/  STL [R1+0x3af4], R16 ;  /* 0x003af41001007387 */ /* 0x0001e80000100800 */
[----:B0-----:R-:W5:Y:S04]  /*368c0*/  LDL.LU R16, [R1+0x4028] ;  /* 0x0040280001107983 */ /* 0x001f680000300800 */
[----:B------:R0:W-:Y:S04]  /*368d0*/  STL [R1+0x3ad8], R15 ;  /* 0x003ad80f01007387 */ /* 0x0001e80000100800 */
[----:B0-----:R-:W2:Y:S04]  /*368e0*/  LDL.LU R15, [R1+0x4024] ;  /* 0x00402400010f7983 */ /* 0x001ea80000300800 */
[----:B------:R0:W-:Y:S02]  /*368f0*/  STL [R1+0x3ae0], R14 ;  /* 0x003ae00e01007387 */ /* 0x0001e40000100800 */
[----:B0-----:R-:W-:-:S02]  /*36900*/  IMAD.X R14, R13, 0x1, R2, P0 ;  /* 0x000000010d0e7824 */ /* 0x001fc400000e0602 */
[----:B------:R-:W-:-:S03]  /*36910*/  IMAD.X R13, R13, 0x1, R3, P5 ;  /* 0x000000010d0d7824 */ /* 0x000fc600028e0603 */
[----:B------:R0:W-:Y:S02]  /*36920*/  STL [R1+0x3adc], R14 ;  /* 0x003adc0e01007387 */ /* 0x0001e40000100800 */
[C---:B0-----:R-:W-:Y:S02]  /*36930*/  IADD3 R14, P0, PT, R12.reuse, R26, RZ ;  /* 0x0000001a0c0e7210 */ /* 0x041fe40007f1e0ff */
[----:B------:R-:W-:-:S03]  /*36940*/  IADD3 R12, P5, PT, R12, R27, RZ ;  /* 0x0000001b0c0c7210 */ /* 0x000fc60007fbe0ff */
[----:B------:R0:W-:Y:S04]  /*36950*/  STL [R1+0x3ae4], R14 ;  /* 0x003ae40e01007387 */ /* 0x0001e80000100800 */
[----:B0-----:R-:W3:Y:S04]  /*36960*/  LDL.LU R14, [R1+0x4020] ;  /* 0x00402000010e7983 */ /* 0x001ee80000300800 */
        /* <DEDUP_REMOVED lines=13> */
[----:B----4-:R-:W-:-:S02]  /*36a40*/  IMAD.X R10, R9, 0x1, R2, P2 ;  /* 0x00000001090a7824 */ /* 0x010fc400010e0602 */
[----:B------:R-:W-:-:S03]  /*36a50*/  IMAD.X R9, R9, 0x1, R3, P1 ;  /* 0x0000000109097824 */ /* 0x000fc600008e0603 */
[----:B------:R0:W-:Y:S02]  /*36a60*/  STL [R1+0x3abc], R10 ;  /* 0x003abc0a01007387 */ /* 0x0001e40000100800 */
[C---:B0-----:R-:W-:Y:S02]  /*36a70*/  IADD3 R10, P2, PT, R8.reuse, R26, RZ ;  /* 0x0000001a080a7210 */ /* 0x041fe40007f5e0ff */
[----:B------:R-:W-:-:S03]  /*36a80*/  IADD3 R8, P1, PT, R8, R27, RZ ;  /* 0x0000001b08087210 */ /* 0x000fc60007f3e0ff */
[----:B------:R0:W-:Y:S04]  /*36a90*/  STL [R1+0x3ac4], R10 ;  /* 0x003ac40a01007387 */ /* 0x0001e80000100800 */
[----:B0-----:R-:W4:Y:S04]  /*36aa0*/  LDL.LU R10, [R1+0x4010] ;  /* 0x00401000010a7983 */ /* 0x001f280000300800 */
        /* <DEDUP_REMOVED lines=16> */
[----:B0-----:R-:W-:-:S05]  /*36bb0*/  IADD3 R6, P4, PT, R5, R26, RZ ;  /* 0x0000001a05067210 */ /* 0x001fca0007f9e0ff */
[----:B------:R0:W-:Y:S04]  /*36bc0*/  STL [R1+0x3aa4], R6 ;  /* 0x003aa40601007387 */ /* 0x0001e80000100800 */
[----:B0-----:R-:W3:Y:S04]  /*36bd0*/  LDL.LU R6, [R1+0x4000] ;  /* 0x0040000001067983 */ /* 0x001ee80000300800 */
[----:B------:R0:W-:Y:S04]  /*36be0*/  STL [R1+0x3a88], R4 ;  /* 0x003a880401007387 */ /* 0x0001e80000100800 */
[----:B0-----:R-:W3:Y:S01]  /*36bf0*/  LDL.LU R4, [R1+0x3ffc] ;  /* 0x003ffc0001047983 */ /* 0x001ee20000300800 */
[----:B------:R-:W-:-:S05]  /*36c00*/  IADD3 R5, P3, PT, R5, R27, RZ ;  /* 0x0000001b05057210 */ /* 0x000fca0007f7e0ff */
[----:B------:R2:W-:Y:S02]  /*36c10*/  STL [R1+0x3a90], R5 ;  /* 0x003a900501007387 */ /* 0x0005e40000100800 */
[C---:B--2---:R-:W-:Y:S02]  /*36c20*/  IMAD.X R5, R29.reuse, 0x1, R2, P2 ;  /* 0x000000011d057824 */ /* 0x044fe400010e0602 */
[----:B------:R-:W-:-:S03]  /*36c30*/  IMAD.X R29, R29, 0x1, R3, P1 ;  /* 0x000000011d1d7824 */ /* 0x000fc600008e0603 */
[----:B------:R3:W-:Y:S02]  /*36c40*/  STL [R1+0x3a8c], R5 ;  /* 0x003a8c0501007387 */ /* 0x0007e40000100800 */
[----:B---3--:R-:W-:-:S05]  /*36c50*/  IADD3 R5, P2, PT, R4, R26, RZ ;  /* 0x0000001a04057210 */ /* 0x008fca0007f5e0ff */
[----:B------:R0:W-:Y:S04]  /*36c60*/  STL [R1+0x3a94], R5 ;  /* 0x003a940501007387 */ /* 0x0001e80000100800 */
[----:B0-----:R-:W2:Y:S04]  /*36c70*/  LDL.LU R5, [R1+0x3ff8] ;  /* 0x003ff80001057983 */ /* 0x001ea80000300800 */
[----:B------:R0:W-:Y:S04]  /*36c80*/  STL [R1+0x3a78], R29 ;  /* 0x003a781d01007387 */ /* 0x0001e80000100800 */
[----:B0-----:R-:W3:Y:S01]  /*36c90*/  LDL.LU R29, [R1+0x3ff4] ;  /* 0x003ff400011d7983 */ /* 0x001ee20000300800 */
[----:B------:R-:W-:-:S05]  /*36ca0*/  IADD3 R4, P1, PT, R4, R27, RZ ;  /* 0x0000001b04047210 */ /* 0x000fca0007f3e0ff */
[----:B------:R3:W-:Y:S02]  /*36cb0*/  STL [R1+0x3a80], R4 ;  /* 0x003a800401007387 */ /* 0x0007e40000100800 */
[----:B---3--:R-:W-:-:S05]  /*36cc0*/  IMAD.X R4, R29, 0x1, R2, P0 ;  /* 0x000000011d047824 */ /* 0x008fca00000e0602 */
[----:B------:R2:W-:Y:S02]  /*36cd0*/  STL [R1+0x3a7c], R4 ;  /* 0x003a7c0401007387 */ /* 0x0005e40000100800 */
[----:B--2---:R-:W-:-:S05]  /*36ce0*/  IADD3 R4, P0, PT, R5, R26, RZ ;  /* 0x0000001a05047210 */ /* 0x004fca0007f1e0ff */
[----:B------:R0:W-:Y:S04]  /*36cf0*/  STL [R1+0x3a84], R4 ;  /* 0x003a840401007387 */ /* 0x0001e80000100800 */
[----:B0-----:R-:W2:Y:S01]  /*36d00*/  LDL.LU R4, [R1+0x3ff0] ;  /* 0x003ff00001047983 */ /* 0x001ea20000300800 */
[----:B------:R-:W-:Y:S01]  /*36d10*/  IMAD.X R29, R29, 0x1, R3, P5 ;  /* 0x000000011d1d7824 */ /* 0x000fe200028e0603 */
[----:B------:R-:W-:-:S04]  /*36d20*/  IADD3 R5, P5, PT, R5, R27, RZ ;  /* 0x0000001b05057210 */ /* 0x000fc80007fbe0ff */
[----:B------:R0:W-:Y:S04]  /*36d30*/  STL [R1+0x3a68], R29 ;  /* 0x003a681d01007387 */ /* 0x0001e80000100800 */
[----:B0-----:R-:W3:Y:S04]  /*36d40*/  LDL.LU R29, [R1+0x580] ;  /* 0x00058000011d7983 */ /* 0x001ee80000300800 */
[----:B------:R2:W-:Y:S02]  /*36d50*/  STL [R1+0x3a70], R5 ;  /* 0x003a700501007387 */ /* 0x0005e40000100800 */
[----:B--2---:R-:W-:-:S05]  /*36d60*/  IMAD.X R5, R4, 0x1, R2, P4 ;  /* 0x0000000104057824 */ /* 0x004fca00020e0602 */
[----:B------:R0:W-:Y:S02]  /*36d70*/  STL [R1+0x3a6c], R5 ;  /* 0x003a6c0501007387 */ /* 0x0001e40000100800 */
[----:B0-----:R-:W-:-:S05]  /*36d80*/  IADD3 R5, P4, PT, R6, R26, RZ ;  /* 0x0000001a06057210 */ /* 0x001fca0007f9e0ff */
        /* <DEDUP_REMOVED lines=8> */
[----:B------:R0:W-:Y:S01]  /*36e10*/  STL [R1+0x3a5c], R6 ;  /* 0x003a5c0601007387 */ /* 0x0001e20000100800 */
[----:B------:R-:W-:Y:S01]  /*36e20*/  IMAD.X R5, R5, 0x1, R3, P1 ;  /* 0x0000000105057824 */ /* 0x000fe200008e0603 */
[----:B0-----:R-:W-:-:S05]  /*36e30*/  IADD3 R6, P2, PT, R7, R26, RZ ;  /* 0x0000001a07067210 */ /* 0x001fca0007f5e0ff */
[----:B------:R0:W-:Y:S04]  /*36e40*/  STL [R1+0x3a64], R6 ;  /* 0x003a640601007387 */ /* 0x0001e80000100800 */
[----:B0-----:R-:W2:Y:S04]  /*36e50*/  LDL.LU R6, [R1+0x3fe8] ;  /* 0x003fe80001067983 */ /* 0x001ea80000300800 */
[----:B------:R0:W-:Y:S04]  /*36e60*/  STL [R1+0x3a48], R5 ;  /* 0x003a480501007387 */ /* 0x0001e80000100800 */
[----:B0-----:R-:W3:Y:S01]  /*36e70*/  LDL.LU R5, [R1+0x574] ;  /* 0x0005740001057983 */ /* 0x001ee20000300800 */
[----:B------:R-:W-:-:S05]  /*36e80*/  IADD3 R7, P1, PT, R7, R27, RZ ;  /* 0x0000001b07077210 */ /* 0x000fca0007f3e0ff */
[----:B------:R2:W-:Y:S02]  /*36e90*/  STL [R1+0x3a50], R7 ;  /* 0x003a500701007387 */ /* 0x0005e40000100800 */
[----:B--2---:R-:W-:-:S05]  /*36ea0*/  IMAD.X R7, R6, 0x1, R2, P0 ;  /* 0x0000000106077824 */ /* 0x004fca00000e0602 */
[----:B------:R3:W-:Y:S02]  /*36eb0*/  STL [R1+0x3a4c], R7 ;  /* 0x003a4c0701007387 */ /* 0x0007e40000100800 */
[----:B---3--:R-:W-:-:S05]  /*36ec0*/  IADD3 R7, P0, PT, R5, R26, RZ ;  /* 0x0000001a05077210 */ /* 0x008fca0007f1e0ff */
[----:B------:R0:W-:Y:S04]  /*36ed0*/  STL [R1+0x3a54], R7 ;  /* 0x003a540701007387 */ /* 0x0001e80000100800 */
[----:B0-----:R-:W2:Y:S01]  /*36ee0*/  LDL.LU R7, [R1+0x3fe4] ;  /* 0x003fe40001077983 */ /* 0x001ea20000300800 */
[----:B------:R-:W-:-:S05]  /*36ef0*/  IMAD.X R6, R6, 0x1, R3, P5 ;  /* 0x0000000106067824 */ /* 0x000fca00028e0603 */
[----:B------:R0:W-:Y:S02]  /*36f00*/  STL [R1+0x3a38], R6 ;  /* 0x003a380601007387 */ /* 0x0001e40000100800 */
[----:B0-----:R-:W-:-:S05]  /*36f10*/  IADD3 R6, P5, PT, R5, R27, RZ ;  /* 0x0000001b05067210 */ /* 0x001fca0007fbe0ff */
[----:B------:R0:W-:Y:S04]  /*36f20*/  STL [R1+0x3a40], R6 ;  /* 0x003a400601007387 */ /* 0x0001e80000100800 */
[----:B0-----:R-:W3:Y:S01]  /*36f30*/  LDL.LU R6, [R1+0x59c] ;  /* 0x00059c0001067983 */ /* 0x001ee20000300800 */
[----:B--2---:R-:W-:-:S05]  /*36f40*/  IMAD.X R5, R7, 0x1, R2, P4 ;  /* 0x0000000107057824 */ /* 0x004fca00020e0602 */
[----:B------:R0:W-:Y:S02]  /*36f50*/  STL [R1+0x3a3c], R5 ;  /* 0x003a3c0501007387 */ /* 0x0001e40000100800 */
[----:B0-----:R-:W-:-:S05]  /*36f60*/  IADD3 R5, P4, PT, R4, R26, RZ ;  /* 0x0000001a04057210 */ /* 0x001fca0007f9e0ff */
[----:B------:R0:W-:Y:S02]  /*36f70*/  STL [R1+0x3a44], R5 ;  /* 0x003a440501007387 */ /* 0x0001e40000100800 */
[----:B0-----:R-:W-:Y:S02]  /*36f80*/  IMAD.X R5, R7, 0x1, R3, P3 ;  /* 0x0000000107057824 */ /* 0x001fe400018e0603 */
[----:B------:R-:W2:Y:S04]  /*36f90*/  LDL.LU R7, [R1+0x598] ;  /* 0x0005980001077983 */ /* 0x000ea80000300800 */
[----:B------:R0:W-:Y:S02]  /*36fa0*/  STL [R1+0x3a28], R5 ;  /* 0x003a280501007387 */ /* 0x0001e40000100800 */
[----:B0-----:R-:W-:Y:S01]  /*36fb0*/  IADD3 R5, P3, PT, R4, R27, RZ ;  /* 0x0000001b04057210 */ /* 0x001fe20007f7e0ff */
[----:B------:R-:W-:-:S04]  /*36fc0*/  IMAD.X R4, R8, 0x1, R2, P2 ;  /* 0x0000000108047824 */ /* 0x000fc800010e0602 */
[----:B------:R0:W-:Y:S04]  /*36fd0*/  STL [R1+0x3a30], R5 ;  /* 0x003a300501007387 */ /* 0x0001e80000100800 */
[----:B0-----:R-:W2:Y:S04]  /*36fe0*/  LDL.LU R5, [R1+0x5a0] ;  /* 0x0005a00001057983 */ /* 0x001ea80000300800 */
        /* <DEDUP_REMOVED lines=9> */
[----:B0-----:R-:W3:Y:S04]  /*37080*/  LDL.LU R4, [R1+0x5a4] ;  /* 0x0005a40001047983 */ /* 0x001ee80000300800 */
[----:B------:R0:W-:Y:S02]  /*37090*/  STL [R1+0x3a1c], R29 ;  /* 0x003a1c1d01007387 */ /* 0x0001e40000100800 */
[----:B0-----:R-:W-:-:S05]  /*370a0*/  IADD3 R29, P0, PT, R11, R26, RZ ;  /* 0x0000001a0b1d7210 */ /* 0x001fca0007f1e0ff */
[----:B------:R0:W-:Y:S02]  /*370b0*/  STL [R1+0x3a24], R29 ;  /* 0x003a241d01007387 */ /* 0x0001e40000100800 */
[----:B0-----:R-:W-:Y:S02]  /*370c0*/  IMAD.X R29, R9, 0x1, R3, P5 ;  /* 0x00000001091d7824 */ /* 0x001fe400028e0603 */
[----:B------:R-:W3:Y:S04]  /*370d0*/  LDL.LU R9, [R1+0x590] ;  /* 0x0005900001097983 */ /* 0x000ee80000300800 */
[----:B------:R0:W-:Y:S02]  /*370e0*/  STL [R1+0x3a08], R29 ;  /* 0x003a081d01007387 */ /* 0x0001e40000100800 */
[----:B0-----:R-:W-:Y:S01]  /*370f0*/  IADD3 R29, P5, PT, R11, R27, RZ ;  /* 0x0000001b0b1d7210 */ /* 0x001fe20007fbe0ff */
[----:B----4-:R-:W-:-:S04]  /*37100*/  IMAD.X R11, R10, 0x1, R2, P4 ;  /* 0x000000010a0b7824 */ /* 0x010fc800020e0602 */
[----:B------:R0:W-:Y:S04]  /*37110*/  STL [R1+0x3a10], R29 ;  /* 0x003a101d01007387 */ /* 0x0001e80000100800 */
[----:B0-----:R-:W4:Y:S04]  /*37120*/  LDL.LU R29, [R1+0x5ac] ;  /* 0x0005ac00011d7983 */ /* 0x001f280000300800 */
[----:B------:R2:W-:Y:S02]  /*37130*/  STL [R1+0x3a0c], R11 ;  /* 0x003a0c0b01007387 */ /* 0x0005e40000100800 */
[----:B--2---:R-:W-:-:S05]  /*37140*/  IADD3 R11, P4, PT, R8, R26, RZ ;  /* 0x0000001a080b7210 */ /* 0x004fca0007f9e0ff */
[----:B------:R0:W-:Y:S04]  /*37150*/  STL [R1+0x3a14], R11 ;  /* 0x003a140b01007387 */ /* 0x0001e80000100800 */
[----:B0-----:R-:W2:Y:S01]  /*37160*/  LDL.LU R11, [R1+0x3fe0] ;  /* 0x003fe000010b7983 */ /* 0x001ea20000300800 */
[----:B------:R-:W-:-:S05]  /*37170*/  IMAD.X R10, R10, 0x1, R3, P3 ;  /* 0x000000010a0a7824 */ /* 0x000fca00018e0603 */
[----:B------:R0:W-:Y:S02]  /*37180*/  STL [R1+0x39f8], R10 ;  /* 0x0039f80a01007387 */ /* 0x0001e40000100800 */
[----:B0-----:R-:W-:Y:S02]  /*37190*/  IADD3 R10, P3, PT, R8, R27, RZ ;  /* 0x0000001b080a7210 */ /* 0x001fe40007f7e0ff */
[----:B------:R-:W4:Y:S04]  /*371a0*/  LDL.LU R8, [R1+0x5b0] ;  /* 0x0005b00001087983 */ /* 0x000f280000300800 */
[----:B------:R2:W-:Y:S02]  /*371b0*/  STL [R1+0x3a00], R10 ;  /* 0x003a000a01007387 */ /* 0x0005e40000100800 */
[----:B--2---:R-:W-:-:S05]  /*371c0*/  IMAD.X R10, R11, 0x1, R2, P2 ;  /* 0x000000010b0a7824 */ /* 0x004fca00010e0602 */
[----:B------:R3:W-:Y:S02]  /*371d0*/  STL [R1+0x39fc], R10 ;  /* 0x0039fc0a01007387 */ /* 0x0007e40000100800 */
[----:B---3--:R-:W-:-:S05]  /*371e0*/  IADD3 R10, P2, PT, R9, R26, RZ ;  /* 0x0000001a090a7210 */ /* 0x008fca0007f5e0ff */
[----:B------:R0:W-:Y:S02]  /*371f0*/  STL [R1+0x3a04], R10 ;  /* 0x003a040a01007387 */ /* 0x0001e40000100800 */
[----:B0-----:R-:W-:Y:S01]  /*37200*/  IMAD.X R10, R11, 0x1, R3, P1 ;  /* 0x000000010b0a7824 */ /* 0x001fe200008e0603 */
[----:B------:R-:W-:Y:S02]  /*37210*/  IADD3 R11, P1, PT, R9, R27, RZ ;  /* 0x0000001b090b7210 */ /* 0x000fe40007f3e0ff */
[----:B------:R-:W2:Y:S04]  /*37220*/  LDL.LU R9, [R1+0x5bc] ;  /* 0x0005bc0001097983 */ /* 0x000ea80000300800 */
[----:B------:R0:W-:Y:S04]  /*37230*/  STL [R1+0x39e8], R10 ;  /* 0x0039e80a01007387 */ /* 0x0001e80000100800 */
[----:B------:R1:W-:Y:S01]  /*37240*/  STL [R1+0x39f0], R11 ;  /* 0x0039f00b01007387 */ /* 0x0003e20000100800 */
[----:B0-----:R-:W-:Y:S01]  /*37250*/  IMAD.X R10, R12, 0x1, R2, P0 ;  /* 0x000000010c0a7824 */ /* 0x001fe200000e0602 */
[----:B-1----:R-:W-:-:S04]  /*37260*/  IADD3 R11, P0, PT, R7, R26, RZ ;  /* 0x0000001a070b7210 */ /* 0x002fc80007f1e0ff */
[----:B------:R0:W-:Y:S04]  /*37270*/  STL [R1+0x39ec], R10 ;  /* 0x0039ec0a01007387 */ /* 0x0001e80000100800 */
[----:B------:R1:W-:Y:S01]  /*37280*/  STL [R1+0x39f4], R11 ;  /* 0x0039f40b01007387 */ /* 0x0003e20000100800 */
[--C-:B0-----:R-:W-:Y:S01]  /*37290*/  IMAD.X R10, R12, 0x1, R3.reuse, P5 ;  /* 0x000000010c0a7824 */ /* 0x101fe200028e0603 */
[----:B-1----:R-:W-:Y:S02]  /*372a0*/  IADD3 R11, P5, PT, R7, R27, RZ ;  /* 0x0000001b070b7210 */ /* 0x002fe40007fbe0ff */
[----:B------:R-:W3:Y:S04]  /*372b0*/  LDL.LU R7, [R1+0x5c0] ;  /* 0x0005c00001077983 */ /* 0x000ee80000300800 */
[----:B------:R0:W-:Y:S04]  /*372c0*/  STL [R1+0x39d8], R10 ;  /* 0x0039d80a01007387 */ /* 0x0001e80000100800 */
[----:B------:R1:W-:Y:S01]  /*372d0*/  STL [R1+0x39e0], R11 ;  /* 0x0039e00b01007387 */ /* 0x0003e20000100800 */
[C---:B0-----:R-:W-:Y:S01]  /*372e0*/  IMAD.X R10, R13.reuse, 0x1, R2, P4 ;  /* 0x000000010d0a7824 */ /* 0x041fe200020e0602 */
[----:B------:R-:W-:Y:S01]  /*372f0*/  IADD3 R12, P4, PT, R6, R26, RZ ;  /* 0x0000001a060c7210 */ /* 0x000fe20007f9e0ff */
[----:B-1----:R-:W-:-:S03]  /*37300*/  IMAD.X R11, R13, 0x1, R3, P3 ;  /* 0x000000010d0b7824 */ /* 0x002fc600018e0603 */
[----:B------:R0:W-:Y:S04]  /*37310*/  STL [R1+0x39dc], R10 ;  /* 0x0039dc0a01007387 */ /* 0x0001e80000100800 */
[----:B------:R-:W-:Y:S01]  /*37320*/  STL [R1+0x39e4], R12 ;  /* 0x0039e40c01007387 */ /* 0x000fe20000100800 */
[----:B0-----:R-:W-:-:S03]  /*37330*/  IADD3 R10, P3, PT, R6, R27, RZ ;  /* 0x0000001b060a7210 */ /* 0x001fc60007f7e0ff */
[----:B------:R-:W3:Y:S04]  /*37340*/  LDL.LU R6, [R1+0x5c4] ;  /* 0x0005c40001067983 */ /* 0x000ee80000300800 */
[----:B------:R0:W-:Y:S04]  /*37350*/  STL [R1+0x39c8], R11 ;  /* 0x0039c80b01007387 */ /* 0x0001e80000100800 */
[----:B------:R1:W-:Y:S01]  /*37360*/  STL [R1+0x39d0], R10 ;  /* 0x0039d00a01007387 */ /* 0x0003e20000100800 */
[C---:B0-----:R-:W-:Y:S01]  /*37370*/  IMAD.X R11, R14.reuse, 0x1, R2, P2 ;  /* 0x000000010e0b7824 */ /* 0x041fe200010e0602 */
[----:B------:R-:W-:Y:S01]  /*37380*/  IADD3 R12, P2, PT, R5, R26, RZ ;  /* 0x0000001a050c7210 */ /* 0x000fe20007f5e0ff */
[----:B-1----:R-:W-:-:S03]  /*37390*/  IMAD.X R10, R14, 0x1, R3, P1 ;  /* 0x000000010e0a7824 */ /* 0x002fc600008e0603 */
[----:B------:R0:W-:Y:S04]  /*373a0*/  STL [R1+0x39cc], R11 ;  /* 0x0039cc0b01007387 */ /* 0x0001e80000100800 */
[----:B------:R1:W-:Y:S01]  /*373b0*/  STL [R1+0x39d4], R12 ;  /* 0x0039d40c01007387 */ /* 0x0003e20000100800 */
[----:B0-----:R-:W-:-:S03]  /*373c0*/  IADD3 R11, P1, PT, R5, R27, RZ ;  /* 0x0000001b050b7210 */ /* 0x001fc60007f3e0ff */
[----:B------:R-:W3:Y:S04]  /*373d0*/  LDL.LU R5, [R1+0x5cc] ;  /* 0x0005cc0001057983 */ /* 0x000ee80000300800 */
[----:B------:R0:W-:Y:S04]  /*373e0*/  STL [R1+0x39b8], R10 ;  /* 0x0039b80a01007387 */ /* 0x0001e80000100800 */
[----:B------:R4:W-:Y:S01]  /*373f0*/  STL [R1+0x39c0], R11 ;  /* 0x0039c00b01007387 */ /* 0x0009e20000100800 */
[C---:B-1----:R-:W-:Y:S02]  /*37400*/  IMAD.X R12, R15.reuse, 0x1, R3, P5 ;  /* 0x000000010f0c7824 */ /* 0x042fe400028e0603 */
[----:B0-----:R-:W-:Y:S01]  /*37410*/  IMAD.X R10, R15, 0x1, R2, P0 ;  /* 0x000000010f0a7824 */ /* 0x001fe200000e0602 */
[----:B----4-:R-:W-:-:S04]  /*37420*/  IADD3 R11, P0, PT, R4, R26, RZ ;  /* 0x0000001a040b7210 */ /* 0x010fc80007f1e0ff */
[----:B------:R0:W-:Y:S04]  /*37430*/  STL [R1+0x39bc], R10 ;  /* 0x0039bc0a01007387 */ /* 0x0001e80000100800 */
[----:B------:R5:W-:Y:S04]  /*37440*/  STL [R1+0x39c4], R11 ;  /* 0x0039c40b01007387 */ /* 0x000be80000100800 */
[----:B------:R-:W-:Y:S01]  /*37450*/  STL [R1+0x39a8], R12 ;  /* 0x0039a80c01007387 */ /* 0x000fe20000100800 */
[----:B0-----:R-:W-:Y:S01]  /*37460*/  IADD3 R10, P5, PT, R4, R27, RZ ;  /* 0x0000001b040a7210 */ /* 0x001fe20007fbe0ff */
[----:B-----5:R-:W-:-:S02]  /*37470*/  IMAD.X R11, R16, 0x1, R2, P4 ;  /* 0x00000001100b7824 */ /* 0x020fc400020e0602 */
[----:B------:R-:W4:Y:S04]  /*37480*/  LDL.LU R4, [R1+0x5d0] ;  /* 0x0005d00001047983 */ /* 0x000f280000300800 */
[----:B------:R0:W-:Y:S04]  /*37490*/  STL [R1+0x39b0], R10 ;  /* 0x0039b00a01007387 */ /* 0x0001e80000100800 */
[----:B------:R1:W-:Y:S01]  /*374a0*/  STL [R1+0x39ac], R11 ;  /* 0x0039ac0b01007387 */ /* 0x0003e20000100800 */
[C---:B0-----:R-:W-:Y:S01]  /*374b0*/  IADD3 R10, P4, PT, R29.reuse, R26, RZ ;  /* 0x0000001a1d0a7210 */ /* 0x041fe20007f9e0ff */
[----:B-1----:R-:W-:Y:S01]  /*374c0*/  IMAD.X R11, R16, 0x1, R3, P3 ;  /* 0x00000001100b7824 */ /* 0x002fe200018e0603 */
[----:B------:R-:W-:-:S03]  /*374d0*/  IADD3 R12, P3, PT, R29, R27, RZ ;  /* 0x0000001b1d0c7210 */ /* 0x000fc60007f7e0ff */
[----:B------:R0:W-:Y:S04]  /*374e0*/  STL [R1+0x39b4], R10 ;  /* 0x0039b40a01007387 */ /* 0x0001e80000100800 */
[----:B------:R1:W-:Y:S04]  /*374f0*/  STL [R1+0x3998], R11 ;  /* 0x0039980b01007387 */ /* 0x0003e80000100800 */
[----:B------:R-:W-:Y:S04]  /*37500*/  STL [R1+0x39a0], R12 ;  /* 0x0039a00c01007387 */ /* 0x000fe80000100800 */
[----:B------:R-:W5:Y:S01]  /*37510*/  LDL.LU R29, [R1+0x5d8] ;  /* 0x0005d800011d7983 */ /* 0x000f620000300800 */
[----:B0-----:R-:W-:Y:S01]  /*37520*/  IMAD.X R10, R17, 0x1, R2, P2 ;  /* 0x00000001110a7824 */ /* 0x001fe200010e0602 */
[----:B-1----:R-:W-:-:S04]  /*37530*/  IADD3 R11, P2, PT, R8, R26, RZ ;  /* 0x0000001a080b7210 */ /* 0x002fc80007f5e0ff */
[----:B------:R0:W-:Y:S04]  /*37540*/  STL [R1+0x399c], R10 ;  /* 0x00399c0a01007387 */ /* 0x0001e80000100800 */
[----:B------:R1:W-:Y:S01]  /*37550*/  STL [R1+0x39a4], R11 ;  /* 0x0039a40b01007387 */ /* 0x0003e20000100800 */
[----:B0-----:R-:W-:Y:S01]  /*37560*/  IMAD.X R10, R17, 0x1, R3, P1 ;  /* 0x00000001110a7824 */ /* 0x001fe200008e0603 */
[----:B-1----:R-:W-:Y:S01]  /*37570*/  IADD3 R11, P1, PT, R8, R27, RZ ;  /* 0x0000001b080b7210 */ /* 0x002fe20007f3e0ff */
[----:B------:R-:W-:-:S03]  /*37580*/  IMAD.X R8, R18, 0x1, R2, P0 ;  /* 0x0000000112087824 */ /* 0x000fc600000e0602 */
[----:B------:R-:W-:Y:S04]  /*37590*/  STL [R1+0x3988], R10 ;  /* 0x0039880a01007387 */ /* 0x000fe80000100800 */
[----:B------:R0:W-:Y:S04]  /*375a0*/  STL [R1+0x3990], R11 ;  /* 0x0039900b01007387 */ /* 0x0001e80000100800 */
[----:B------:R1:W-:Y:S01]  /*375b0*/  STL [R1+0x398c], R8 ;  /* 0x00398c0801007387 */ /* 0x0003e20000100800 */
[----:B0-----:R-:W-:-:S03]  /*375c0*/  IMAD.X R11, R18, 0x1, R3, P5 ;  /* 0x00000001120b7824 */ /* 0x001fc600028e0603 */
[----:B-1----:R-:W5:Y:S01]  /*375d0*/  LDL.LU R8, [R1+0x5dc] ;  /* 0x0005dc0001087983 */ /* 0x002f620000300800 */
[----:B------:R-:W-:Y:S02]  /*375e0*/  SHF.R.S32.HI R21, RZ, 0x1f, R21 ;  /* 0x0000001fff157819 */ /* 0x000fe40000011415 */
[----:B------:R-:W-:Y:S02]  /*375f0*/  SHF.R.S32.HI R22, RZ, 0x1f, R22 ;  /* 0x0000001fff167819 */ /* 0x000fe40000011416 */
[----:B------:R-:W-:Y:S02]  /*37600*/  SHF.R.S32.HI R23, RZ, 0x1f, R23 ;  /* 0x0000001fff177819 */ /* 0x000fe40000011417 */
[----:B--2---:R-:W-:-:S05]  /*37610*/  IADD3 R10, P0, PT, R9, R26, RZ ;  /* 0x0000001a090a7210 */ /* 0x004fca0007f1e0ff */
[----:B------:R0:W-:Y:S04]  /*37620*/  STL [R1+0x3994], R10 ;  /* 0x0039940a01007387 */ /* 0x0001e80000100800 */
[----:B------:R3:W-:Y:S01]  /*37630*/  STL [R1+0x3978], R11 ;  /* 0x0039780b01007387 */ /* 0x0007e20000100800 */
[----:B0-----:R-:W-:Y:S01]  /*37640*/  IADD3 R10, P5, PT, R9, R27, RZ ;  /* 0x0000001b090a7210 */ /* 0x001fe20007fbe0ff */
[----:B------:R-:W-:-:S04]  /*37650*/  IMAD.X R9, R19, 0x1, R2, P4 ;  /* 0x0000000113097824 */ /* 0x000fc800020e0602 */
[----:B------:R0:W-:Y:S04]  /*37660*/  STL [R1+0x3980], R10 ;  /* 0x0039800a01007387 */ /* 0x0001e80000100800 */
[----:B------:R1:W-:Y:S01]  /*37670*/  STL [R1+0x397c], R9 ;  /* 0x00397c0901007387 */ /* 0x0003e20000100800 */
[----:B---3--:R-:W-:Y:S01]  /*37680*/  IADD3 R11, P4, PT, R7, R26, RZ ;  /* 0x0000001a070b7210 */ /* 0x008fe20007f9e0ff */
[----:B0-----:R-:W-:Y:S01]  /*37690*/  IMAD.X R10, R19, 0x1, R3, P3 ;  /* 0x00000001130a7824 */ /* 0x001fe200018e0603 */
[----:B-1----:R-:W-:-:S03]  /*376a0*/  IADD3 R9, P3, PT, R7, R27, RZ ;  /* 0x0000001b07097210 */ /* 0x002fc60007f7e0ff */
[----:B------:R-:W-:Y:S04]  /*376b0*/  STL [R1+0x3984], R11 ;  /* 0x0039840b01007387 */ /* 0x000fe80000100800 */
[----:B------:R-:W2:Y:S04]  /*376c0*/  LDL.LU R7, [R1+0x5e0] ;  /* 0x0005e00001077983 */ /* 0x000ea80000300800 */
[----:B------:R0:W-:Y:S04]  /*376d0*/  STL [R1+0x3968], R10 ;  /* 0x0039680a01007387 */ /* 0x0001e80000100800 */
[----:B------:R1:W-:Y:S01]  /*376e0*/  STL [R1+0x3970], R9 ;  /* 0x0039700901007387 */ /* 0x0003e20000100800 */
[----:B0-----:R-:W-:-:S02]  /*376f0*/  IMAD.X R10, R20, 0x1, R2, P2 ;  /* 0x00000001140a7824 */ /* 0x001fc400010e0602 */
[----:B------:R-:W-:-:S03]  /*37700*/  IMAD.X R11, R20, 0x1, R3, P1 ;  /* 0x00000001140b7824 */ /* 0x000fc600008e0603 */
[----:B------:R0:W-:Y:S01]  /*37710*/  STL [R1+0x396c], R10 ;  /* 0x00396c0a01007387 */ /* 0x0001e20000100800 */
[C---:B-1----:R-:W-:Y:S02]  /*37720*/  IADD3 R9, P2, PT, R6.reuse, R26, RZ ;  /* 0x0000001a06097210 */ /* 0x042fe40007f5e0ff */
[----:B0-----:R-:W-:-:S03]  /*37730*/  IADD3 R10, P1, PT, R6, R27, RZ ;  /* 0x0000001b060a7210 */ /* 0x001fc60007f3e0ff */
[----:B------:R0:W-:Y:S04]  /*37740*/  STL [R1+0x3974], R9 ;  /* 0x0039740901007387 */ /* 0x0001e80000100800 */
[----:B------:R-:W-:Y:S04]  /*37750*/  STL [R1+0x3958], R11 ;  /* 0x0039580b01007387 */ /* 0x000fe80000100800 */
[----:B------:R-:W3:Y:S04]  /*37760*/  LDL.LU R6, [R1+0x5ec] ;  /* 0x0005ec0001067983 */ /* 0x000ee80000300800 */
[----:B------:R1:W-:Y:S01]  /*37770*/  STL [R1+0x3960], R10 ;  /* 0x0039600a01007387 */ /* 0x0003e20000100800 */
[----:B0-----:R-:W-:-:S05]  /*37780*/  IMAD.X R9, R21, 0x1, R2, P0 ;  /* 0x0000000115097824 */ /* 0x001fca00000e0602 */
[----:B------:R0:W-:Y:S01]  /*37790*/  STL [R1+0x395c], R9 ;  /* 0x00395c0901007387 */ /* 0x0001e20000100800 */
[----:B-1----:R-:W-:Y:S01]  /*377a0*/  IADD3 R10, P0, PT, R5, R26, RZ ;  /* 0x0000001a050a7210 */ /* 0x002fe20007f1e0ff */
[----:B0-----:R-:W-:Y:S01]  /*377b0*/  IMAD.X R9, R21, 0x1, R3, P5 ;  /* 0x0000000115097824 */ /* 0x001fe200028e0603 */
[----:B------:R-:W-:-:S03]  /*377c0*/  IADD3 R5, P5, PT, R5, R27, RZ ;  /* 0x0000001b05057210 */ /* 0x000fc60007fbe0ff */
[----:B------:R-:W-:Y:S04]  /*377d0*/  STL [R1+0x3964], R10 ;  /* 0x0039640a01007387 */ /* 0x000fe80000100800 */
[----:B------:R-:W3:Y:S04]  /*377e0*/  LDL.LU R13, [R1+0x198] ;  /* 0x00019800010d7983 */ /* 0x000ee80000300800 */
[----:B------:R0:W-:Y:S04]  /*377f0*/  STL [R1+0x3948], R9 ;  /* 0x0039480901007387 */ /* 0x0001e80000100800 */
[----:B------:R1:W-:Y:S01]  /*37800*/  STL [R1+0x3950], R5 ;  /* 0x0039500501007387 */ /* 0x0003e20000100800 */
[----:B0-----:R-:W-:-:S03]  /*37810*/  IMAD.X R9, R22, 0x1, R2, P4 ;  /* 0x0000000116097824 */ /* 0x001fc600020e0602 */
[----:B-1----:R-:W3:Y:S04]  /*37820*/  LDL.LU R5, [R1+0x5f0] ;  /* 0x0005f00001057983 */ /* 0x002ee80000300800 */
[----:B------:R0:W-:Y:S01]  /*37830*/  STL [R1+0x394c], R9 ;  /* 0x00394c0901007387 */ /* 0x0001e20000100800 */
[----:B----4-:R-:W-:Y:S01]  /*37840*/  IADD3 R10, P4, PT, R4, R26, RZ ;  /* 0x0000001a040a7210 */ /* 0x010fe20007f9e0ff */
[----:B0-----:R-:W-:Y:S01]  /*37850*/  IMAD.X R9, R22, 0x1, R3, P3 ;  /* 0x0000000116097824 */ /* 0x001fe200018e0603 */
[----:B------:R-:W-:-:S03]  /*37860*/  IADD3 R4, P3, PT, R4, R27, RZ ;  /* 0x0000001b04047210 */ /* 0x000fc60007f7e0ff */
[----:B------:R-:W-:Y:S04]  /*37870*/  STL [R1+0x3954], R10 ;  /* 0x0039540a01007387 */ /* 0x000fe80000100800 */
[----:B------:R-:W4:Y:S04]  /*37880*/  LDL.LU R12, [R1+0x19c] ;  /* 0x00019c00010c7983 */ /* 0x000f280000300800 */
[----:B------:R0:W-:Y:S04]  /*37890*/  STL [R1+0x3938], R9 ;  /* 0x0039380901007387 */ /* 0x0001e80000100800 */
[----:B------:R1:W-:Y:S01]  /*378a0*/  STL [R1+0x3940], R4 ;  /* 0x0039400401007387 */ /* 0x0003e20000100800 */
[----:B0-----:R-:W-:-:S03]  /*378b0*/  IMAD.X R9, R23, 0x1, R2, P2 ;  /* 0x0000000117097824 */ /* 0x001fc600010e0602 */
[----:B-1----:R-:W4:Y:S01]  /*378c0*/  LDL.LU R4, [R1+0x5f8] ;  /* 0x0005f80001047983 */ /* 0x002f220000300800 */
[----:B-----5:R-:W-:-:S03]  /*378d0*/  IADD3 R11, P2, PT, R29, R26, RZ ;  /* 0x0000001a1d0b7210 */ /* 0x020fc60007f5e0ff */
[----:B------:R0:W-:Y:S04]  /*378e0*/  STL [R1+0x393c], R9 ;  /* 0x00393c0901007387 */ /* 0x0001e80000100800 */
[----:B------:R1:W-:Y:S01]  /*378f0*/  STL [R1+0x3944], R11 ;  /* 0x0039440b01007387 */ /* 0x0003e20000100800 */
[----:B0-----:R-:W-:Y:S01]  /*37900*/  IMAD.X R9, R23, 0x1, R3, P1 ;  /* 0x0000000117097824 */ /* 0x001fe200008e0603 */
[----:B------:R-:W-:Y:S02]  /*37910*/  IADD3 R10, P1, PT, R29, R27, RZ ;  /* 0x0000001b1d0a7210 */ /* 0x000fe40007f3e0ff */
[----:B-1----:R-:W5:Y:S04]  /*37920*/  LDL.LU R11, [R1+0x1a0] ;  /* 0x0001a000010b7983 */ /* 0x002f680000300800 */
[----:B------:R0:W-:Y:S04]  /*37930*/  STL [R1+0x3928], R9 ;  /* 0x0039280901007387 */ /* 0x0001e80000100800 */
[----:B------:R1:W-:Y:S04]  /*37940*/  STL [R1+0x3930], R10 ;  /* 0x0039300a01007387 */ /* 0x0003e80000100800 */
[----:B------:R-:W5:Y:S01]  /*37950*/  LDL.LU R29, [R1+0x5fc] ;  /* 0x0005fc00011d7983 */ /* 0x000f620000300800 */
[----:B------:R-:W-:-:S02]  /*37960*/  SHF.R.S32.HI R24, RZ, 0x1f, R24 ;  /* 0x0000001fff187819 */ /* 0x000fc40000011418 */
[----:B------:R-:W-:-:S03]  /*37970*/  SHF.R.S32.HI R25, RZ, 0x1f, R25 ;  /* 0x0000001fff197819 */ /* 0x000fc60000011419 */
[C---:B0-----:R-:W-:Y:S02]  /*37980*/  IMAD.X R9, R24.reuse, 0x1, R2, P0 ;  /* 0x0000000118097824 */ /* 0x041fe400000e0602 */
[----:B------:R-:W-:-:S03]  /*37990*/  IMAD.X R14, R24, 0x1, R3, P5 ;  /* 0x00000001180e7824 */ /* 0x000fc600028e0603 */
[----:B------:R0:W-:Y:S01]  /*379a0*/  STL [R1+0x392c], R9 ;  /* 0x00392c0901007387 */ /* 0x0001e20000100800 */
[C---:B-1----:R-:W-:Y:S02]  /*379b0*/  IADD3 R10, P0, PT, R8.reuse, R26, RZ ;  /* 0x0000001a080a7210 */ /* 0x042fe40007f1e0ff */
[----:B0-----:R-:W-:-:S03]  /*379c0*/  IADD3 R9, P5, PT, R8, R27, RZ ;  /* 0x0000001b08097210 */ /* 0x001fc60007fbe0ff */
[----:B------:R0:W-:Y:S01]  /*379d0*/  STL [R1+0x3934], R10 ;  /* 0x0039340a01007387 */ /* 0x0001e20000100800 */
[----:B------:R-:W-:-:S03]  /*379e0*/  IMAD.X R8, R25, 0x1, R2, P4 ;  /* 0x0000000119087824 */ /* 0x000fc600020e0602 */
[----:B0-----:R-:W5:Y:S04]  /*379f0*/  LDL.LU R10, [R1+0x1a4] ;  /* 0x0001a400010a7983 */ /* 0x001f680000300800 */
[----:B------:R-:W-:Y:S04]  /*37a00*/  STL [R1+0x3918], R14 ;  /* 0x0039180e01007387 */ /* 0x000fe80000100800 */
[----:B------:R0:W-:Y:S01]  /*37a10*/  STL [R1+0x3920], R9 ;  /* 0x0039200901007387 */ /* 0x0001e20000100800 */
[----:B------:R-:W-:-:S03]  /*37a20*/  SHF.R.S32.HI R28, RZ, 0x1f, R28 ;  /* 0x0000001fff1c7819 */ /* 0x000fc6000001141c */
[----:B0-----:R-:W5:Y:S04]  /*37a30*/  LDL.LU R9, [R1+0x600] ;  /* 0x0006000001097983 */ /* 0x001f680000300800 */
[----:B------:R0:W-:Y:S01]  /*37a40*/  STL [R1+0x391c], R8 ;  /* 0x00391c0801007387 */ /* 0x0001e20000100800 */
[----:B------:R-:W-:Y:S02]  /*37a50*/  IMAD.X R15, R28, 0x1, R2, P2 ;  /* 0x000000011c0f7824 */ /* 0x000fe400010e0602 */
[----:B0-----:R-:W-:Y:S01]  /*37a60*/  IMAD.X R8, R25, 0x1, R3, P3 ;  /* 0x0000000119087824 */ /* 0x001fe200018e0603 */
[C---:B--2---:R-:W-:Y:S02]  /*37a70*/  IADD3 R14, P4, PT, R7.reuse, R26, RZ ;  /* 0x0000001a070e7210 */ /* 0x044fe40007f9e0ff */
[----:B------:R-:W-:-:S03]  /*37a80*/  IADD3 R7, P3, PT, R7, R27, RZ ;  /* 0x0000001b07077210 */ /* 0x000fc60007f7e0ff */
[----:B------:R0:W-:Y:S04]  /*37a90*/  STL [R1+0x3924], R14 ;  /* 0x0039240e01007387 */ /* 0x0001e80000100800 */
[----:B0-----:R-:W2:Y:S04]  /*37aa0*/  LDL.LU R14, [R1+0x1a8] ;  /* 0x0001a800010e7983 */ /* 0x001ea80000300800 */
[----:B------:R0:W-:Y:S04]  /*37ab0*/  STL [R1+0x3908], R8 ;  /* 0x0039080801007387 */ /* 0x0001e80000100800 */
[----:B------:R3:W-:Y:S04]  /*37ac0*/  STL [R1+0x3910], R7 ;  /* 0x0039100701007387 */ /* 0x0007e80000100800 */
[----:B0-----:R-:W2:Y:S04]  /*37ad0*/  LDL.LU R8, [R1+0x604] ;  /* 0x0006040001087983 */ /* 0x001ea80000300800 */
[----:B------:R0:W-:Y:S01]  /*37ae0*/  STL [R1+0x390c], R15 ;  /* 0x00390c0f01007387 */ /* 0x0001e20000100800 */
[----:B---3--:R-:W-:-:S05]  /*37af0*/  IADD3 R7, P2, PT, R6, R26, RZ ;  /* 0x0000001a06077210 */ /* 0x008fca0007f5e0ff */
[----:B------:R1:W-:Y:S01]  /*37b00*/  STL [R1+0x3914], R7 ;  /* 0x0039140701007387 */ /* 0x0003e20000100800 */
[----:B0-----:R-:W-:Y:S01]  /*37b10*/  IMAD.X R15, R28, 0x1, R3, P1 ;  /* 0x000000011c0f7824 */ /* 0x001fe200008e0603 */
[----:B------:R-:W-:Y:S02]  /*37b20*/  IADD3 R6, P1, PT, R6, R27, RZ ;  /* 0x0000001b06067210 */ /* 0x000fe40007f3e0ff */
[----:B-1----:R-:W3:Y:S04]  /*37b30*/  LDL.LU R7, [R1+0x1ac] ;  /* 0x0001ac0001077983 */ /* 0x002ee80000300800 */
[----:B------:R0:W-:Y:S04]  /*37b40*/  STL [R1+0x1e40], R15 ;  /* 0x001e400f01007387 */ /* 0x0001e80000100800 */
[----:B------:R1:W-:Y:S01]  /*37b50*/  STL [R1+0x1e5c], R6 ;  /* 0x001e5c0601007387 */ /* 0x0003e20000100800 */
[----:B0-----:R-:W-:-:S03]  /*37b60*/  IMAD.X R15, R13, 0x1, R2, P0 ;  /* 0x000000010d0f7824 */ /* 0x001fc600000e0602 */
[----:B-1----:R-:W3:Y:S04]  /*37b70*/  LDL.LU R6, [R1+0x608] ;  /* 0x0006080001067983 */ /* 0x002ee80000300800 */
[----:B------:R0:W-:Y:S01]  /*37b80*/  STL [R1+0x1e44], R15 ;  /* 0x001e440f01007387 */ /* 0x0001e20000100800 */
[----:B------:R-:W-:Y:S01]  /*37b90*/  IADD3 R16, P0, PT, R5, R26, RZ ;  /* 0x0000001a05107210 */ /* 0x000fe20007f1e0ff */
[----:B0-----:R-:W-:Y:S01]  /*37ba0*/  IMAD.X R15, R13, 0x1, R3, P5 ;  /* 0x000000010d0f7824 */ /* 0x001fe200028e0603 */
[----:B------:R-:W-:-:S03]  /*37bb0*/  IADD3 R5, P5, PT, R5, R27, RZ ;  /* 0x0000001b05057210 */ /* 0x000fc60007fbe0ff */
[----:B------:R-:W-:Y:S04]  /*37bc0*/  STL [R1+0x1e64], R16 ;  /* 0x001e641001007387 */ /* 0x000fe80000100800 */
[----:B------:R-:W3:Y:S04]  /*37bd0*/  LDL.LU R13, [R1+0x1b0] ;  /* 0x0001b000010d7983 */ /* 0x000ee80000300800 */
[----:B------:R4:W-:Y:S04]  /*37be0*/  STL [R1+0x1e48], R15 ;  /* 0x001e480f01007387 */ /* 0x0009e80000100800 */
[----:B------:R0:W-:Y:S01]  /*37bf0*/  STL [R1+0x1e6c], R5 ;  /* 0x001e6c0501007387 */ /* 0x0001e20000100800 */
[----:B----4-:R-:W-:-:S03]  /*37c00*/  IMAD.X R15, R12, 0x1, R2, P4 ;  /* 0x000000010c0f7824 */ /* 0x010fc600020e0602 */
[----:B0-----:R-:W4:Y:S04]  /*37c10*/  LDL.LU R5, [R1+0x610] ;  /* 0x0006100001057983 */ /* 0x001f280000300800 */
[----:B------:R0:W-:Y:S01]  /*37c20*/  STL [R1+0x1e4c], R15 ;  /* 0x001e4c0f01007387 */ /* 0x0001e20000100800 */
[----:B------:R-:W-:Y:S01]  /*37c30*/  IADD3 R16, P4, PT, R4, R26, RZ ;  /* 0x0000001a04107210 */ /* 0x000fe20007f9e0ff */
[----:B0-----:R-:W-:Y:S01]  /*37c40*/  IMAD.X R15, R12, 0x1, R3, P3 ;  /* 0x000000010c0f7824 */ /* 0x001fe200018e0603 */
[----:B------:R-:W-:-:S03]  /*37c50*/  IADD3 R4, P3, PT, R4, R27, RZ ;  /* 0x0000001b04047210 */ /* 0x000fc60007f7e0ff */
[----:B------:R-:W-:Y:S04]  /*37c60*/  STL [R1+0x1e74], R16 ;  /* 0x001e741001007387 */ /* 0x000fe80000100800 */
[----:B------:R-:W4:Y:S04]  /*37c70*/  LDL.LU R12, [R1+0x1b4] ;  /* 0x0001b400010c7983 */ /* 0x000f280000300800 */
[----:B------:R5:W-:Y:S04]  /*37c80*/  STL [R1+0x1e50], R15 ;  /* 0x001e500f01007387 */ /* 0x000be80000100800 */
[----:B------:R0:W-:Y:S01]  /*37c90*/  STL [R1+0x1e7c], R4 ;  /* 0x001e7c0401007387 */ /* 0x0001e20000100800 */
[----:B-----5:R-:W-:-:S03]  /*37ca0*/  IMAD.X R15, R11, 0x1, R2, P2 ;  /* 0x000000010b0f7824 */ /* 0x020fc600010e0602 */
[----:B0-----:R-:W5:Y:S01]  /*37cb0*/  LDL.LU R4, [R1+0x614] ;  /* 0x0006140001047983 */ /* 0x001f620000300800 */
[----:B------:R-:W-:-:S03]  /*37cc0*/  IADD3 R17, P2, PT, R29, R26, RZ ;  /* 0x0000001a1d117210 */ /* 0x000fc60007f5e0ff */
[----:B------:R0:W-:Y:S04]  /*37cd0*/  STL [R1+0x1e54], R15 ;  /* 0x001e540f01007387 */ /* 0x0001e80000100800 */
[----:B------:R-:W-:Y:S01]  /*37ce0*/  STL [R1+0x1e84], R17 ;  /* 0x001e841101007387 */ /* 0x000fe20000100800 */
[----:B0-----:R-:W-:Y:S01]  /*37cf0*/  IMAD.X R15, R11, 0x1, R3, P1 ;  /* 0x000000010b0f7824 */ /* 0x001fe200008e0603 */
[----:B------:R-:W-:Y:S02]  /*37d00*/  IADD3 R16, P1, PT, R29, R27, RZ ;  /* 0x0000001b1d107210 */ /* 0x000fe40007f3e0ff */
[----:B------:R-:W5:Y:S04]  /*37d10*/  LDL.LU R11, [R1+0x1b8] ;  /* 0x0001b800010b7983 */ /* 0x000f680000300800 */
[----:B------:R0:W-:Y:S04]  /*37d20*/  STL [R1+0x1e58], R15 ;  /* 0x001e580f01007387 */ /* 0x0001e80000100800 */
[----:B------:R1:W-:Y:S04]  /*37d30*/  STL [R1+0x1e8c], R16 ;  /* 0x001e8c1001007387 */ /* 0x0003e80000100800 */
[----:B------:R-:W5:Y:S01]  /*37d40*/  LDL.LU R29, [R1+0x618] ;  /* 0x00061800011d7983 */ /* 0x000f620000300800 */
[----:B0-----:R-:W-:-:S05]  /*37d50*/  IMAD.X R15, R10, 0x1, R2, P0 ;  /* 0x000000010a0f7824 */ /* 0x001fca00000e0602 */
[----:B------:R0:W-:Y:S01]  /*37d60*/  STL [R1+0x1e60], R15 ;  /* 0x001e600f01007387 */ /* 0x0001e20000100800 */
[C---:B-1----:R-:W-:Y:S01]  /*37d70*/  IADD3 R16, P0, PT, R9.reuse, R26, RZ ;  /* 0x0000001a09107210 */ /* 0x042fe20007f1e0ff */
[----:B0-----:R-:W-:Y:S01]  /*37d80*/  IMAD.X R15, R10, 0x1, R3, P5 ;  /* 0x000000010a0f7824 */ /* 0x001fe200028e0603 */
[----:B------:R-:W-:-:S03]  /*37d90*/  IADD3 R9, P5, PT, R9, R27, RZ ;  /* 0x0000001b09097210 */ /* 0x000fc60007fbe0ff */
[----:B------:R-:W-:Y:S04]  /*37da0*/  STL [R1+0x1e94], R16 ;  /* 0x001e941001007387 */ /* 0x000fe80000100800 */
[----:B------:R-:W5:Y:S04]  /*37db0*/  LDL.LU R10, [R1+0x1bc] ;  /* 0x0001bc00010a7983 */ /* 0x000f680000300800 */
[----:B------:R-:W-:Y:S04]  /*37dc0*/  STL [R1+0x1e68], R15 ;  /* 0x001e680f01007387 */ /* 0x000fe80000100800 */
[----:B------:R0:W-:Y:S04]  /*37dd0*/  STL [R1+0x1e9c], R9 ;  /* 0x001e9c0901007387 */ /* 0x0001e80000100800 */
[----:B0-----:R-:W5:Y:S01]  /*37de0*/  LDL.LU R9, [R1+0x61c] ;  /* 0x00061c0001097983 */ /* 0x001f620000300800 */
[----:B--2---:R-:W-:-:S05]  /*37df0*/  IMAD.X R15, R14, 0x1, R2, P4 ;  /* 0x000000010e0f7824 */ /* 0x004fca00020e0602 */
[----:B------:R0:W-:Y:S01]  /*37e00*/  STL [R1+0x1e70], R15 ;  /* 0x001e700f01007387 */ /* 0x0001e20000100800 */
[----:B------:R-:W-:Y:S01]  /*37e10*/  IADD3 R16, P4, PT, R8, R26, RZ ;  /* 0x0000001a08107210 */ /* 0x000fe20007f9e0ff */
[----:B0-----:R-:W-:Y:S01]  /*37e20*/  IMAD.X R15, R14, 0x1, R3, P3 ;  /* 0x000000010e0f7824 */ /* 0x001fe200018e0603 */
[----:B------:R-:W-:-:S03]  /*37e30*/  IADD3 R8, P3, PT, R8, R27, RZ ;  /* 0x0000001b08087210 */ /* 0x000fc60007f7e0ff */
[----:B------:R-:W-:Y:S04]  /*37e40*/  STL [R1+0x1ea4], R16 ;  /* 0x001ea41001007387 */ /* 0x000fe80000100800 */
[----:B------:R-:W2:Y:S04]  /*37e50*/  LDL.LU R14, [R1+0x1c0] ;  /* 0x0001c000010e7983 */ /* 0x000ea80000300800 */
[----:B------:R3:W-:Y:S04]  /*37e60*/  STL [R1+0x1e78], R15 ;  /* 0x001e780f01007387 */ /* 0x0007e80000100800 */
[----:B------:R0:W-:Y:S01]  /*37e70*/  STL [R1+0x1eac], R8 ;  /* 0x001eac0801007387 */ /* 0x0001e20000100800 */
[----:B---3--:R-:W-:-:S03]  /*37e80*/  IMAD.X R15, R7, 0x1, R2, P2 ;  /* 0x00000001070f7824 */ /* 0x008fc600010e0602 */
[----:B0-----:R-:W3:Y:S04]  /*37e90*/  LDL.LU R8, [R1+0x624] ;  /* 0x0006240001087983 */ /* 0x001ee80000300800 */
[----:B------:R0:W-:Y:S01]  /*37ea0*/  STL [R1+0x1e80], R15 ;  /* 0x001e800f01007387 */ /* 0x0001e20000100800 */
[C---:B------:R-:W-:Y:S01]  /*37eb0*/  IADD3 R16, P2, PT, R6.reuse, R26, RZ ;  /* 0x0000001a06107210 */ /* 0x040fe20007f5e0ff */
        /* <DEDUP_REMOVED lines=17> */
[----:B-1----:R-:W4:Y:S04]  /*37fd0*/  LDL.LU R5, [R1+0x650] ;  /* 0x0006500001057983 */ /* 0x002f280000300800 */
[----:B------:R0:W-:Y:S01]  /*37fe0*/  STL [R1+0x1ea0], R15 ;  /* 0x001ea00f01007387 */ /* 0x0001e20000100800 */
[----:B-----5:R-:W-:Y:S01]  /*37ff0*/  IADD3 R16, P4, PT, R4, R26, RZ ;  /* 0x0000001a04107210 */ /* 0x020fe20007f9e0ff */
[----:B0-----:R-:W-:Y:S01]  /*38000*/  IMAD.X R15, R12, 0x1, R3, P3 ;  /* 0x000000010c0f7824 */ /* 0x001fe200018e0603 */
[----:B------:R-:W-:-:S03]  /*38010*/  IADD3 R4, P3, PT, R4, R27, RZ ;  /* 0x0000001b04047210 */ /* 0x000fc60007f7e0ff */
[----:B------:R-:W-:Y:S04]  /*38020*/  STL [R1+0x1ed4], R16 ;  /* 0x001ed41001007387 */ /* 0x000fe80000100800 */
[----:B------:R-:W5:Y:S04]  /*38030*/  LDL.LU R12, [R1+0x1cc] ;  /* 0x0001cc00010c7983 */ /* 0x000f680000300800 */
[----:B------:R0:W-:Y:S04]  /*38040*/  STL [R1+0x1ea8], R15 ;  /* 0x001ea80f01007387 */ /* 0x0001e80000100800 */
[----:B------:R1:W-:Y:S01]  /*38050*/  STL [R1+0x1edc], R4 ;  /* 0x001edc0401007387 */ /* 0x0003e20000100800 */
[----:B0-----:R-:W-:-:S03]  /*38060*/  IMAD.X R15, R11, 0x1, R2, P2 ;  /* 0x000000010b0f7824 */ /* 0x001fc600010e0602 */
[----:B-1----:R-:W5:Y:S04]  /*38070*/  LDL.LU R4, [R1+0x67c] ;  /* 0x00067c0001047983 */ /* 0x002f680000300800 */
[----:B------:R0:W-:Y:S01]  /*38080*/  STL [R1+0x1eb0], R15 ;  /* 0x001eb00f01007387 */ /* 0x0001e20000100800 */
[----:B------:R-:W-:-:S05]  /*38090*/  IADD3 R17, P2, PT, R29, R26, RZ ;  /* 0x0000001a1d117210 */ /* 0x000fca0007f5e0ff */
        /* <DEDUP_REMOVED lines=19> */
[----:B---3--:R-:W-:Y:S01]  /*381d0*/  IADD3 R16, P4, PT, R8, R26, RZ ;  /* 0x0000001a08107210 */ /* 0x008fe20007f9e0ff */
[----:B0-----:R-:W-:Y:S01]  /*381e0*/  IMAD.X R15, R14, 0x1, R3, P3 ;  /* 0x000000010e0f7824 */ /* 0x001fe200018e0603 */
[----:B------:R-:W-:-:S03]  /*381f0*/  IADD3 R8, P3, PT, R8, R27, RZ ;  /* 0x0000001b08087210 */ /* 0x000fc60007f7e0ff */
[----:B------:R-:W-:Y:S04]  /*38200*/  STL [R1+0x1f04], R16 ;  /* 0x001f041001007387 */ /* 0x000fe80000100800 */
[----:B------:R-:W2:Y:S04]  /*38210*/  LDL.LU R14, [R1+0x1d8] ;  /* 0x0001d800010e7983 */ /* 0x000ea80000300800 */
[----:B------:R0:W-:Y:S04]  /*38220*/  STL [R1+0x1ed8], R15 ;  /* 0x001ed80f01007387 */ /* 0x0001e80000100800 */
[----:B------:R1:W-:Y:S01]  /*38230*/  STL [R1+0x1f0c], R8 ;  /* 0x001f0c0801007387 */ /* 0x0003e20000100800 */
[----:B0-----:R-:W-:-:S03]  /*38240*/  IMAD.X R15, R7, 0x1, R2, P2 ;  /* 0x00000001070f7824 */ /* 0x001fc600010e0602 */
[----:B-1----:R-:W3:Y:S04]  /*38250*/  LDL.LU R8, [R1+0x6cc] ;  /* 0x0006cc0001087983 */ /* 0x002ee80000300800 */
        /* <DEDUP_REMOVED lines=19> */
[----:B0-----:R-:W5:Y:S04]  /*38390*/  LDL.LU R5, [R1+0x6dc] ;  /* 0x0006dc0001057983 */ /* 0x001f680000300800 */
[----:B------:R0:W-:Y:S01]  /*383a0*/  STL [R1+0x1f00], R15 ;  /* 0x001f000f01007387 */ /* 0x0001e20000100800 */
[----:B------:R-:W-:Y:S01]  /*383b0*/  IADD3 R16, P4, PT, R4, R26, RZ ;  /* 0x0000001a04107210 */ /* 0x000fe20007f9e0ff */
[----:B0-----:R-:W-:Y:S01]  /*383c0*/  IMAD.X R15, R12, 0x1, R3, P3 ;  /* 0x000000010c0f7824 */ /* 0x001fe200018e0603 */
[----:B------:R-:W-:-:S03]  /*383d0*/  IADD3 R4, P3, PT, R4, R27, RZ ;  /* 0x0000001b04047210 */ /* 0x000fc60007f7e0ff */
[----:B------:R-:W-:Y:S04]  /*383e0*/  STL [R1+0x1f34], R16 ;  /* 0x001f341001007387 */ /* 0x000fe80000100800 */
[----:B------:R-:W5:Y:S04]  /*383f0*/  LDL.LU R12, [R1+0x1e4] ;  /* 0x0001e400010c7983 */ /* 0x000f680000300800 */
[----:B------:R0:W-:Y:S04]  /*38400*/  STL [R1+0x1f08], R15 ;  /* 0x001f080f01007387 */ /* 0x0001e80000100800 */
[----:B------:R1:W-:Y:S01]  /*38410*/  STL [R1+0x1f3c], R4 ;  /* 0x001f3c0401007387 */ /* 0x0003e20000100800 */
[----:B0-----:R-:W-:-:S03]  /*38420*/  IMAD.X R15, R11, 0x1, R2, P2 ;  /* 0x000000010b0f7824 */ /* 0x001fc600010e0602 */
[----:B-1----:R-:W5:Y:S01]  /*38430*/  LDL.LU R4, [R1+0x714] ;  /* 0x0007140001047983 */ /* 0x002f620000300800 */
        /* <DEDUP_REMOVED lines=31> */
[C---:B----4-:R-:W-:Y:S01]  /*38630*/  IADD3 R16, P2, PT, R6.reuse, R26, RZ ;  /* 0x0000001a06107210 */ /* 0x050fe20007f5e0ff */
        /* <DEDUP_REMOVED lines=56> */
[----:B----4-:R-:W-:-:S03]  /*389c0*/  IMAD.X R15, R7, 0x1, R2, P2 ;  /* 0x00000001070f7824 */ /* 0x010fc600010e0602 */
[----:B0-----:R-:W3:Y:S04]  /*389d0*/  LDL.LU R8, [R1+0x7f8] ;  /* 0x0007f80001087983 */ /* 0x001ee80000300800 */
        /* <DEDUP_REMOVED lines=61> */
[C---:B-----5:R-:W-:Y:S01]  /*38db0*/  IADD3 R16, P2, PT, R6.reuse, R26, RZ ;  /* 0x0000001a06107210 */ /* 0x060fe20007f5e0ff */
[----:B0-----:R-:W-:Y:S01]  /*38dc0*/  IMAD.X R15, R7, 0x1, R3, P1 ;  /* 0x00000001070f7824 */ /* 0x001fe200008e0603 */
[----:B------:R-:W-:-:S03]  /*38dd0*/  IADD3 R6, P1, PT, R6, R27, RZ ;  /* 0x0000001b06067210 */ /* 0x000fc60007f3e0ff */
[----:B------:R-:W-:Y:S04]  /*38de0*/  STL [R1+0x2034], R16 ;  /* 0x0020341001007387 */ /* 0x000fe80000100800 */
[----:B------:R-:W4:Y:S04]  /*38df0*/  LDL.LU R7, [R1+0x234] ;  /* 0x0002340001077983 */ /* 0x000f280000300800 */
        /* <DEDUP_REMOVED lines=995> */
[C---:B-1----:R-:W-:Y:S02]  /*3cc30*/  IADD3 R16, P0, PT, R9.reuse, R26, RZ ;  /* 0x0000001a09107210 */ /* 0x042fe40007f1e0ff */
[----:B------:R-:W-:Y:S01]  /*3cc40*/  IADD3 R9, P6, PT, R9, R27, RZ ;  /* 0x0000001b09097210 */ /* 0x000fe20007fde0ff */
[----:B0-----:R-:W-:Y:S02]  /*3cc50*/  IMAD.X R15, R10, 0x1, R3, P5 ;  /* 0x000000010a0f7824 */ /* 0x001fe400028e0603 */
[----:B------:R-:W-:Y:S04]  /*3cc60*/  STL [R1+0x2674], R16 ;  /* 0x0026741001007387 */ /* 0x000fe80000100800 */
[----:B------:R-:W5:Y:S04]  /*3cc70*/  LDL.LU R10, [R1+0x640] ;  /* 0x00064000010a7983 */ /* 0x000f680000300800 */
[----:B------:R-:W-:Y:S04]  /*3cc80*/  STL [R1+0x2648], R15 ;  /* 0x0026480f01007387 */ /* 0x000fe80000100800 */
[----:B------:R0:W-:Y:S04]  /*3cc90*/  STL [R1+0x267c], R9 ;  /* 0x00267c0901007387 */ /* 0x0001e80000100800 */
[----:B0-----:R-:W5:Y:S01]  /*3cca0*/  LDL.LU R9, [R1+0x3d0] ;  /* 0x0003d00001097983 */ /* 0x001f620000300800 */
[----:B--2---:R-:W-:-:S05]  /*3ccb0*/  IMAD.X R15, R14, 0x1, R2, P4 ;  /* 0x000000010e0f7824 */ /* 0x004fca00020e0602 */
[----:B------:R0:W-:Y:S01]  /*3ccc0*/  STL [R1+0x2650], R15 ;  /* 0x0026500f01007387 */ /* 0x0001e20000100800 */
[C---:B---3--:R-:W-:Y:S02]  /*3ccd0*/  IADD3 R16, P5, PT, R8.reuse, R26, RZ ;  /* 0x0000001a08107210 */ /* 0x048fe40007fbe0ff */
[----:B------:R-:W-:Y:S01]  /*3cce0*/  IADD3 R8, P4, PT, R8, R27, RZ ;  /* 0x0000001b08087210 */ /* 0x000fe20007f9e0ff */
[----:B0-----:R-:W-:Y:S02]  /*3ccf0*/  IMAD.X R15, R14, 0x1, R3, P3 ;  /* 0x000000010e0f7824 */ /* 0x001fe400018e0603 */
[----:B------:R-:W-:Y:S04]  /*3cd00*/  STL [R1+0x2684], R16 ;  /* 0x0026841001007387 */ /* 0x000fe80000100800 */
[----:B------:R-:W2:Y:S04]  /*3cd10*/  LDL.LU R14, [R1+0x63c] ;  /* 0x00063c00010e7983 */ /* 0x000ea80000300800 */
[----:B------:R4:W-:Y:S04]  /*3cd20*/  STL [R1+0x2658], R15 ;  /* 0x0026580f01007387 */ /* 0x0009e80000100800 */
[----:B------:R0:W-:Y:S01]  /*3cd30*/  STL [R1+0x268c], R8 ;  /* 0x00268c0801007387 */ /* 0x0001e20000100800 */
[----:B----4-:R-:W-:-:S03]  /*3cd40*/  IMAD.X R15, R7, 0x1, R2, P2 ;  /* 0x00000001070f7824 */ /* 0x010fc600010e0602 */
[----:B0-----:R-:W3:Y:S04]  /*3cd50*/  LDL.LU R8, [R1+0x3d4] ;  /* 0x0003d40001087983 */ /* 0x001ee80000300800 */
[----:B------:R0:W-:Y:S01]  /*3cd60*/  STL [R1+0x2660], R15 ;  /* 0x0026600f01007387 */ /* 0x0001e20000100800 */
[CC--:B-----5:R-:W-:Y:S02]  /*3cd70*/  IADD3 R16, P3, PT, R6.reuse, R26.reuse, RZ ;  /* 0x0000001a06107210 */ /* 0x0e0fe40007f7e0ff */
[----:B------:R-:W-:Y:S01]  /*3cd80*/  IADD3 R6, P2, PT, R6, R27, RZ ;  /* 0x0000001b06067210 */ /* 0x000fe20007f5e0ff */
[----:B0-----:R-:W-:Y:S02]  /*3cd90*/  IMAD.X R15, R7, 0x1, R3, P1 ;  /* 0x00000001070f7824 */ /* 0x001fe400008e0603 */
[----:B------:R-:W-:Y:S04]  /*3cda0*/  STL [R1+0x2694], R16 ;  /* 0x0026941001007387 */ /* 0x000fe80000100800 */
[----:B------:R-:W4:Y:S04]  /*3cdb0*/  LDL.LU R7, [R1+0x634] ;  /* 0x0006340001077983 */ /* 0x000f280000300800 */
[----:B------:R0:W-:Y:S04]  /*3cdc0*/  STL [R1+0x2668], R15 ;  /* 0x0026680f01007387 */ /* 0x0001e80000100800 */
[----:B------:R1:W-:Y:S01]  /*3cdd0*/  STL [R1+0x269c], R6 ;  /* 0x00269c0601007387 */ /* 0x0003e20000100800 */
[----:B0-----:R-:W-:-:S03]  /*3cde0*/  IADD3 R15, P1, PT, R13, R26, RZ ;  /* 0x0000001a0d0f7210 */ /* 0x001fc60007f3e0ff */
[----:B-1----:R-:W5:Y:S04]  /*3cdf0*/  LDL.LU R6, [R1+0x3d8] ;  /* 0x0003d80001067983 */ /* 0x002f680000300800 */
[----:B------:R0:W-:Y:S01]  /*3ce00*/  STL [R1+0x26a4], R15 ;  /* 0x0026a40f01007387 */ /* 0x0001e20000100800 */
[C---:B------:R-:W-:Y:S02]  /*3ce10*/  IMAD.X R16, R5.reuse, 0x1, R2, P0 ;  /* 0x0000000105107824 */ /* 0x040fe400000e0602 */
[----:B------:R-:W-:Y:S01]  /*3ce20*/  IMAD.X R5, R5, 0x1, R3, P6 ;  /* 0x0000000105057824 */ /* 0x000fe200030e0603 */
[----:B0-----:R-:W-:Y:S02]  /*3ce30*/  IADD3 R15, P0, PT, R13, R27, RZ ;  /* 0x0000001b0d0f7210 */ /* 0x001fe40007f1e0ff */
[----:B------:R-:W-:Y:S04]  /*3ce40*/  STL [R1+0x2670], R16 ;  /* 0x0026701001007387 */ /* 0x000fe80000100800 */
[----:B------:R-:W5:Y:S04]  /*3ce50*/  LDL.LU R13, [R1+0x630] ;  /* 0x00063000010d7983 */ /* 0x000f680000300800 */
        /* <DEDUP_REMOVED lines=13> */
[----:B-1----:R-:W5:Y:S01]  /*3cf30*/  LDL.LU R4, [R1+0x3e0] ;  /* 0x0003e00001047983 */ /* 0x002f620000300800 */
[C---:B------:R-:W-:Y:S02]  /*3cf40*/  IMAD.X R17, R29.reuse, 0x1, R2, P3 ;  /* 0x000000011d117824 */ /* 0x040fe400018e0602 */
[----:B------:R-:W-:Y:S01]  /*3cf50*/  IMAD.X R16, R29, 0x1, R3, P2 ;  /* 0x000000011d107824 */ /* 0x000fe200010e0603 */
[----:B------:R0:W-:Y:S04]  /*3cf60*/  STL [R1+0x26c4], R15 ;  /* 0x0026c40f01007387 */ /* 0x0001e80000100800 */
[----:B------:R-:W-:Y:S01]  /*3cf70*/  STL [R1+0x2690], R17 ;  /* 0x0026901101007387 */ /* 0x000fe20000100800 */
[----:B0-----:R-:W-:-:S03]  /*3cf80*/  IADD3 R15, P3, PT, R11, R27, RZ ;  /* 0x0000001b0b0f7210 */ /* 0x001fc60007f7e0ff */
[----:B------:R-:W5:Y:S04]  /*3cf90*/  LDL.LU R11, [R1+0x628] ;  /* 0x00062800010b7983 */ /* 0x000f680000300800 */
[----:B------:R0:W-:Y:S04]  /*3cfa0*/  STL [R1+0x26cc], R15 ;  /* 0x0026cc0f01007387 */ /* 0x0001e80000100800 */
[----:B------:R1:W-:Y:S04]  /*3cfb0*/  STL [R1+0x2698], R16 ;  /* 0x0026981001007387 */ /* 0x0003e80000100800 */
[----:B------:R-:W5:Y:S01]  /*3cfc0*/  LDL.LU R29, [R1+0x3e4] ;  /* 0x0003e400011d7983 */ /* 0x000f620000300800 */
[----:B0-----:R-:W-:-:S05]  /*3cfd0*/  IADD3 R15, P2, PT, R10, R26, RZ ;  /* 0x0000001a0a0f7210 */ /* 0x001fca0007f5e0ff */
[----:B------:R0:W-:Y:S01]  /*3cfe0*/  STL [R1+0x26d4], R15 ;  /* 0x0026d40f01007387 */ /* 0x0001e20000100800 */
[C---:B-1----:R-:W-:Y:S02]  /*3cff0*/  IMAD.X R16, R9.reuse, 0x1, R2, P1 ;  /* 0x0000000109107824 */ /* 0x042fe400008e0602 */
[----:B------:R-:W-:Y:S01]  /*3d000*/  IMAD.X R9, R9, 0x1, R3, P0 ;  /* 0x0000000109097824 */ /* 0x000fe200000e0603 */
[----:B0-----:R-:W-:Y:S02]  /*3d010*/  IADD3 R15, P1, PT, R10, R27, RZ ;  /* 0x0000001b0a0f7210 */ /* 0x001fe40007f3e0ff */
[----:B------:R-:W-:Y:S04]  /*3d020*/  STL [R1+0x26a0], R16 ;  /* 0x0026a01001007387 */ /* 0x000fe80000100800 */
[----:B------:R-:W5:Y:S04]  /*3d030*/  LDL.LU R10, [R1+0x620] ;  /* 0x00062000010a7983 */ /* 0x000f680000300800 */
[----:B------:R-:W-:Y:S04]  /*3d040*/  STL [R1+0x26dc], R15 ;  /* 0x0026dc0f01007387 */ /* 0x000fe80000100800 */
[----:B------:R0:W-:Y:S04]  /*3d050*/  STL [R1+0x26a8], R9 ;  /* 0x0026a80901007387 */ /* 0x0001e80000100800 */
[----:B0-----:R-:W5:Y:S01]  /*3d060*/  LDL.LU R9, [R1+0x3e8] ;  /* 0x0003e80001097983 */ /* 0x001f620000300800 */
[----:B--2---:R-:W-:-:S05]  /*3d070*/  IADD3 R15, P0, PT, R14, R26, RZ ;  /* 0x0000001a0e0f7210 */ /* 0x004fca0007f1e0ff */
[----:B------:R0:W-:Y:S01]  /*3d080*/  STL [R1+0x26e4], R15 ;  /* 0x0026e40f01007387 */ /* 0x0001e20000100800 */
[C---:B---3--:R-:W-:Y:S02]  /*3d090*/  IMAD.X R16, R8.reuse, 0x1, R2, P6 ;  /* 0x0000000108107824 */ /* 0x048fe400030e0602 */
[----:B------:R-:W-:Y:S01]  /*3d0a0*/  IMAD.X R8, R8, 0x1, R3, P5 ;  /* 0x0000000108087824 */ /* 0x000fe200028e0603 */
[----:B0-----:R-:W-:Y:S02]  /*3d0b0*/  IADD3 R15, P6, PT, R14, R27, RZ ;  /* 0x0000001b0e0f7210 */ /* 0x001fe40007fde0ff */
[----:B------:R-:W-:Y:S04]  /*3d0c0*/  STL [R1+0x26b0], R16 ;  /* 0x0026b01001007387 */ /* 0x000fe80000100800 */
[----:B------:R-:W2:Y:S04]  /*3d0d0*/  LDL.LU R14, [R1+0x60c] ;  /* 0x00060c00010e7983 */ /* 0x000ea80000300800 */
[----:B------:R4:W-:Y:S04]  /*3d0e0*/  STL [R1+0x26ec], R15 ;  /* 0x0026ec0f01007387 */ /* 0x0009e80000100800 */
[----:B------:R0:W-:Y:S01]  /*3d0f0*/  STL [R1+0x26b8], R8 ;  /* 0x0026b80801007387 */ /* 0x0001e20000100800 */
[----:B----4-:R-:W-:-:S03]  /*3d100*/  IADD3 R15, P5, PT, R7, R26, RZ ;  /* 0x0000001a070f7210 */ /* 0x010fc60007fbe0ff */
[----:B0-----:R-:W3:Y:S04]  /*3d110*/  LDL.LU R8, [R1+0x3ec] ;  /* 0x0003ec0001087983 */ /* 0x001ee80000300800 */
[----:B------:R0:W-:Y:S01]  /*3d120*/  STL [R1+0x26f4], R15 ;  /* 0x0026f40f01007387 */ /* 0x0001e20000100800 */
[C---:B-----5:R-:W-:Y:S02]  /*3d130*/  IMAD.X R16, R6.reuse, 0x1, R2, P4 ;  /* 0x0000000106107824 */ /* 0x060fe400020e0602 */
[----:B------:R-:W-:Y:S01]  /*3d140*/  IMAD.X R6, R6, 0x1, R3, P3 ;  /* 0x0000000106067824 */ /* 0x000fe200018e0603 */
[----:B0-----:R-:W-:Y:S02]  /*3d150*/  IADD3 R15, P4, PT, R7, R27, RZ ;  /* 0x0000001b070f7210 */ /* 0x001fe40007f9e0ff */
        /* <DEDUP_REMOVED lines=2497> */
[C---:B-1----:R-:W-:Y:S01]  /*46d70*/  IMAD.X R16, R9.reuse, 0x1, R2, P1 ;  /* 0x0000000109107824 */ /* 0x042fe200008e0602 */
[----:B0-----:R-:W-:Y:S01]  /*46d80*/  IADD3 R15, P1, PT, R10, R27, RZ ;  /* 0x0000001b0a0f7210 */ /* 0x001fe20007f3e0ff */
[----:B------:R-:W-:-:S03]  /*46d90*/  IMAD.X R9, R9, 0x1, R3, P0 ;  /* 0x0000000109097824 */ /* 0x000fc600000e0603 */
[----:B------:R-:W-:Y:S04]  /*46da0*/  STL [R1+0x3650], R16 ;  /* 0x0036501001007387 */ /* 0x000fe80000100800 */
[----:B------:R-:W5:Y:S04]  /*46db0*/  LDL.LU R10, [R1+0xd18] ;  /* 0x000d1800010a7983 */ /* 0x000f680000300800 */
[----:B------:R-:W-:Y:S04]  /*46dc0*/  STL [R1+0x368c], R15 ;  /* 0x00368c0f01007387 */ /* 0x000fe80000100800 */
[----:B------:R0:W-:Y:S04]  /*46dd0*/  STL [R1+0x3658], R9 ;  /* 0x0036580901007387 */ /* 0x0001e80000100800 */
[----:B0-----:R-:W5:Y:S01]  /*46de0*/  LDL.LU R9, [R1+0xf08] ;  /* 0x000f080001097983 */ /* 0x001f620000300800 */
[----:B--2---:R-:W-:-:S05]  /*46df0*/  IADD3 R15, P0, PT, R14, R26, RZ ;  /* 0x0000001a0e0f7210 */ /* 0x004fca0007f1e0ff */
[----:B------:R0:W-:Y:S01]  /*46e00*/  STL [R1+0x3694], R15 ;  /* 0x0036940f01007387 */ /* 0x0001e20000100800 */
[----:B---3--:R-:W-:Y:S01]  /*46e10*/  IMAD.X R16, R8, 0x1, R2, P6 ;  /* 0x0000000108107824 */ /* 0x008fe200030e0602 */
[----:B0-----:R-:W-:Y:S01]  /*46e20*/  IADD3 R15, P6, PT, R14, R27, RZ ;  /* 0x0000001b0e0f7210 */ /* 0x001fe20007fde0ff */
[----:B------:R-:W-:-:S03]  /*46e30*/  IMAD.X R8, R8, 0x1, R3, P5 ;  /* 0x0000000108087824 */ /* 0x000fc600028e0603 */
[----:B------:R-:W-:Y:S04]  /*46e40*/  STL [R1+0x3660], R16 ;  /* 0x0036601001007387 */ /* 0x000fe80000100800 */
[----:B------:R-:W2:Y:S04]  /*46e50*/  LDL.LU R14, [R1+0xd1c] ;  /* 0x000d1c00010e7983 */ /* 0x000ea80000300800 */
[----:B------:R4:W-:Y:S04]  /*46e60*/  STL [R1+0x369c], R15 ;  /* 0x00369c0f01007387 */ /* 0x0009e80000100800 */
[----:B------:R0:W-:Y:S01]  /*46e70*/  STL [R1+0x3668], R8 ;  /* 0x0036680801007387 */ /* 0x0001e20000100800 */
[----:B----4-:R-:W-:-:S03]  /*46e80*/  IADD3 R15, P5, PT, R7, R26, RZ ;  /* 0x0000001a070f7210 */ /* 0x010fc60007fbe0ff */
[----:B0-----:R-:W3:Y:S04]  /*46e90*/  LDL.LU R8, [R1+0xf0c] ;  /* 0x000f0c0001087983 */ /* 0x001ee80000300800 */
[----:B------:R0:W-:Y:S01]  /*46ea0*/  STL [R1+0x36a4], R15 ;  /* 0x0036a40f01007387 */ /* 0x0001e20000100800 */
[C---:B-----5:R-:W-:Y:S01]  /*46eb0*/  IMAD.X R16, R6.reuse, 0x1, R2, P4 ;  /* 0x0000000106107824 */ /* 0x060fe200020e0602 */
[----:B0-----:R-:W-:Y:S01]  /*46ec0*/  IADD3 R15, P4, PT, R7, R27, RZ ;  /* 0x0000001b070f7210 */ /* 0x001fe20007f9e0ff */
[----:B------:R-:W-:-:S03]  /*46ed0*/  IMAD.X R6, R6, 0x1, R3, P3 ;  /* 0x0000000106067824 */ /* 0x000fc600018e0603 */
[----:B------:R-:W-:Y:S04]  /*46ee0*/  STL [R1+0x3670], R16 ;  /* 0x0036701001007387 */ /* 0x000fe80000100800 */
[----:B------:R-:W4:Y:S04]  /*46ef0*/  LDL.LU R7, [R1+0xd24] ;  /* 0x000d240001077983 */ /* 0x000f280000300800 */
[----:B------:R0:W-:Y:S04]  /*46f00*/  STL [R1+0x36ac], R15 ;  /* 0x0036ac0f01007387 */ /* 0x0001e80000100800 */
[----:B------:R1:W-:Y:S01]  /*46f10*/  STL [R1+0x3678], R6 ;  /* 0x0036780601007387 */ /* 0x0003e20000100800 */
[----:B0-----:R-:W-:-:S03]  /*46f20*/  IADD3 R15, P3, PT, R13, R26, RZ ;  /* 0x0000001a0d0f7210 */ /* 0x001fc60007f7e0ff */
[----:B-1----:R-:W5:Y:S04]  /*46f30*/  LDL.LU R6, [R1+0xf10] ;  /* 0x000f100001067983 */ /* 0x002f680000300800 */
[----:B------:R0:W-:Y:S01]  /*46f40*/  STL [R1+0x36b4], R15 ;  /* 0x0036b40f01007387 */ /* 0x0001e20000100800 */
[----:B------:R-:W-:Y:S01]  /*46f50*/  IMAD.X R16, R5, 0x1, R2, P2 ;  /* 0x0000000105107824 */ /* 0x000fe200010e0602 */
[----:B0-----:R-:W-:Y:S02]  /*46f60*/  IADD3 R15, P2, PT, R13, R27, RZ ;  /* 0x0000001b0d0f7210 */ /* 0x001fe40007f5e0ff */
[----:B------:R-:W5:Y:S04]  /*46f70*/  LDL.LU R13, [R1+0xd2c] ;  /* 0x000d2c00010d7983 */ /* 0x000f680000300800 */
[----:B------:R0:W-:Y:S04]  /*46f80*/  STL [R1+0x3680], R16 ;  /* 0x0036801001007387 */ /* 0x0001e80000100800 */
[----:B------:R1:W-:Y:S01]  /*46f90*/  STL [R1+0x36bc], R15 ;  /* 0x0036bc0f01007387 */ /* 0x0003e20000100800 */
[----:B0-----:R-:W-:Y:S01]  /*46fa0*/  IMAD.X R16, R5, 0x1, R3, P1 ;  /* 0x0000000105107824 */ /* 0x001fe200008e0603 */
[----:B-1----:R-:W-:-:S02]  /*46fb0*/  IADD3 R15, P1, PT, R12, R26, RZ ;  /* 0x0000001a0c0f7210 */ /* 0x002fc40007f3e0ff */
[----:B------:R-:W5:Y:S04]  /*46fc0*/  LDL.LU R5, [R1+0xf14] ;  /* 0x000f140001057983 */ /* 0x000f680000300800 */
[----:B------:R0:W-:Y:S04]  /*46fd0*/  STL [R1+0x3688], R16 ;  /* 0x0036881001007387 */ /* 0x0001e80000100800 */
[----:B------:R1:W-:Y:S01]  /*46fe0*/  STL [R1+0x36c4], R15 ;  /* 0x0036c40f01007387 */ /* 0x0003e20000100800 */
[C---:B0-----:R-:W-:Y:S02]  /*46ff0*/  IMAD.X R16, R4.reuse, 0x1, R2, P0 ;  /* 0x0000000104107824 */ /* 0x041fe400000e0602 */
[----:B------:R-:W-:Y:S01]  /*47000*/  IMAD.X R4, R4, 0x1, R3, P6 ;  /* 0x0000000104047824 */ /* 0x000fe200030e0603 */
[----:B-1----:R-:W-:-:S02]  /*47010*/  IADD3 R15, P0, PT, R12, R27, RZ ;  /* 0x0000001b0c0f7210 */ /* 0x002fc40007f1e0ff */
        /* <DEDUP_REMOVED lines=30> */
[----:B------:R4:W-:Y:S04]  /*47200*/  STL [R1+0x36c0], R16 ;  /* 0x0036c01001007387 */ /* 0x0009e80000100800 */
[----:B------:R-:W2:Y:S04]  /*47210*/  LDL.LU R14, [R1+0xd44] ;  /* 0x000d4400010e7983 */ /* 0x000ea80000300800 */
[----:B------:R-:W-:Y:S04]  /*47220*/  STL [R1+0x36fc], R15 ;  /* 0x0036fc0f01007387 */ /* 0x000fe80000100800 */
[----:B------:R0:W-:Y:S01]  /*47230*/  STL [R1+0x36c8], R8 ;  /* 0x0036c80801007387 */ /* 0x0001e20000100800 */
[----:B----4-:R-:W-:-:S03]  /*47240*/  IADD3 R16, P0, PT, R7, R26, RZ ;  /* 0x0000001a07107210 */ /* 0x010fc60007f1e0ff */
[----:B0-----:R-:W3:Y:S04]  /*47250*/  LDL.LU R8, [R1+0xf24] ;  /* 0x000f240001087983 */ /* 0x001ee80000300800 */
[----:B------:R-:W-:Y:S01]  /*47260*/  STL [R1+0x3704], R16 ;  /* 0x0037041001007387 */ /* 0x000fe20000100800 */
[C---:B-----5:R-:W-:Y:S01]  /*47270*/  IMAD.X R15, R6.reuse, 0x1, R2, P6 ;  /* 0x00000001060f7824 */ /* 0x060fe200030e0602 */
[----:B------:R-:W-:Y:S01]  /*47280*/  IADD3 R7, P6, PT, R7, R27, RZ ;  /* 0x0000001b07077210 */ /* 0x000fe20007fde0ff */
[----:B------:R-:W-:-:S03]  /*47290*/  IMAD.X R6, R6, 0x1, R3, P5 ;  /* 0x0000000106067824 */ /* 0x000fc600028e0603 */
[----:B------:R-:W-:Y:S04]  /*472a0*/  STL [R1+0x36d0], R15 ;  /* 0x0036d00f01007387 */ /* 0x000fe80000100800 */
[----:B------:R0:W-:Y:S04]  /*472b0*/  STL [R1+0x370c], R7 ;  /* 0x00370c0701007387 */ /* 0x0001e80000100800 */
[----:B0-----:R-:W4:Y:S01]  /*472c0*/  LDL.LU R7, [R1+0xd4c] ;  /* 0x000d4c0001077983 */ /* 0x001f220000300800 */
[----:B------:R-:W-:-:S03]  /*472d0*/  IADD3 R15, P5, PT, R13, R26, RZ ;  /* 0x0000001a0d0f7210 */ /* 0x000fc60007fbe0ff */
[----:B------:R0:W-:Y:S04]  /*472e0*/  STL [R1+0x36d8], R6 ;  /* 0x0036d80601007387 */ /* 0x0001e80000100800 */
[----:B0-----:R-:W5:Y:S01]  /*472f0*/  LDL.LU R6, [R1+0xf28] ;  /* 0x000f280001067983 */ /* 0x001f620000300800 */
[----:B------:R-:W-:-:S03]  /*47300*/  IMAD.X R16, R5, 0x1, R2, P4 ;  /* 0x0000000105107824 */ /* 0x000fc600020e0602 */
[----:B------:R0:W-:Y:S01]  /*47310*/  STL [R1+0x3714], R15 ;  /* 0x0037140f01007387 */ /* 0x0001e20000100800 */
[----:B------:R-:W-:-:S03]  /*47320*/  IMAD.X R5, R5, 0x1, R3, P3 ;  /* 0x0000000105057824 */ /* 0x000fc600018e0603 */
[----:B------:R-:W-:Y:S01]  /*47330*/  STL [R1+0x36e0], R16 ;  /* 0x0036e01001007387 */ /* 0x000fe20000100800 */
[----:B0-----:R-:W-:-:S03]  /*47340*/  IADD3 R15, P4, PT, R13, R27, RZ ;  /* 0x0000001b0d0f7210 */ /* 0x001fc60007f9e0ff */
[----:B------:R-:W5:Y:S04]  /*47350*/  LDL.LU R13, [R1+0xd50] ;  /* 0x000d5000010d7983 */ /* 0x000f680000300800 */
[----:B------:R0:W-:Y:S04]  /*47360*/  STL [R1+0x371c], R15 ;  /* 0x00371c0f01007387 */ /* 0x0001e80000100800 */
[----:B------:R1:W-:Y:S01]  /*47370*/  STL [R1+0x36e8], R5 ;  /* 0x0036e80501007387 */ /* 0x0003e20000100800 */
[----:B0-----:R-:W-:-:S03]  /*47380*/  IADD3 R15, P3, PT, R12, R26, RZ ;  /* 0x0000001a0c0f7210 */ /* 0x001fc60007f7e0ff */
[----:B-1----:R-:W5:Y:S01]  /*47390*/  LDL.LU R5, [R1+0xf2c] ;  /* 0x000f2c0001057983 */ /* 0x002f620000300800 */
        /* <DEDUP_REMOVED lines=8> */
[----:B------:R-:W-:Y:S01]  /*47420*/  IMAD.X R17, R29, 0x1, R2, P0 ;  /* 0x000000011d117824 */ /* 0x000fe200000e0602 */
[----:B0-----:R-:W-:-:S02]  /*47430*/  IADD3 R15, P1, PT, R11, R26, RZ ;  /* 0x0000001a0b0f7210 */ /* 0x001fc40007f3e0ff */
[----:B-1----:R-:W5:Y:S01]  /*47440*/  LDL.LU R4, [R1+0xf30] ;  /* 0x000f300001047983 */ /* 0x002f620000300800 */
[----:B------:R-:W-:-:S03]  /*47450*/  IADD3 R16, P0, PT, R11, R27, RZ ;  /* 0x0000001b0b107210 */ /* 0x000fc60007f1e0ff */
[----:B------:R0:W-:Y:S04]  /*47460*/  STL [R1+0x3734], R15 ;  /* 0x0037340f01007387 */ /* 0x0001e80000100800 */
[----:B------:R-:W-:Y:S04]  /*47470*/  STL [R1+0x3700], R17 ;  /* 0x0037001101007387 */ /* 0x000fe80000100800 */
[----:B------:R-:W5:Y:S04]  /*47480*/  LDL.LU R11, [R1+0xd5c] ;  /* 0x000d5c00010b7983 */ /* 0x000f680000300800 */
[----:B------:R1:W-:Y:S01]  /*47490*/  STL [R1+0x373c], R16 ;  /* 0x00373c1001007387 */ /* 0x0003e20000100800 */
[----:B0-----:R-:W-:-:S05]  /*474a0*/  IMAD.X R15, R29, 0x1, R3, P6 ;  /* 0x000000011d0f7824 */ /* 0x001fca00030e0603 */
[----:B------:R0:W-:Y:S04]  /*474b0*/  STL [R1+0x3708], R15 ;  /* 0x0037080f01007387 */ /* 0x0001e80000100800 */
[----:B------:R-:W5:Y:S01]  /*474c0*/  LDL.LU R29, [R1+0xf34] ;  /* 0x000f3400011d7983 */ /* 0x000f620000300800 */
[----:B-1----:R-:W-:-:S05]  /*474d0*/  IADD3 R16, P6, PT, R10, R26, RZ ;  /* 0x0000001a0a107210 */ /* 0x002fca0007fde0ff */
[----:B------:R1:W-:Y:S01]  /*474e0*/  STL [R1+0x3744], R16 ;  /* 0x0037441001007387 */ /* 0x0003e20000100800 */
[C---:B0-----:R-:W-:Y:S01]  /*474f0*/  IMAD.X R15, R9.reuse, 0x1, R2, P5 ;  /* 0x00000001090f7824 */ /* 0x041fe200028e0602 */
[----:B-1----:R-:W-:Y:S02]  /*47500*/  IADD3 R16, P5, PT, R10, R27, RZ ;  /* 0x0000001b0a107210 */ /* 0x002fe40007fbe0ff */
[----:B------:R-:W5:Y:S04]  /*47510*/  LDL.LU R10, [R1+0xd64] ;  /* 0x000d6400010a7983 */ /* 0x000f680000300800 */
[----:B------:R0:W-:Y:S04]  /*47520*/  STL [R1+0x3710], R15 ;  /* 0x0037100f01007387 */ /* 0x0001e80000100800 */
[----:B------:R2:W-:Y:S01]  /*47530*/  STL [R1+0x374c], R16 ;  /* 0x00374c1001007387 */ /* 0x0005e20000100800 */
[----:B0-----:R-:W-:-:S03]  /*47540*/  IMAD.X R15, R9, 0x1, R3, P4 ;  /* 0x00000001090f7824 */ /* 0x001fc600020e0603 */
[----:B------:R-:W5:Y:S04]  /*47550*/  LDL.LU R9, [R1+0xf38] ;  /* 0x000f380001097983 */ /* 0x000f680000300800 */
[----:B------:R3:W-:Y:S01]  /*47560*/  STL [R1+0x3718], R15 ;  /* 0x0037180f01007387 */ /* 0x0007e20000100800 */
[----:B--2---:R-:W-:-:S05]  /*47570*/  IADD3 R16, P4, PT, R14, R26, RZ ;  /* 0x0000001a0e107210 */ /* 0x004fca0007f9e0ff */
[----:B------:R0:W-:Y:S01]  /*47580*/  STL [R1+0x3754], R16 ;  /* 0x0037541001007387 */ /* 0x0001e20000100800 */
[----:B---3--:R-:W-:Y:S01]  /*47590*/  IMAD.X R15, R8, 0x1, R2, P3 ;  /* 0x00000001080f7824 */ /* 0x008fe200018e0602 */
[----:B0-----:R-:W-:Y:S02]  /*475a0*/  IADD3 R16, P3, PT, R14, R27, RZ ;  /* 0x0000001b0e107210 */ /* 0x001fe40007f7e0ff */
[----:B------:R-:W2:Y:S04]  /*475b0*/  LDL.LU R14, [R1+0xd68] ;  /* 0x000d6800010e7983 */ /* 0x000ea80000300800 */
[----:B------:R0:W-:Y:S04]  /*475c0*/  STL [R1+0x3720], R15 ;  /* 0x0037200f01007387 */ /* 0x0001e80000100800 */
[----:B------:R5:W-:Y:S01]  /*475d0*/  STL [R1+0x375c], R16 ;  /* 0x00375c1001007387 */ /* 0x000be20000100800 */
[----:B0-----:R-:W-:-:S03]  /*475e0*/  IMAD.X R15, R8, 0x1, R3, P2 ;  /* 0x00000001080f7824 */ /* 0x001fc600010e0603 */
[----:B------:R-:W3:Y:S04]  /*475f0*/  LDL.LU R8, [R1+0xf3c] ;  /* 0x000f3c0001087983 */ /* 0x000ee80000300800 */
[----:B------:R0:W-:Y:S01]  /*47600*/  STL [R1+0x3728], R15 ;  /* 0x0037280f01007387 */ /* 0x0001e20000100800 */
[----:B----4-:R-:W-:-:S05]  /*47610*/  IADD3 R17, P2, PT, R7, R26, RZ ;  /* 0x0000001a07117210 */ /* 0x010fca0007f5e0ff */
[----:B------:R-:W-:Y:S01]  /*47620*/  STL [R1+0x3764], R17 ;  /* 0x0037641101007387 */ /* 0x000fe20000100800 */
[C---:B-----5:R-:W-:Y:S01]  /*47630*/  IMAD.X R16, R6.reuse, 0x1, R2, P1 ;  /* 0x0000000106107824 */ /* 0x060fe200008e0602 */
[----:B0-----:R-:W-:Y:S02]  /*47640*/  IADD3 R15, P1, PT, R7, R27, RZ ;  /* 0x0000001b070f7210 */ /* 0x001fe40007f3e0ff */
[----:B------:R-:W4:Y:S04]  /*47650*/  LDL.LU R7, [R1+0xd70] ;  /* 0x000d700001077983 */ /* 0x000f280000300800 */
[----:B------:R0:W-:Y:S04]  /*47660*/  STL [R1+0x3730], R16 ;  /* 0x0037301001007387 */ /* 0x0001e80000100800 */
[----:B------:R1:W-:Y:S01]  /*47670*/  STL [R1+0x376c], R15 ;  /* 0x00376c0f01007387 */ /* 0x0003e20000100800 */
[----:B0-----:R-:W-:Y:S01]  /*47680*/  IMAD.X R16, R6, 0x1, R3, P0 ;  /* 0x0000000106107824 */ /* 0x001fe200000e0603 */
[----:B-1----:R-:W-:-:S02]  /*47690*/  IADD3 R15, P0, PT, R13, R26, RZ ;  /* 0x0000001a0d0f7210 */ /* 0x002fc40007f1e0ff */
        /* <DEDUP_REMOVED lines=14> */
[----:B-1----:R-:W-:Y:S01]  /*47780*/  IADD3 R15, P4, PT, R12, R27, RZ ;  /* 0x0000001b0c0f7210 */ /* 0x002fe20007f9e0ff */
[----:B------:R-:W-:-:S03]  /*47790*/  IMAD.X R12, R4, 0x1, R3, P3 ;  /* 0x00000001040c7824 */ /* 0x000fc600018e0603 */
[----:B------:R0:W-:Y:S04]  /*477a0*/  STL [R1+0x3750], R16 ;  /* 0x0037501001007387 */ /* 0x0001e80000100800 */
[----:B------:R-:W5:Y:S04]  /*477b0*/  LDL.LU R4, [R1+0xd7c] ;  /* 0x000d7c0001047983 */ /* 0x000f680000300800 */
[----:B------:R-:W-:Y:S04]  /*477c0*/  STL [R1+0x378c], R15 ;  /* 0x00378c0f01007387 */ /* 0x000fe80000100800 */
[----:B------:R1:W-:Y:S01]  /*477d0*/  STL [R1+0x3758], R12 ;  /* 0x0037580c01007387 */ /* 0x0003e20000100800 */
[----:B0-----:R-:W-:-:S03]  /*477e0*/  IADD3 R16, P3, PT, R11, R26, RZ ;  /* 0x0000001a0b107210 */ /* 0x001fc60007f7e0ff */
[----:B-1----:R-:W5:Y:S01]  /*477f0*/  LDL.LU R12, [R1+0xf48] ;  /* 0x000f4800010c7983 */ /* 0x002f620000300800 */
[----:B------:R-:W-:-:S03]  /*47800*/  IMAD.X R15, R29, 0x1, R2, P2 ;  /* 0x000000011d0f7824 */ /* 0x000fc600010e0602 */
[----:B------:R0:W-:Y:S04]  /*47810*/  STL [R1+0x3794], R16 ;  /* 0x0037941001007387 */ /* 0x0001e80000100800 */
[----:B------:R-:W-:Y:S01]  /*47820*/  STL [R1+0x3760], R15 ;  /* 0x0037600f01007387 */ /* 0x000fe20000100800 */
[----:B0-----:R-:W-:Y:S01]  /*47830*/  IADD3 R16, P2, PT, R11, R27, RZ ;  /* 0x0000001b0b107210 */ /* 0x001fe20007f5e0ff */
[----:B------:R-:W-:-:S04]  /*47840*/  IMAD.X R11, R29, 0x1, R3, P1 ;  /* 0x000000011d0b7824 */ /* 0x000fc800008e0603 */
[----:B------:R-:W-:Y:S04]  /*47850*/  STL [R1+0x379c], R16 ;  /* 0x00379c1001007387 */ /* 0x000fe80000100800 */
[----:B------:R-:W5:Y:S04]  /*47860*/  LDL.LU R29, [R1+0xd84] ;  /* 0x000d8400011d7983 */ /* 0x000f680000300800 */
[----:B------:R0:W-:Y:S04]  /*47870*/  STL [R1+0x3768], R11 ;  /* 0x0037680b01007387 */ /* 0x0001e80000100800 */
[----:B0-----:R-:W5:Y:S01]  /*47880*/  LDL.LU R11, [R1+0xf4c] ;  /* 0x000f4c00010b7983 */ /* 0x001f620000300800 */
[----:B------:R-:W-:-:S05]  /*47890*/  IADD3 R15, P1, PT, R10, R26, RZ ;  /* 0x0000001a0a0f7210 */ /* 0x000fca0007f3e0ff */
[----:B------:R0:W-:Y:S01]  /*478a0*/  STL [R1+0x37a4], R15 ;  /* 0x0037a40f01007387 */ /* 0x0001e20000100800 */
[C---:B------:R-:W-:Y:S01]  /*478b0*/  IMAD.X R16, R9.reuse, 0x1, R2, P0 ;  /* 0x0000000109107824 */ /* 0x040fe200000e0602 */
[----:B------:R-:W-:Y:S01]  /*478c0*/  IADD3 R10, P0, PT, R10, R27, RZ ;  /* 0x0000001b0a0a7210 */ /* 0x000fe20007f1e0ff */
[----:B0-----:R-:W-:-:S03]  /*478d0*/  IMAD.X R15, R9, 0x1, R3, P6 ;  /* 0x00000001090f7824 */ /* 0x001fc600030e0603 */
[----:B------:R-:W-:Y:S04]  /*478e0*/  STL [R1+0x3770], R16 ;  /* 0x0037701001007387 */ /* 0x000fe80000100800 */
[----:B------:R0:W-:Y:S04]  /*478f0*/  STL [R1+0x37ac], R10 ;  /* 0x0037ac0a01007387 */ /* 0x0001e80000100800 */
[----:B0-----:R-:W5:Y:S04]  /*47900*/  LDL.LU R10, [R1+0xd88] ;  /* 0x000d8800010a7983 */ /* 0x001f680000300800 */
[----:B------:R3:W-:Y:S01]  /*47910*/  STL [R1+0x3778], R15 ;  /* 0x0037780f01007387 */ /* 0x0007e20000100800 */
[----:B--2---:R-:W-:-:S05]  /*47920*/  IADD3 R9, P6, PT, R14, R26, RZ ;  /* 0x0000001a0e097210 */ /* 0x004fca0007fde0ff */
[----:B------:R0:W-:Y:S01]  /*47930*/  STL [R1+0x37b4], R9 ;  /* 0x0037b40901007387 */ /* 0x0001e20000100800 */
[----:B---3--:R-:W-:Y:S01]  /*47940*/  IMAD.X R15, R8, 0x1, R2, P5 ;  /* 0x00000001080f7824 */ /* 0x008fe200028e0602 */
[----:B------:R-:W-:Y:S02]  /*47950*/  IADD3 R16, P5, PT, R14, R27, RZ ;  /* 0x0000001b0e107210 */ /* 0x000fe40007fbe0ff */
[----:B0-----:R-:W2:Y:S04]  /*47960*/  LDL.LU R9, [R1+0xf50] ;  /* 0x000f500001097983 */ /* 0x001ea80000300800 */
[----:B------:R0:W-:Y:S04]  /*47970*/  STL [R1+0x3780], R15 ;  /* 0x0037800f01007387 */ /* 0x0001e80000100800 */
[----:B------:R-:W-:Y:S01]  /*47980*/  STL [R1+0x37bc], R16 ;  /* 0x0037bc1001007387 */ /* 0x000fe20000100800 */
[----:B0-----:R-:W-:-:S03]  /*47990*/  IMAD.X R15, R8, 0x1, R3, P4 ;  /* 0x00000001080f7824 */ /* 0x001fc600020e0603 */
[----:B------:R-:W3:Y:S04]  /*479a0*/  LDL.LU R8, [R1+0xd90] ;  /* 0x000d900001087983 */ /* 0x000ee80000300800 */
[----:B------:R0:W-:Y:S01]  /*479b0*/  STL [R1+0x3788], R15 ;  /* 0x0037880f01007387 */ /* 0x0001e20000100800 */
[----:B----4-:R-:W-:-:S03]  /*479c0*/  IADD3 R14, P4, PT, R7, R26, RZ ;  /* 0x0000001a070e7210 */ /* 0x010fc60007f9e0ff */
[----:B0-----:R-:W4:Y:S04]  /*479d0*/  LDL.LU R15, [R1+0xf54] ;  /* 0x000f5400010f7983 */ /* 0x001f280000300800 */
[----:B------:R5:W-:Y:S02]  /*479e0*/  STL [R1+0x37c4], R14 ;  /* 0x0037c40e01007387 */ /* 0x000be40000100800 */
[C---:B-----5:R-:W-:Y:S01]  /*479f0*/  IMAD.X R14, R6.reuse, 0x1, R2, P3 ;  /* 0x00000001060e7824 */ /* 0x060fe200018e0602 */
[----:B------:R-:W-:Y:S01]  /*47a00*/  IADD3 R7, P3, PT, R7, R27, RZ ;  /* 0x0000001b07077210 */ /* 0x000fe20007f7e0ff */
[----:B------:R-:W-:-:S03]  /*47a10*/  IMAD.X R6, R6, 0x1, R3, P2 ;  /* 0x0000000106067824 */ /* 0x000fc600010e0603 */
[----:B------:R-:W-:Y:S04]  /*47a20*/  STL [R1+0x3790], R14 ;  /* 0x0037900e01007387 */ /* 0x000fe80000100800 */
[----:B------:R0:W-:Y:S04]  /*47a30*/  STL [R1+0x37cc], R7 ;  /* 0x0037cc0701007387 */ /* 0x0001e80000100800 */
[----:B0-----:R-:W5:Y:S04]  /*47a40*/  LDL.LU R7, [R1+0xd98] ;  /* 0x000d980001077983 */ /* 0x001f680000300800 */
[----:B------:R0:W-:Y:S01]  /*47a50*/  STL [R1+0x3798], R6 ;  /* 0x0037980601007387 */ /* 0x0001e20000100800 */
[----:B------:R-:W-:-:S03]  /*47a60*/  IADD3 R14, P2, PT, R13, R26, RZ ;  /* 0x0000001a0d0e7210 */ /* 0x000fc60007f5e0ff */
[----:B0-----:R-:W5:Y:S01]  /*47a70*/  LDL.LU R6, [R1+0xf58] ;  /* 0x000f580001067983 */ /* 0x001f620000300800 */
[----:B------:R-:W-:Y:S01]  /*47a80*/  IMAD.X R17, R5, 0x1, R2, P1 ;  /* 0x0000000105117824 */ /* 0x000fe200008e0602 */
[----:B------:R-:W-:Y:S02]  /*47a90*/  IADD3 R16, P1, PT, R13, R27, RZ ;  /* 0x0000001b0d107210 */ /* 0x000fe40007f3e0ff */
[----:B------:R0:W-:Y:S01]  /*47aa0*/  STL [R1+0x37d4], R14 ;  /* 0x0037d40e01007387 */ /* 0x0001e20000100800 */
[----:B------:R-:W-:-:S03]  /*47ab0*/  IMAD.X R13, R5, 0x1, R3, P0 ;  /* 0x00000001050d7824 */ /* 0x000fc600000e0603 */
[----:B0-----:R-:W5:Y:S04]  /*47ac0*/  LDL.LU R14, [R1+0xd9c] ;  /* 0x000d9c00010e7983 */ /* 0x001f680000300800 */
[----:B------:R-:W-:Y:S04]  /*47ad0*/  STL [R1+0x37a0], R17 ;  /* 0x0037a01101007387 */ /* 0x000fe80000100800 */
[----:B------:R0:W-:Y:S04]  /*47ae0*/  STL [R1+0x37dc], R16 ;  /* 0x0037dc1001007387 */ /* 0x0001e80000100800 */
[----:B------:R-:W5:Y:S04]  /*47af0*/  LDL.LU R5, [R1+0xf5c] ;  /* 0x000f5c0001057983 */ /* 0x000f680000300800 */
[----:B------:R1:W-:Y:S01]  /*47b00*/  STL [R1+0x37a8], R13 ;  /* 0x0037a80d01007387 */ /* 0x0003e20000100800 */
[----:B0-----:R-:W-:Y:S01]  /*47b10*/  IADD3 R16, P0, PT, R4, R26, RZ ;  /* 0x0000001a04107210 */ /* 0x001fe20007f1e0ff */
[----:B-1----:R-:W-:-:S04]  /*47b20*/  IMAD.X R13, R12, 0x1, R2, P6 ;  /* 0x000000010c0d7824 */ /* 0x002fc800030e0602 */
[----:B------:R0:W-:Y:S02]  /*47b30*/  STL [R1+0x37e4], R16 ;  /* 0x0037e41001007387 */ /* 0x0001e40000100800 */
[----:B0-----:R-:W-:Y:S02]  /*47b40*/  IADD3 R16, P6, PT, R4, R27, RZ ;  /* 0x0000001b04107210 */ /* 0x001fe40007fde0ff */
[----:B------:R-:W5:Y:S04]  /*47b50*/  LDL.LU R4, [R1+0xda4] ;  /* 0x000da40001047983 */ /* 0x000f680000300800 */
[----:B------:R0:W-:Y:S04]  /*47b60*/  STL [R1+0x37b0], R13 ;  /* 0x0037b00d01007387 */ /* 0x0001e80000100800 */
[----:B0-----:R-:W5:Y:S04]  /*47b70*/  LDL.LU R13, [R1+0xf60] ;  /* 0x000f6000010d7983 */ /* 0x001f680000300800 */
[----:B------:R0:W-:Y:S01]  /*47b80*/  STL [R1+0x37ec], R16 ;  /* 0x0037ec1001007387 */ /* 0x0001e20000100800 */
[----:B------:R-:W-:-:S02]  /*47b90*/  IMAD.X R17, R11, 0x1, R2, P4 ;  /* 0x000000010b117824 */ /* 0x000fc400020e0602 */
[----:B0-----:R-:W-:Y:S01]  /*47ba0*/  IMAD.X R16, R12, 0x1, R3, P5 ;  /* 0x000000010c107824 */ /* 0x001fe200028e0603 */
[----:B------:R-:W-:-:S04]  /*47bb0*/  IADD3 R12, P5, PT, R29, R26, RZ ;  /* 0x0000001a1d0c7210 */ /* 0x000fc80007fbe0ff */
[----:B------:R0:W-:Y:S04]  /*47bc0*/  STL [R1+0x37b8], R16 ;  /* 0x0037b81001007387 */ /* 0x0001e80000100800 */
[----:B------:R1:W-:Y:S01]  /*47bd0*/  STL [R1+0x37f4], R12 ;  /* 0x0037f40c01007387 */ /* 0x0003e20000100800 */
[----:B0-----:R-:W-:-:S03]  /*47be0*/  IADD3 R16, P4, PT, R29, R27, RZ ;  /* 0x0000001b1d107210 */ /* 0x001fc60007f9e0ff */
[----:B-1----:R-:W5:Y:S04]  /*47bf0*/  LDL.LU R12, [R1+0xda8] ;  /* 0x000da800010c7983 */ /* 0x002f680000300800 */
[----:B------:R-:W-:Y:S04]  /*47c00*/  STL [R1+0x37c0], R17 ;  /* 0x0037c01101007387 */ /* 0x000fe80000100800 */
[----:B------:R-:W5:Y:S04]  /*47c10*/  LDL.LU R29, [R1+0xf64] ;  /* 0x000f6400011d7983 */ /* 0x000f680000300800 */
[----:B------:R0:W-:Y:S02]  /*47c20*/  STL [R1+0x37fc], R16 ;  /* 0x0037fc1001007387 */ /* 0x0001e40000100800 */
[----:B0-----:R-:W-:Y:S01]  /*47c30*/  IMAD.X R16, R11, 0x1, R3, P3 ;  /* 0x000000010b107824 */ /* 0x001fe200018e0603 */
[C---:B------:R-:W-:Y:S01]  /*47c40*/  IADD3 R17, P3, PT, R10.reuse, R26, RZ ;  /* 0x0000001a0a117210 */ /* 0x040fe20007f7e0ff */
[----:B------:R-:W5:Y:S04]  /*47c50*/  LDL.LU R11, [R1+0xdb0] ;  /* 0x000db000010b7983 */ /* 0x000f680000300800 */
[----:B------:R2:W-:Y:S04]  /*47c60*/  STL [R1+0x37c8], R16 ;  /* 0x0037c81001007387 */ /* 0x0005e80000100800 */
[----:B------:R0:W-:Y:S01]  /*47c70*/  STL [R1+0x3804], R17 ;  /* 0x0038041101007387 */ /* 0x0001e20000100800 */
[----:B--2---:R-:W-:Y:S01]  /*47c80*/  IMAD.X R16, R9, 0x1, R2, P2 ;  /* 0x0000000109107824 */ /* 0x004fe200010e0602 */
[----:B0-----:R-:W-:-:S02]  /*47c90*/  IADD3 R17, P2, PT, R10, R27, RZ ;  /* 0x0000001b0a117210 */ /* 0x001fc40007f5e0ff */
[----:B------:R-:W2:Y:S04]  /*47ca0*/  LDL.LU R10, [R1+0xf68] ;  /* 0x000f6800010a7983 */ /* 0x000ea80000300800 */
[----:B------:R0:W-:Y:S04]  /*47cb0*/  STL [R1+0x37d0], R16 ;  /* 0x0037d01001007387 */ /* 0x0001e80000100800 */
[----:B------:R4:W-:Y:S01]  /*47cc0*/  STL [R1+0x380c], R17 ;  /* 0x00380c1101007387 */ /* 0x0009e20000100800 */
[----:B0-----:R-:W-:Y:S01]  /*47cd0*/  IMAD.X R16, R9, 0x1, R3, P1 ;  /* 0x0000000109107824 */ /* 0x001fe200008e0603 */
[----:B---3--:R-:W-:-:S04]  /*47ce0*/  IADD3 R9, P1, PT, R8, R26, RZ ;  /* 0x0000001a08097210 */ /* 0x008fc80007f3e0ff */
[----:B------:R0:W-:Y:S04]  /*47cf0*/  STL [R1+0x37d8], R16 ;  /* 0x0037d81001007387 */ /* 0x0001e80000100800 */
[----:B------:R1:W-:Y:S01]  /*47d00*/  STL [R1+0x3814], R9 ;  /* 0x0038140901007387 */ /* 0x0003e20000100800 */
[C---:B----4-:R-:W-:Y:S01]  /*47d10*/  IMAD.X R17, R15.reuse, 0x1, R2, P0 ;  /* 0x000000010f117824 */ /* 0x050fe200000e0602 */
[----:B0-----:R-:W-:Y:S02]  /*47d20*/  IADD3 R16, P0, PT, R8, R27, RZ ;  /* 0x0000001b08107210 */ /* 0x001fe40007f1e0ff */
[----:B-1----:R-:W3:Y:S04]  /*47d30*/  LDL.LU R9, [R1+0xdb4] ;  /* 0x000db40001097983 */ /* 0x002ee80000300800 */
[----:B------:R0:W-:Y:S04]  /*47d40*/  STL [R1+0x37e0], R17 ;  /* 0x0037e01101007387 */ /* 0x0001e80000100800 */
[----:B------:R-:W4:Y:S04]  /*47d50*/  LDL.LU R8, [R1+0xf6c] ;  /* 0x000f6c0001087983 */ /* 0x000f280000300800 */
[----:B------:R5:W-:Y:S01]  /*47d60*/  STL [R1+0x381c], R16 ;  /* 0x00381c1001007387 */ /* 0x000be20000100800 */
[----:B0-----:R-:W-:-:S05]  /*47d70*/  IMAD.X R17, R15, 0x1, R3, P6 ;  /* 0x000000010f117824 */ /* 0x001fca00030e0603 */
[----:B------:R-:W-:Y:S01]  /*47d80*/  STL [R1+0x37e8], R17 ;  /* 0x0037e81101007387 */ /* 0x000fe20000100800 */
[----:B-----5:R-:W-:-:S05]  /*47d90*/  IADD3 R16, P6, PT, R7, R26, RZ ;  /* 0x0000001a07107210 */ /* 0x020fca0007fde0ff */
[----:B------:R-:W-:Y:S01]  /*47da0*/  STL [R1+0x3824], R16 ;  /* 0x0038241001007387 */ /* 0x000fe20000100800 */
[C---:B------:R-:W-:Y:S01]  /*47db0*/  IMAD.X R15, R6.reuse, 0x1, R2, P5 ;  /* 0x00000001060f7824 */ /* 0x040fe200028e0602 */
[----:B------:R-:W-:Y:S01]  /*47dc0*/  IADD3 R7, P5, PT, R7, R27, RZ ;  /* 0x0000001b07077210 */ /* 0x000fe20007fbe0ff */
[----:B------:R-:W-:-:S03]  /*47dd0*/  IMAD.X R6, R6, 0x1, R3, P4 ;  /* 0x0000000106067824 */ /* 0x000fc600020e0603 */
[----:B------:R0:W-:Y:S04]  /*47de0*/  STL [R1+0x37f0], R15 ;  /* 0x0037f00f01007387 */ /* 0x0001e80000100800 */
[----:B------:R1:W-:Y:S01]  /*47df0*/  STL [R1+0x382c], R7 ;  /* 0x00382c0701007387 */ /* 0x0003e20000100800 */
[----:B0-----:R-:W-:-:S03]  /*47e00*/  IADD3 R15, P4, PT, R14, R26, RZ ;  /* 0x0000001a0e0f7210 */ /* 0x001fc60007f9e0ff */
[----:B-1----:R-:W5:Y:S04]  /*47e10*/  LDL.LU R7, [R1+0xdbc] ;  /* 0x000dbc0001077983 */ /* 0x002f680000300800 */
[----:B------:R0:W-:Y:S01]  /*47e20*/  STL [R1+0x37f8], R6 ;  /* 0x0037f80601007387 */ /* 0x0001e20000100800 */
[----:B------:R-:W-:-:S03]  /*47e30*/  IMAD.X R16, R5, 0x1, R2, P3 ;  /* 0x0000000105107824 */ /* 0x000fc600018e0602 */
[----:B0-----:R-:W5:Y:S04]  /*47e40*/  LDL.LU R6, [R1+0xf70] ;  /* 0x000f700001067983 */ /* 0x001f680000300800 */
[----:B------:R0:W-:Y:S04]  /*47e50*/  STL [R1+0x3834], R15 ;  /* 0x0038340f01007387 */ /* 0x0001e80000100800 */
[----:B------:R-:W-:Y:S01]  /*47e60*/  STL [R1+0x3800], R16 ;  /* 0x0038001001007387 */ /* 0x000fe20000100800 */
[----:B0-----:R-:W-:Y:S01]  /*47e70*/  IADD3 R15, P3, PT, R14, R27, RZ ;  /* 0x0000001b0e0f7210 */ /* 0x001fe20007f7e0ff */
[----:B------:R-:W-:-:S04]  /*47e80*/  IMAD.X R14, R5, 0x1, R3, P2 ;  /* 0x00000001050e7824 */ /* 0x000fc800010e0603 */
[----:B------:R0:W-:Y:S01]  /*47e90*/  STL [R1+0x383c], R15 ;  /* 0x00383c0f01007387 */ /* 0x0001e20000100800 */
[----:B------:R-:W-:-:S03]  /*47ea0*/  IADD3 R5, P2, PT, R4, R26, RZ ;  /* 0x0000001a04057210 */ /* 0x000fc60007f5e0ff */
[----:B------:R1:W-:Y:S04]  /*47eb0*/  STL [R1+0x3808], R14 ;  /* 0x0038080e01007387 */ /* 0x0003e80000100800 */
[----:B------:R1:W-:Y:S01]  /*47ec0*/  STL [R1+0x3844], R5 ;  /* 0x0038440501007387 */ /* 0x0003e20000100800 */
[C---:B0-----:R-:W-:Y:S01]  /*47ed0*/  IMAD.X R15, R13.reuse, 0x1, R2, P1 ;  /* 0x000000010d0f7824 */ /* 0x041fe200008e0602 */
[----:B-1----:R-:W-:Y:S02]  /*47ee0*/  IADD3 R14, P1, PT, R4, R27, RZ ;  /* 0x0000001b040e7210 */ /* 0x002fe40007f3e0ff */
[----:B------:R-:W5:Y:S04]  /*47ef0*/  LDL.LU R5, [R1+0xdc4] ;  /* 0x000dc40001057983 */ /* 0x000f680000300800 */
[----:B------:R-:W-:Y:S04]  /*47f00*/  STL [R1+0x3810], R15 ;  /* 0x0038100f01007387 */ /* 0x000fe80000100800 */
[----:B------:R-:W5:Y:S04]  /*47f10*/  LDL.LU R4, [R1+0xf74] ;  /* 0x000f740001047983 */ /* 0x000f680000300800 */
[----:B------:R0:W-:Y:S02]  /*47f20*/  STL [R1+0x384c], R14 ;  /* 0x00384c0e01007387 */ /* 0x0001e40000100800 */
[----:B0-----:R-:W-:-:S05]  /*47f30*/  IMAD.X R14, R13, 0x1, R3, P0 ;  /* 0x000000010d0e7824 */ /* 0x001fca00000e0603 */
[----:B------:R0:W-:Y:S01]  /*47f40*/  STL [R1+0x3818], R14 ;  /* 0x0038180e01007387 */ /* 0x0001e20000100800 */
[C---:B------:R-:W-:Y:S01]  /*47f50*/  IADD3 R13, P0, PT, R12.reuse, R26, RZ ;  /* 0x0000001a0c0d7210 */ /* 0x040fe20007f1e0ff */
[----:B------:R-:W-:Y:S01]  /*47f60*/  IMAD.X R15, R29, 0x1, R2, P6 ;  /* 0x000000011d0f7824 */ /* 0x000fe200030e0602 */
[----:B0-----:R-:W-:-:S03]  /*47f70*/  IADD3 R14, P6, PT, R12, R27, RZ ;  /* 0x0000001b0c0e7210 */ /* 0x001fc60007fde0ff */
[----:B------:R0:W-:Y:S04]  /*47f80*/  STL [R1+0x3854], R13 ;  /* 0x0038540d01007387 */ /* 0x0001e80000100800 */
[----:B------:R-:W-:Y:S04]  /*47f90*/  STL [R1+0x3820], R15 ;  /* 0x0038200f01007387 */ /* 0x000fe80000100800 */
[----:B------:R-:W-:Y:S01]  /*47fa0*/  STL [R1+0x385c], R14 ;  /* 0x00385c0e01007387 */ /* 0x000fe20000100800 */
[----:B0-----:R-:W-:-:S03]  /*47fb0*/  IMAD.X R13, R29, 0x1, R3, P5 ;  /* 0x000000011d0d7824 */ /* 0x001fc600028e0603 */
[----:B------:R-:W5:Y:S04]  /*47fc0*/  LDL.LU R29, [R1+0xdc8] ;  /* 0x000dc800011d7983 */ /* 0x000f680000300800 */
[----:B------:R-:W-:Y:S04]  /*47fd0*/  STL [R1+0x3828], R13 ;  /* 0x0038280d01007387 */ /* 0x000fe80000100800 */
[----:B------:R-:W5:Y:S01]  /*47fe0*/  LDL.LU R18, [R1+0xf78] ;  /* 0x000f780001127983 */ /* 0x000f620000300800 */
[----:B------:R-:W-:-:S05]  /*47ff0*/  IADD3 R12, P5, PT, R11, R26, RZ ;  /* 0x0000001a0b0c7210 */ /* 0x000fca0007fbe0ff */
[----:B------:R2:W-:Y:S02]  /*48000*/  STL [R1+0x3864], R12 ;  /* 0x0038640c01007387 */ /* 0x0005e40000100800 */
[C---:B--2---:R-:W-:Y:S01]  /*48010*/  IMAD.X R12, R10.reuse, 0x1, R2, P4 ;  /* 0x000000010a0c7824 */ /* 0x044fe200020e0602 */
[----:B------:R-:W-:Y:S01]  /*48020*/  IADD3 R11, P4, PT, R11, R27, RZ ;  /* 0x0000001b0b0b7210 */ /* 0x000fe20007f9e0ff */
[----:B------:R-:W-:-:S03]  /*48030*/  IMAD.X R10, R10, 0x1, R3, P3 ;  /* 0x000000010a0a7824 */ /* 0x000fc600018e0603 */
[----:B------:R-:W-:Y:S04]  /*48040*/  STL [R1+0x3830], R12 ;  /* 0x0038300c01007387 */ /* 0x000fe80000100800 */
[----:B------:R-:W2:Y:S04]  /*48050*/  LDL.LU R17, [R1+0xdd0] ;  /* 0x000dd00001117983 */ /* 0x000ea80000300800 */
[----:B------:R3:W-:Y:S04]  /*48060*/  STL [R1+0x386c], R11 ;  /* 0x00386c0b01007387 */ /* 0x0007e80000100800 */
[----:B------:R-:W2:Y:S04]  /*48070*/  LDL.LU R16, [R1+0xf7c] ;  /* 0x000f7c0001107983 */ /* 0x000ea80000300800 */
[----:B------:R4:W-:Y:S04]  /*48080*/  STL [R1+0x3838], R10 ;  /* 0x0038380a01007387 */ /* 0x0009e80000100800 */
[----:B------:R-:W2:Y:S01]  /*48090*/  LDL.LU R15, [R1+0xdd4] ;  /* 0x000dd400010f7983 */ /* 0x000ea20000300800 */
[C---:B---3--:R-:W-:Y:S01]  /*480a0*/  IADD3 R11, P3, PT, R9.reuse, R26, RZ ;  /* 0x0000001a090b7210 */ /* 0x048fe20007f7e0ff */
[C---:B----4-:R-:W-:Y:S01]  /*480b0*/  IMAD.X R10, R8.reuse, 0x1, R2, P2 ;  /* 0x00000001080a7824 */ /* 0x050fe200010e0602 */
[----:B------:R-:W-:Y:S01]  /*480c0*/  IADD3 R9, P2, PT, R9, R27, RZ ;  /* 0x0000001b09097210 */ /* 0x000fe20007f5e0ff */
[----:B------:R-:W-:-:S02]  /*480d0*/  IMAD.X R8, R8, 0x1, R3, P1 ;  /* 0x0000000108087824 */ /* 0x000fc400008e0603 */
[----:B------:R0:W-:Y:S04]  /*480e0*/  STL [R1+0x3874], R11 ;  /* 0x0038740b01007387 */ /* 0x0001e80000100800 */
[----:B------:R-:W3:Y:S04]  /*480f0*/  LDL.LU R14, [R1+0xf80] ;  /* 0x000f8000010e7983 */ /* 0x000ee80000300800 */
[----:B------:R-:W-:Y:S04]  /*48100*/  STL [R1+0x3840], R10 ;  /* 0x0038400a01007387 */ /* 0x000fe80000100800 */
[----:B------:R-:W4:Y:S04]  /*48110*/  LDL.LU R13, [R1+0xddc] ;  /* 0x000ddc00010d7983 */ /* 0x000f280000300800 */
[----:B------:R5:W-:Y:S04]  /*48120*/  STL [R1+0x387c], R9 ;  /* 0x00387c0901007387 */ /* 0x000be80000100800 */
[----:B------:R-:W4:Y:S04]  /*48130*/  LDL.LU R12, [R1+0xf84] ;  /* 0x000f8400010c7983 */ /* 0x000f280000300800 */
[----:B------:R1:W-:Y:S04]  /*48140*/  STL [R1+0x3848], R8 ;  /* 0x0038480801007387 */ /* 0x0003e80000100800 */
[----:B0-----:R-:W4:Y:S01]  /*48150*/  LDL.LU R11, [R1+0xde0] ;  /* 0x000de000010b7983 */ /* 0x001f220000300800 */
[----:B-----5:R-:W-:-:S05]  /*48160*/  IADD3 R9, P1, PT, R7, R26, RZ ;  /* 0x0000001a07097210 */ /* 0x020fca0007f3e0ff */
[----:B------:R0:W-:Y:S04]  /*48170*/  STL [R1+0x3884], R9 ;  /* 0x0038840901007387 */ /* 0x0001e80000100800 */
[----:B------:R-:W5:Y:S01]  /*48180*/  LDL.LU R10, [R1+0xf88] ;  /* 0x000f8800010a7983 */ /* 0x000f620000300800 */
[C---:B-1----:R-:W-:Y:S01]  /*48190*/  IMAD.X R8, R6.reuse, 0x1, R2, P0 ;  /* 0x0000000106087824 */ /* 0x042fe200000e0602 */
[----:B------:R-:W-:Y:S01]  /*481a0*/  IADD3 R7, P0, PT, R7, R27, RZ ;  /* 0x0000001b07077210 */ /* 0x000fe20007f1e0ff */
[----:B------:R-:W-:-:S03]  /*481b0*/  IMAD.X R6, R6, 0x1, R3, P6 ;  /* 0x0000000106067824 */ /* 0x000fc600030e0603 */
[----:B------:R1:W-:Y:S04]  /*481c0*/  STL [R1+0x3850], R8 ;  /* 0x0038500801007387 */ /* 0x0003e80000100800 */
[----:B0-----:R-:W5:Y:S04]  /*481d0*/  LDL.LU R9, [R1+0xde8] ;  /* 0x000de80001097983 */ /* 0x001f680000300800 */
[----:B------:R0:W-:Y:S04]  /*481e0*/  STL [R1+0x388c], R7 ;  /* 0x00388c0701007387 */ /* 0x0001e80000100800 */
[----:B-1----:R-:W5:Y:S04]  /*481f0*/  LDL.LU R8, [R1+0xf8c] ;  /* 0x000f8c0001087983 */ /* 0x002f680000300800 */
[----:B------:R1:W-:Y:S04]  /*48200*/  STL [R1+0x3858], R6 ;  /* 0x0038580601007387 */ /* 0x0003e80000100800 */
[----:B0-----:R-:W5:Y:S01]  /*48210*/  LDL.LU R7, [R1+0xdec] ;  /* 0x000dec0001077983 */ /* 0x001f620000300800 */
[C---:B-1----:R-:W-:Y:S01]  /*48220*/  IADD3 R6, P6, PT, R5.reuse, R26, RZ ;  /* 0x0000001a05067210 */ /* 0x042fe20007fde0ff */
[----:B------:R-:W-:Y:S01]  /*48230*/  IMAD.X R19, R4, 0x1, R2, P5 ;  /* 0x0000000104137824 */ /* 0x000fe200028e0602 */
[----:B------:R-:W-:-:S03]  /*48240*/  IADD3 R5, P5, PT, R5, R27, RZ ;  /* 0x0000001b05057210 */ /* 0x000fc60007fbe0ff */
[----:B------:R0:W-:Y:S04]  /*48250*/  STL [R1+0x3894], R6 ;  /* 0x0038940601007387 */ /* 0x0001e80000100800 */
[----:B0-----:R-:W5:Y:S04]  /*48260*/  LDL.LU R6, [R1+0xf90] ;  /* 0x000f900001067983 */ /* 0x001f680000300800 */
[----:B------:R0:W-:Y:S02]  /*48270*/  STL [R1+0x3860], R19 ;  /* 0x0038601301007387 */ /* 0x0001e40000100800 */
[----:B0-----:R-:W-:-:S02]  /*48280*/  IMAD.X R19, R4, 0x1, R3, P4 ;  /* 0x0000000104137824 */ /* 0x001fc400020e0603 */
[----:B------:R-:W5:Y:S04]  /*48290*/  LDL.LU R4, [R1+0xe00] ;  /* 0x000e000001047983 */ /* 0x000f680000300800 */
[----:B------:R0:W-:Y:S04]  /*482a0*/  STL [R1+0x389c], R5 ;  /* 0x00389c0501007387 */ /* 0x0001e80000100800 */
[----:B0-----:R-:W5:Y:S01]  /*482b0*/  LDL.LU R5, [R1+0xf94] ;  /* 0x000f940001057983 */ /* 0x001f620000300800 */
[----:B------:R-:W-:-:S03]  /*482c0*/  IADD3 R21, P4, PT, R29, R26, RZ ;  /* 0x0000001a1d157210 */ /* 0x000fc60007f9e0ff */
[----:B------:R0:W-:Y:S01]  /*482d0*/  STL [R1+0x3868], R19 ;  /* 0x0038681301007387 */ /* 0x0001e20000100800 */
[----:B------:R-:W-:-:S03]  /*482e0*/  IMAD.X R20, R18, 0x1, R2, P3 ;  /* 0x0000000112147824 */ /* 0x000fc600018e0602 */
[----:B------:R-:W-:Y:S01]  /*482f0*/  STL [R1+0x38a4], R21 ;  /* 0x0038a41501007387 */ /* 0x000fe20000100800 */
[----:B0-----:R-:W-:-:S03]  /*48300*/  IADD3 R19, P3, PT, R29, R27, RZ ;  /* 0x0000001b1d137210 */ /* 0x001fc60007f7e0ff */
[----:B------:R-:W5:Y:S01]  /*48310*/  LDL.LU R29, [R1+0xf98] ;  /* 0x000f9800011d7983 */ /* 0x000f620000300800 */
[----:B------:R-:W-:-:S03]  /*48320*/  IMAD.X R18, R18, 0x1, R3, P2 ;  /* 0x0000000112127824 */ /* 0x000fc600010e0603 */
[----:B------:R2:W-:Y:S04]  /*48330*/  STL [R1+0x3870], R20 ;  /* 0x0038701401007387 */ /* 0x0005e80000100800 */
[----:B------:R0:W-:Y:S04]  /*48340*/  STL [R1+0x38ac], R19 ;  /* 0x0038ac1301007387 */ /* 0x0001e80000100800 */
[----:B------:R1:W-:Y:S01]  /*48350*/  STL [R1+0x3878], R18 ;  /* 0x0038781201007387 */ /* 0x0003e20000100800 */
[----:B------:R-:W-:Y:S02]  /*48360*/  SHF.R.S32.HI R0, RZ, 0x1f, R0 ;  /* 0x0000001fff007819 */ /* 0x000fe40000011400 */
[CC--:B--2---:R-:W-:Y:S01]  /*48370*/  IADD3 R20, P2, PT, R17.reuse, R26.reuse, RZ ;  /* 0x0000001a11147210 */ /* 0x0c4fe20007f5e0ff */
[C-C-:B0-----:R-:W-:Y:S01]  /*48380*/  IMAD.X R19, R16.reuse, 0x1, R2.reuse, P1 ;  /* 0x0000000110137824 */ /* 0x141fe200008e0602 */
[-C--:B-1----:R-:W-:Y:S01]  /*48390*/  IADD3 R18, P1, PT, R17, R27.reuse, RZ ;  /* 0x0000001b11127210 */ /* 0x082fe20007f3e0ff */
[--C-:B------:R-:W-:Y:S01]  /*483a0*/  IMAD.X R17, R16, 0x1, R3.reuse, P0 ;  /* 0x0000000110117824 */ /* 0x100fe200000e0603 */
[CC--:B------:R-:W-:Y:S01]  /*483b0*/  IADD3 R16, P0, PT, R15.reuse, R26.reuse, RZ ;  /* 0x0000001a0f107210 */ /* 0x0c0fe20007f1e0ff */
[----:B------:R-:W-:Y:S04]  /*483c0*/  STL [R1+0x38b4], R20 ;  /* 0x0038b41401007387 */ /* 0x000fe80000100800 */
[----:B------:R-:W-:Y:S04]  /*483d0*/  STL [R1+0x3880], R19 ;  /* 0x0038801301007387 */ /* 0x000fe80000100800 */
[----:B------:R3:W-:Y:S04]  /*483e0*/  STL [R1+0x38bc], R18 ;  /* 0x0038bc1201007387 */ /* 0x0007e80000100800 */
[----:B------:R0:W-:Y:S04]  /*483f0*/  STL [R1+0x3888], R17 ;  /* 0x0038881101007387 */ /* 0x0001e80000100800 */
[----:B------:R1:W-:Y:S01]  /*48400*/  STL [R1+0x38c4], R16 ;  /* 0x0038c41001007387 */ /* 0x0003e20000100800 */
[C-C-:B---3--:R-:W-:Y:S01]  /*48410*/  IMAD.X R18, R14.reuse, 0x1, R2.reuse, P6 ;  /* 0x000000010e127824 */ /* 0x148fe200030e0602 */
[-C--:B0-----:R-:W-:Y:S01]  /*48420*/  IADD3 R17, P6, PT, R15, R27.reuse, RZ ;  /* 0x0000001b0f117210 */ /* 0x081fe20007fde0ff */
[----:B-1----:R-:W-:Y:S01]  /*48430*/  IMAD.X R16, R14, 0x1, R3, P5 ;  /* 0x000000010e107824 */ /* 0x002fe200028e0603 */
[C---:B----4-:R-:W-:Y:S01]  /*48440*/  IADD3 R15, P5, PT, R13.reuse, R26, RZ ;  /* 0x0000001a0d0f7210 */ /* 0x050fe20007fbe0ff */
[----:B------:R-:W-:Y:S01]  /*48450*/  IMAD.X R14, R12, 0x1, R2, P4 ;  /* 0x000000010c0e7824 */ /* 0x000fe200020e0602 */
[----:B------:R-:W-:Y:S01]  /*48460*/  STL [R1+0x3890], R18 ;  /* 0x0038901201007387 */ /* 0x000fe20000100800 */
[----:B------:R-:W-:-:S03]  /*48470*/  IADD3 R13, P4, PT, R13, R27, RZ ;  /* 0x0000001b0d0d7210 */ /* 0x000fc60007f9e0ff */
[----:B------:R-:W-:Y:S01]  /*48480*/  STL [R1+0x38cc], R17 ;  /* 0x0038cc1101007387 */ /* 0x000fe20000100800 */
[----:B------:R-:W-:-:S03]  /*48490*/  IMAD.X R12, R12, 0x1, R3, P3 ;  /* 0x000000010c0c7824 */ /* 0x000fc600018e0603 */
[----:B------:R-:W-:Y:S04]  /*484a0*/  STL [R1+0x3898], R16 ;  /* 0x0038981001007387 */ /* 0x000fe80000100800 */
[----:B------:R-:W-:Y:S04]  /*484b0*/  STL [R1+0x38d4], R15 ;  /* 0x0038d40f01007387 */ /* 0x000fe80000100800 */
[----:B------:R0:W-:Y:S04]  /*484c0*/  STL [R1+0x38a0], R14 ;  /* 0x0038a00e01007387 */ /* 0x0001e80000100800 */
[----:B------:R5:W-:Y:S04]  /*484d0*/  STL [R1+0x38dc], R13 ;  /* 0x0038dc0d01007387 */ /* 0x000be80000100800 */
[----:B------:R1:W-:Y:S01]  /*484e0*/  STL [R1+0x38a8], R12 ;  /* 0x0038a80c01007387 */ /* 0x0003e20000100800 */
[----:B0-----:R-:W-:-:S05]  /*484f0*/  IADD3 R14, P3, PT, R11, R26, RZ ;  /* 0x0000001a0b0e7210 */ /* 0x001fca0007f7e0ff */
[----:B------:R-:W-:Y:S01]  /*48500*/  STL [R1+0x38e0], R14 ;  /* 0x0038e00e01007387 */ /* 0x000fe20000100800 */
[C---:B-----5:R-:W-:Y:S01]  /*48510*/  IMAD.X R13, R10.reuse, 0x1, R2, P2 ;  /* 0x000000010a0d7824 */ /* 0x060fe200010e0602 */
[----:B-1----:R-:W-:Y:S01]  /*48520*/  IADD3 R12, P2, PT, R11, R27, RZ ;  /* 0x0000001b0b0c7210 */ /* 0x002fe20007f5e0ff */
[----:B------:R-:W-:-:S03]  /*48530*/  IMAD.X R11, R10, 0x1, R3, P1 ;  /* 0x000000010a0b7824 */ /* 0x000fc600008e0603 */
[----:B------:R-:W-:Y:S04]  /*48540*/  STL [R1+0x38b0], R13 ;  /* 0x0038b00d01007387 */ /* 0x000fe80000100800 */
[----:B------:R0:W-:Y:S04]  /*48550*/  STL [R1+0x38e4], R12 ;  /* 0x0038e40c01007387 */ /* 0x0001e80000100800 */
[----:B------:R1:W-:Y:S01]  /*48560*/  STL [R1+0x38b8], R11 ;  /* 0x0038b80b01007387 */ /* 0x0003e20000100800 */
[----:B------:R-:W-:-:S05]  /*48570*/  IADD3 R10, P1, PT, R9, R26, RZ ;  /* 0x0000001a090a7210 */ /* 0x000fca0007f3e0ff */
[----:B------:R2:W-:Y:S01]  /*48580*/  STL [R1+0x38e8], R10 ;  /* 0x0038e80a01007387 */ /* 0x0005e20000100800 */
[C-C-:B0-----:R-:W-:Y:S01]  /*48590*/  IMAD.X R12, R8.reuse, 0x1, R2.reuse, P0 ;  /* 0x00000001080c7824 */ /* 0x141fe200000e0602 */
[-C--:B-1----:R-:W-:Y:S01]  /*485a0*/  IADD3 R11, P0, PT, R9, R27.reuse, RZ ;  /* 0x0000001b090b7210 */ /* 0x082fe20007f1e0ff */
[--C-:B--2---:R-:W-:Y:S01]  /*485b0*/  IMAD.X R10, R8, 0x1, R3.reuse, P6 ;  /* 0x00000001080a7824 */ /* 0x104fe200030e0603 */
[C---:B------:R-:W-:Y:S02]  /*485c0*/  IADD3 R9, P6, PT, R7.reuse, R26, RZ ;  /* 0x0000001a07097210 */ /* 0x040fe40007fde0ff */
[----:B------:R-:W-:Y:S04]  /*485d0*/  STL [R1+0x38c0], R12 ;  /* 0x0038c00c01007387 */ /* 0x000fe80000100800 */
[----:B------:R-:W-:Y:S04]  /*485e0*/  STL [R1+0x38ec], R11 ;  /* 0x0038ec0b01007387 */ /* 0x000fe80000100800 */
[----:B------:R-:W-:Y:S04]  /*485f0*/  STL [R1+0x38c8], R10 ;  /* 0x0038c80a01007387 */ /* 0x000fe80000100800 */
[----:B------:R-:W-:Y:S01]  /*48600*/  STL [R1+0x38f0], R9 ;  /* 0x0038f00901007387 */ /* 0x000fe20000100800 */
[C---:B------:R-:W-:Y:S01]  /*48610*/  IMAD.X R8, R6.reuse, 0x1, R2, P5 ;  /* 0x0000000106087824 */ /* 0x040fe200028e0602 */
[----:B------:R-:W-:Y:S01]  /*48620*/  IADD3 R7, P5, PT, R7, R27, RZ ;  /* 0x0000001b07077210 */ /* 0x000fe20007fbe0ff */
[----:B------:R-:W-:-:S03]  /*48630*/  IMAD.X R6, R6, 0x1, R3, P4 ;  /* 0x0000000106067824 */ /* 0x000fc600020e0603 */
[----:B------:R0:W-:Y:S04]  /*48640*/  STL [R1+0x38d0], R8 ;  /* 0x0038d00801007387 */ /* 0x0001e80000100800 */
[----:B------:R1:W-:Y:S04]  /*48650*/  STL [R1+0x38f4], R7 ;  /* 0x0038f40701007387 */ /* 0x0003e80000100800 */
[----:B------:R2:W-:Y:S01]  /*48660*/  STL [R1+0x38d8], R6 ;  /* 0x0038d80601007387 */ /* 0x0005e20000100800 */
[----:B0-----:R-:W-:-:S05]  /*48670*/  IADD3 R8, P4, PT, R4, R26, RZ ;  /* 0x0000001a04087210 */ /* 0x001fca0007f9e0ff */
[----:B------:R-:W-:Y:S01]  /*48680*/  STL [R1+0x1e38], R8 ;  /* 0x001e380801007387 */ /* 0x000fe20000100800 */
[C---:B-1----:R-:W-:Y:S01]  /*48690*/  IMAD.X R7, R5.reuse, 0x1, R2, P3 ;  /* 0x0000000105077824 */ /* 0x042fe200018e0602 */
[----:B--2---:R-:W-:Y:S01]  /*486a0*/  IADD3 R6, P3, PT, R4, R27, RZ ;  /* 0x0000001b04067210 */ /* 0x004fe20007f7e0ff */
[----:B------:R-:W-:-:S03]  /*486b0*/  IMAD.X R5, R5, 0x1, R3, P2 ;  /* 0x0000000105057824 */ /* 0x000fc600010e0603 */
[----:B------:R0:W-:Y:S04]  /*486c0*/  STL [R1+0x1e3c], R7 ;  /* 0x001e3c0701007387 */ /* 0x0001e80000100800 */
[----:B------:R1:W-:Y:S04]  /*486d0*/  STL [R1+0x1e34], R6 ;  /* 0x001e340601007387 */ /* 0x0003e80000100800 */
[----:B------:R2:W-:Y:S01]  /*486e0*/  STL [R1+0x1e20], R5 ;  /* 0x001e200501007387 */ /* 0x0005e20000100800 */
[----:B------:R-:W-:Y:S01]  /*486f0*/  SHF.R.S32.HI R4, RZ, 0x1f, R4 ;  /* 0x0000001fff047819 */ /* 0x000fe20000011404 */
[----:B0-----:R-:W-:-:S02]  /*48700*/  IMAD.X R7, R29, 0x1, R3, P0 ;  /* 0x000000011d077824 */ /* 0x001fc400000e0603 */
[--C-:B-1----:R-:W-:Y:S02]  /*48710*/  IMAD.X R6, R29, 0x1, R2.reuse, P1 ;  /* 0x000000011d067824 */ /* 0x102fe400008e0602 */
[----:B--2---:R-:W-:-:S03]  /*48720*/  IMAD.X R5, R0, 0x1, R2, P6 ;  /* 0x0000000100057824 */ /* 0x004fc600030e0602 */
[----:B------:R0:W-:Y:S04]  /*48730*/  STL [R1+0x1e24], R6 ;  /* 0x001e240601007387 */ /* 0x0001e80000100800 */
[----:B------:R-:W-:Y:S01]  /*48740*/  STL [R1+0x1e28], R7 ;  /* 0x001e280701007387 */ /* 0x000fe20000100800 */
[----:B0-----:R-:W-:-:S03]  /*48750*/  IMAD.X R6, R0, 0x1, R3, P5 ;  /* 0x0000000100067824 */ /* 0x001fc600028e0603 */
[----:B------:R-:W2:Y:S04]  /*48760*/  LDL.LU R0, [R1+0x3fdc] ;  /* 0x003fdc0001007983 */ /* 0x000ea80000300800 */
[----:B------:R0:W-:Y:S04]  /*48770*/  STL [R1+0x1e2c], R5 ;  /* 0x001e2c0501007387 */ /* 0x0001e80000100800 */
[----:B------:R-:W-:Y:S01]  /*48780*/  STL [R1+0x1e30], R6 ;  /* 0x001e300601007387 */ /* 0x000fe20000100800 */
[C---:B0-----:R-:W-:Y:S02]  /*48790*/  IMAD.X R5, R4.reuse, 0x1, R2, P4 ;  /* 0x0000000104057824 */ /* 0x041fe400020e0602 */
[----:B------:R-:W-:-:S03]  /*487a0*/  IMAD.X R2, R4, 0x1, R3, P3 ;  /* 0x0000000104027824 */ /* 0x000fc600018e0603 */
[----:B------:R-:W-:Y:S04]  /*487b0*/  STL [R1+0x1e1c], R5 ;  /* 0x001e1c0501007387 */ /* 0x000fe80000100800 */
[----:B------:R0:W-:Y:S04]  /*487c0*/  STL [R1+0x1e18], R2 ;  /* 0x001e180201007387 */ /* 0x0001e80000100800 */
[----:B------:R-:W-:Y:S04]  /*487d0*/  STL [R1+0x19bc], RZ ;  /* 0x0019bcff01007387 */ /* 0x000fe80000100800 */
        /* <DEDUP_REMOVED lines=331> */
[----:B------:R-:W-:Y:S01]  /*49c90*/  STL [R1+0x67c], RZ ;  /* 0x00067cff01007387 */ /* 0x000fe20000100800 */
[----:B------:R-:W1:Y:S03]  /*49ca0*/  S2R R29, SR_TID.X ;  /* 0x00000000001d7919 */ /* 0x000e660000002100 */
        /* <DEDUP_REMOVED lines=12> */
[----:B0-----:R-:W0:Y:S03]  /*49d70*/  LDC R2, c[0x0][0x3a8] ;  /* 0x0000ea00ff027b82 */ /* 0x001e260000000800 */
[----:B------:R-:W-:Y:S01]  /*49d80*/  STL [R1+0x6c0], RZ ;  /* 0x0006c0ff01007387 */ /* 0x000fe20000100800 */
[----:B------:R-:W-:-:S02]  /*49d90*/  USHF.R.S32.HI UR7, URZ, 0x1f, UR4 ;  /* 0x0000001fff077899 */ /* 0x000fc40008011404 */
[----:B------:R-:W-:Y:S01]  /*49da0*/  USHF.L.U32 UR6, UR6, 0x7, URZ ;  /* 0x0000000706067899 */ /* 0x000fe200080006ff */
[----:B-1----:R-:W-:-:S05]  /*49db0*/  IMAD.SHL.U32 R3, R29, 0x20, RZ ;  /* 0x000000201d037824 */ /* 0x002fca00078e00ff */
[----:B------:R-:W-:Y:S01]  /*49dc0*/  LOP3.LUT R5, R3, 0x400, RZ, 0xc0, !PT ;  /* 0x0000040003057812 */ /* 0x000fe200078ec0ff */
[----:B------:R-:W-:Y:S01]  /*49dd0*/  ULEA.HI UR7, UR7, UR4, URZ, 0x7 ;  /* 0x0000000407077291 */ /* 0x000fe2000f8f38ff */
[C---:B0-----:R-:W-:Y:S01]  /*49de0*/  IMAD R3, R2.reuse, 0x7f, RZ ;  /* 0x0000007f02037824 */ /* 0x041fe200078e02ff */
[----:B------:R-:W-:Y:S01]  /*49df0*/  USHF.R.S32.HI UR4, URZ, 0x1f, UR6 ;  /* 0x0000001fff047899 */ /* 0x000fe20008011406 */
[C---:B------:R-:W-:Y:S01]  /*49e00*/  IMAD R4, R2.reuse, 0x7e, RZ ;  /* 0x0000007e02047824 */ /* 0x040fe200078e02ff */
[----:B------:R0:W-:Y:S01]  /*49e10*/  STL [R1+0x3fd4], R5 ;  /* 0x003fd40501007387 */ /* 0x0001e20000100800 */
[C---:B------:R-:W-:Y:S01]  /*49e20*/  IMAD R6, R2.reuse, 0x7c, RZ ;  /* 0x0000007c02067824 */ /* 0x040fe200078e02ff */
[----:B------:R-:W-:Y:S01]  /*49e30*/  USHF.R.S32.HI UR7, URZ, 0x7, UR7 ;  /* 0x00000007ff077899 */ /* 0x000fe20008011407 */
[C---:B------:R-:W-:Y:S02]  /*49e40*/  IMAD R7, R2.reuse, 0x7b, RZ ;  /* 0x0000007b02077824 */ /* 0x040fe400078e02ff */
[----:B------:R-:W-:-:S02]  /*49e50*/  IMAD R8, R2, 0x7a, RZ ;  /* 0x0000007a02087824 */ /* 0x000fc400078e02ff */
[C---:B------:R-:W-:Y:S02]  /*49e60*/  IMAD R9, R2.reuse, 0x79, RZ ;  /* 0x0000007902097824 */ /* 0x040fe400078e02ff */
[C---:B------:R-:W-:Y:S02]  /*49e70*/  IMAD R10, R2.reuse, 0x78, RZ ;  /* 0x00000078020a7824 */ /* 0x040fe400078e02ff */
[C---:B0-----:R-:W-:Y:S02]  /*49e80*/  IMAD R5, R2.reuse, 0x7d, RZ ;  /* 0x0000007d02057824 */ /* 0x041fe400078e02ff */
[C---:B------:R-:W-:Y:S02]  /*49e90*/  IMAD R11, R2.reuse, 0x77, RZ ;  /* 0x00000077020b7824 */ /* 0x040fe400078e02ff */
[C---:B------:R-:W-:Y:S02]  /*49ea0*/  IMAD R12, R2.reuse, 0x76, RZ ;  /* 0x00000076020c7824 */ /* 0x040fe400078e02ff */
[----:B------:R-:W-:-:S02]  /*49eb0*/  IMAD R13, R2, 0x75, RZ ;  /* 0x00000075020d7824 */ /* 0x000fc400078e02ff */
[C---:B------:R-:W-:Y:S02]  /*49ec0*/  IMAD R14, R2.reuse, 0x74, RZ ;  /* 0x00000074020e7824 */ /* 0x040fe400078e02ff */
[C---:B------:R-:W-:Y:S02]  /*49ed0*/  IMAD R15, R2.reuse, 0x73, RZ ;  /* 0x00000073020f7824 */ /* 0x040fe400078e02ff */
[C---:B------:R-:W-:Y:S02]  /*49ee0*/  IMAD R16, R2.reuse, 0x72, RZ ;  /* 0x0000007202107824 */ /* 0x040fe400078e02ff */
        /* <DEDUP_REMOVED lines=12> */
[----:B------:R-:W-:Y:S02]  /*49fb0*/  IMAD R29, R2, 0x65, RZ ;  /* 0x00000065021d7824 */ /* 0x000fe400078e02ff */
[----:B------:R-:W0:Y:S01]  /*49fc0*/  S2R R2, SR_TID.X ;  /* 0x0000000000027919 */ /* 0x000e220000002100 */
[----:B------:R-:W3:Y:S01]  /*49fd0*/  LDL R7, [R1+0x3fd4] ;  /* 0x003fd40001077983 */ /* 0x000ee20000100800 */
[C---:B0-----:R-:W-:Y:S01]  /*49fe0*/  LOP3.LUT R10, R2.reuse, 0x7, RZ, 0xc0, !PT ;  /* 0x00000007020a7812 */ /* 0x041fe200078ec0ff */
[----:B------:R-:W-:-:S04]  /*49ff0*/  IMAD.SHL.U32 R2, R2, 0x2, RZ ;  /* 0x0000000202027824 */ /* 0x000fc800078e00ff */
[----:B------:R-:W-:-:S05]  /*4a000*/  IMAD R10, R10, 0x90, RZ ;  /* 0x000000900a0a7824 */ /* 0x000fca00078e02ff */
[----:B------:R-:W-:Y:S02]  /*4a010*/  LOP3.LUT R10, R10, 0x30, R2, 0x78, !PT ;  /* 0x000000300a0a7812 */ /* 0x000fe400078e7802 */
[----:B------:R-:W4:Y:S04]  /*4a020*/  LDL R2, [R1+0x10d0] ;  /* 0x0010d00001027983 */ /* 0x000f280000100800 */
[----:B--2---:R0:W-:Y:S04]  /*4a030*/  STL [R1+0x3fdc], R0 ;  /* 0x003fdc0001007387 */ /* 0x0041e80000100800 */
[----:B0-----:R-:W2:Y:S01]  /*4a040*/  LDL R0, [R1+0x10cc] ;  /* 0x0010cc0001007983 */ /* 0x001ea20000100800 */
[----:B---3--:R-:W-:-:S02]  /*4a050*/  LOP3.LUT R10, R10, R7, RZ, 0xfc, !PT ;  /* 0x000000070a0a7212 */ /* 0x008fc400078efcff */
[----:B------:R-:W0:Y:S03]  /*4a060*/  LDC R7, c[0x0][0x3a8] ;  /* 0x0000ea00ff077b82 */ /* 0x000e260000000800 */
[----:B------:R4:W-:Y:S01]  /*4a070*/  STL [R1+0xfe0], R10 ;  /* 0x000fe00a01007387 */ /* 0x0009e20000100800 */
[----:B0-----:R-:W-:Y:S01]  /*4a080*/  IMAD R7, R7, 0x7b, RZ ;  /* 0x0000007b07077824 */ /* 0x001fe200078e02ff */
[----:B----4-:R-:W-:-:S05]  /*4a090*/  IADD3 R10, P3, PT, R3, R2, RZ ;  /* 0x00000002030a7210 */ /* 0x010fca0007f7e0ff */
[----:B------:R0:W-:Y:S01]  /*4a0a0*/  STL [R1+0x1a24], R10 ;  /* 0x001a240a01007387 */ /* 0x0001e20000100800 */
[----:B--2---:R-:W-:Y:S02]  /*4a0b0*/  LEA.HI.X.SX32 R3, R3, R0, 0x1, P3 ;  /* 0x0000000003037211 */ /* 0x004fe400018f0eff */
[----:B0-----:R-:W-:-:S05]  /*4a0c0*/  IADD3 R10, P4, PT, R4, R2, RZ ;  /* 0x00000002040a7210 */ /* 0x001fca0007f9e0ff */
[----:B------:R0:W-:Y:S02]  /*4a0d0*/  STL [R1+0x1a2c], R10 ;  /* 0x001a2c0a01007387 */ /* 0x0001e40000100800 */
        /* <DEDUP_REMOVED lines=9> */
[----:B------:R0:W-:Y:S04]  /*4a170*/  STL [R1+0x1a54], R10 ;  /* 0x001a540a01007387 */ /* 0x0001e80000100800 */
[----:B------:R1:W-:Y:S01]  /*4a180*/  STL [R1+0x1a20], R3 ;  /* 0x001a200301007387 */ /* 0x0003e20000100800 */
[----:B0-----:R-:W0:Y:S02]  /*4a190*/  LDC R10, c[0x0][0x3a8] ;  /* 0x0000ea00ff0a7b82 */ /* 0x001e240000000800 */
[----:B0-----:R-:W-:-:S05]  /*4a1a0*/  IMAD R10, R10, 0x78, RZ ;  /* 0x000000780a0a7824 */ /* 0x001fca00078e02ff */
[----:B-1----:R-:W-:-:S05]  /*4a1b0*/  IADD3 R3, P3, PT, R10, R2, RZ ;  /* 0x000000020a037210 */ /* 0x002fca0007f7e0ff */
[----:B------:R0:W-:Y:S02]  /*4a1c0*/  STL [R1+0x1a5c], R3 ;  /* 0x001a5c0301007387 */ /* 0x0001e40000100800 */
[----:B0-----:R-:W-:Y:S02]  /*4a1d0*/  LEA.HI.X.SX32 R3, R4, R0, 0x1, P4 ;  /* 0x0000000004037211 */ /* 0x001fe400020f0eff */
[----:B------:R-:W-:-:S03]  /*4a1e0*/  IADD3 R4, P4, PT, R11, R2, RZ ;  /* 0x000000020b047210 */ /* 0x000fc60007f9e0ff */
[----:B------:R0:W-:Y:S04]  /*4a1f0*/  STL [R1+0x1a28], R3 ;  /* 0x001a280301007387 */ /* 0x0001e80000100800 */
[----:B------:R1:W-:Y:S01]  /*4a200*/  STL [R1+0x1a64], R4 ;  /* 0x001a640401007387 */ /* 0x0003e20000100800 */
[-C--:B0-----:R-:W-:Y:S02]  /*4a210*/  LEA.HI.X.SX32 R3, R5, R0.reuse, 0x1, P5 ;  /* 0x0000000005037211 */ /* 0x081fe400028f0eff */
[----:B------:R-:W-:Y:S02]  /*4a220*/  LEA.HI.X.SX32 R5, R6, R0, 0x1, P6 ;  /* 0x0000000006057211 */ /* 0x000fe400030f0eff */
[-C--:B-1----:R-:W-:Y:S01]  /*4a230*/  IADD3 R4, P5, PT, R12, R2.reuse, RZ ;  /* 0x000000020c047210 */ /* 0x082fe20007fbe0ff */
[----:B------:R0:W-:Y:S04]  /*4a240*/  STL [R1+0x1a30], R3 ;  /* 0x001a300301007387 */ /* 0x0001e80000100800 */
[----:B------:R1:W-:Y:S04]  /*4a250*/  STL [R1+0x1a6c], R4 ;  /* 0x001a6c0401007387 */ /* 0x0003e80000100800 */
[----:B------:R2:W-:Y:S01]  /*4a260*/  STL [R1+0x1a38], R5 ;  /* 0x001a380501007387 */ /* 0x0005e20000100800 */
[----:B0-----:R-:W-:-:S02]  /*4a270*/  IADD3 R3, P6, PT, R13, R2, RZ ;  /* 0x000000020d037210 */ /* 0x001fc40007fde0ff */
[----:B-1----:R-:W-:-:S03]  /*4a280*/  LEA.HI.X.SX32 R4, R7, R0, 0x1, P0 ;  /* 0x0000000007047211 */ /* 0x002fc600000f0eff */
[----:B------:R0:W-:Y:S01]  /*4a290*/  STL [R1+0x1a74], R3 ;  /* 0x001a740301007387 */ /* 0x0001e20000100800 */
[----:B--2---:R-:W-:-:S03]  /*4a2a0*/  IADD3 R5, P0, PT, R14, R2, RZ ;  /* 0x000000020e057210 */ /* 0x004fc60007f1e0ff */
[----:B------:R1:W-:Y:S04]  /*4a2b0*/  STL [R1+0x1a40], R4 ;  /* 0x001a400401007387 */ /* 0x0003e80000100800 */
[----:B------:R-:W-:Y:S01]  /*4a2c0*/  STL [R1+0x1a7c], R5 ;  /* 0x001a7c0501007387 */ /* 0x000fe20000100800 */
[----:B0-----:R-:W-:Y:S02]  /*4a2d0*/  LEA.HI.X.SX32 R3, R8, R0, 0x1, P1 ;  /* 0x0000000008037211 */ /* 0x001fe400008f0eff */
[----:B-1----:R-:W-:-:S03]  /*4a2e0*/  IADD3 R4, P1, PT, R15, R2, RZ ;  /* 0x000000020f047210 */ /* 0x002fc60007f3e0ff */
[----:B------:R0:W-:Y:S01]  /*4a2f0*/  STL [R1+0x1a48], R3 ;  /* 0x001a480301007387 */ /* 0x0001e20000100800 */
[----:B------:R-:W1:Y:S01]  /*4a300*/  LDC R2, c[0x0][0x3a8] ;  /* 0x0000ea00ff027b82 */ /* 0x000e620000000800 */
[----:B0-----:R-:W-:Y:S02]  /*4a310*/  LEA.HI.X.SX32 R3, R9, R0, 0x1, P2 ;  /* 0x0000000009037211 */ /* 0x001fe400010f0eff */
[----:B------:R-:W2:Y:S04]  /*4a320*/  LDL R9, [R1+0x10d0] ;  /* 0x0010d00001097983 */ /* 0x000ea80000100800 */
[----:B------:R-:W-:Y:S04]  /*4a330*/  STL [R1+0x1a84], R4 ;  /* 0x001a840401007387 */ /* 0x000fe80000100800 */
[----:B------:R0:W-:Y:S01]  /*4a340*/  STL [R1+0x1a50], R3 ;  /* 0x001a500301007387 */ /* 0x0001e20000100800 */
[----:B-1----:R-:W-:-:S02]  /*4a350*/  IMAD R8, R2, 0x60, RZ ;  /* 0x0000006002087824 */ /* 0x002fc400078e02ff */
[----:B------:R-:W-:Y:S01]  /*4a360*/  IMAD R7, R2, 0x5f, RZ ;  /* 0x0000005f02077824 */ /* 0x000fe200078e02ff */
[----:B0-----:R-:W-:Y:S01]  /*4a370*/  LEA.HI.X.SX32 R3, R10, R0, 0x1, P3 ;  /* 0x000000000a037211 */ /* 0x001fe200018f0eff */
[----:B------:R-:W-:Y:S01]  /*4a380*/  IMAD R10, R2, 0x61, RZ ;  /* 0x00000061020a7824 */ /* 0x000fe200078e02ff */
[-C--:B--2---:R-:W-:Y:S02]  /*4a390*/  IADD3 R5, P2, PT, R16, R9.reuse, RZ ;  /* 0x0000000910057210 */ /* 0x084fe40007f5e0ff */
[----:B------:R-:W-:-:S03]  /*4a3a0*/  IADD3 R4, P3, PT, R17, R9, RZ ;  /* 0x0000000911047210 */ /* 0x000fc60007f7e0ff */
[----:B------:R0:W-:Y:S04]  /*4a3b0*/  STL [R1+0x1a8c], R5 ;  /* 0x001a8c0501007387 */ /* 0x0001e80000100800 */
[----:B------:R1:W-:Y:S04]  /*4a3c0*/  STL [R1+0x1a58], R3 ;  /* 0x001a580301007387 */ /* 0x0003e80000100800 */
[----:B------:R2:W-:Y:S01]  /*4a3d0*/  STL [R1+0x1a94], R4 ;  /* 0x001a940401007387 */ /* 0x0005e20000100800 */
[----:B0-----:R-:W-:Y:S01]  /*4a3e0*/  LEA.HI.X.SX32 R5, R11, R0, 0x1, P4 ;  /* 0x000000000b057211 */ /* 0x001fe200020f0eff */
[----:B------:R-:W-:Y:S01]  /*4a3f0*/  IMAD R11, R2, 0x62, RZ ;  /* 0x00000062020b7824 */ /* 0x000fe200078e02ff */
[----:B-1----:R-:W-:-:S03]  /*4a400*/  IADD3 R3, P4, PT, R18, R9, RZ ;  /* 0x0000000912037210 */ /* 0x002fc60007f9e0ff */
[----:B------:R0:W-:Y:S01]  /*4a410*/  STL [R1+0x1a60], R5 ;  /* 0x001a600501007387 */ /* 0x0001e20000100800 */
[----:B--2---:R-:W-:-:S03]  /*4a420*/  LEA.HI.X.SX32 R4, R12, R0, 0x1, P5 ;  /* 0x000000000c047211 */ /* 0x004fc600028f0eff */
[----:B------:R1:W-:Y:S04]  /*4a430*/  STL [R1+0x1a9c], R3 ;  /* 0x001a9c0301007387 */ /* 0x0003e80000100800 */
[----:B------:R2:W-:Y:S01]  /*4a440*/  STL [R1+0x1a68], R4 ;  /* 0x001a680401007387 */ /* 0x0005e20000100800 */
[----:B0-----:R-:W-:Y:S02]  /*4a450*/  IADD3 R5, P5, PT, R19, R9, RZ ;  /* 0x0000000913057210 */ /* 0x001fe40007fbe0ff */
[----:B-1----:R-:W-:-:S03]  /*4a460*/  LEA.HI.X.SX32 R3, R13, R0, 0x1, P6 ;  /* 0x000000000d037211 */ /* 0x002fc600030f0eff */
[----:B------:R0:W-:Y:S01]  /*4a470*/  STL [R1+0x1aa4], R5 ;  /* 0x001aa40501007387 */ /* 0x0001e20000100800 */
[----:B--2---:R-:W-:-:S03]  /*4a480*/  IADD3 R4, P6, PT, R20, R9, RZ ;  /* 0x0000000914047210 */ /* 0x004fc60007fde0ff */
[----:B------:R1:W-:Y:S04]  /*4a490*/  STL [R1+0x1a70], R3 ;  /* 0x001a700301007387 */ /* 0x0003e80000100800 */
[----:B------:R2:W-:Y:S01]  /*4a4a0*/  STL [R1+0x1aac], R4 ;  /* 0x001aac0401007387 */ /* 0x0005e20000100800 */
[----:B0-----:R-:W-:Y:S02]  /*4a4b0*/  LEA.HI.X.SX32 R5, R14, R0, 0x1, P0 ;  /* 0x000000000e057211 */ /* 0x001fe400000f0eff */
        /* <DEDUP_REMOVED lines=32> */
[----:B------:R-:W-:Y:S01]  /*4a6c0*/  IADD3 R6, P1, PT, R29, R9, RZ ;  /* 0x000000091d067210 */ /* 0x000fe20007f3e0ff */
[C---:B--2---:R-:W-:Y:S02]  /*4a6d0*/  IMAD R4, R2.reuse, 0x64, RZ ;  /* 0x0000006402047824 */ /* 0x044fe400078e02ff */
[----:B------:R1:W-:Y:S04]  /*4a6e0*/  STL [R1+0x1ab8], R3 ;  /* 0x001ab80301007387 */ /* 0x0003e80000100800 */
[----:B------:R2:W-:Y:S01]  /*4a6f0*/  STL [R1+0x1af4], R6 ;  /* 0x001af40601007387 */ /* 0x0005e20000100800 */
[----:B0-----:R-:W-:Y:S01]  /*4a700*/  LEA.HI.X.SX32 R5, R23, R0, 0x1, P2 ;  /* 0x0000000017057211 */ /* 0x001fe200010f0eff */
[----:B-1----:R-:W-:-:S04]  /*4a710*/  IMAD R3, R2, 0x63, RZ ;  /* 0x0000006302037824 */ /* 0x002fc800078e02ff */
[----:B------:R0:W-:Y:S01]  /*4a720*/  STL [R1+0x1ac0], R5 ;  /* 0x001ac00501007387 */ /* 0x0001e20000100800 */
[----:B--2---:R-:W-:-:S05]  /*4a730*/  IADD3 R6, P2, PT, R4, R9, RZ ;  /* 0x0000000904067210 */ /* 0x004fca0007f5e0ff */
[----:B------:R1:W-:Y:S01]  /*4a740*/  STL [R1+0x1afc], R6 ;  /* 0x001afc0601007387 */ /* 0x0003e20000100800 */
[----:B0-----:R-:W-:-:S05]  /*4a750*/  LEA.HI.X.SX32 R5, R24, R0, 0x1, P3 ;  /* 0x0000000018057211 */ /* 0x001fca00018f0eff */
[----:B------:R0:W-:Y:S01]  /*4a760*/  STL [R1+0x1ac8], R5 ;  /* 0x001ac80501007387 */ /* 0x0001e20000100800 */
[----:B-1----:R-:W-:-:S05]  /*4a770*/  IADD3 R6, P3, PT, R3, R9, RZ ;  /* 0x0000000903067210 */ /* 0x002fca0007f7e0ff */
        /* <DEDUP_REMOVED lines=9> */
[----:B0-----:R-:W-:Y:S02]  /*4a810*/  LEA.HI.X.SX32 R5, R27, R0, 0x1, P6 ;  /* 0x000000001b057211 */ /* 0x001fe400030f0eff */
[----:B------:R-:W-:-:S03]  /*4a820*/  IADD3 R12, P6, PT, R8, R9, RZ ;  /* 0x00000009080c7210 */ /* 0x000fc60007fde0ff */
[----:B------:R0:W-:Y:S01]  /*4a830*/  STL [R1+0x1ae0], R5 ;  /* 0x001ae00501007387 */ /* 0x0001e20000100800 */
[----:B-1----:R-:W-:-:S03]  /*4a840*/  IMAD R6, R2, 0x5e, RZ ;  /* 0x0000005e02067824 */ /* 0x002fc600078e02ff */
[----:B------:R1:W-:Y:S01]  /*4a850*/  STL [R1+0x1b1c], R12 ;  /* 0x001b1c0c01007387 */ /* 0x0003e20000100800 */
[-C--:B0-----:R-:W-:Y:S02]  /*4a860*/  LEA.HI.X.SX32 R5, R28, R0.reuse, 0x1, P0 ;  /* 0x000000001c057211 */ /* 0x081fe400000f0eff */
[-C--:B------:R-:W-:Y:S02]  /*4a870*/  IADD3 R13, P0, PT, R7, R9.reuse, RZ ;  /* 0x00000009070d7210 */ /* 0x080fe40007f1e0ff */
[----:B-1----:R-:W-:Y:S01]  /*4a880*/  LEA.HI.X.SX32 R12, R29, R0, 0x1, P1 ;  /* 0x000000001d0c7211 */ /* 0x002fe200008f0eff */
[----:B------:R0:W-:Y:S04]  /*4a890*/  STL [R1+0x1ae8], R5 ;  /* 0x001ae80501007387 */ /* 0x0001e80000100800 */
[----:B------:R1:W-:Y:S04]  /*4a8a0*/  STL [R1+0x1b24], R13 ;  /* 0x001b240d01007387 */ /* 0x0003e80000100800 */
[----:B------:R2:W-:Y:S01]  /*4a8b0*/  STL [R1+0x1af0], R12 ;  /* 0x001af00c01007387 */ /* 0x0005e20000100800 */
[----:B0-----:R-:W-:Y:S01]  /*4a8c0*/  IMAD R5, R2, 0x5d, RZ ;  /* 0x0000005d02057824 */ /* 0x001fe200078e02ff */
[----:B-1----:R-:W-:-:S02]  /*4a8d0*/  IADD3 R13, P1, PT, R6, R9, RZ ;  /* 0x00000009060d7210 */ /* 0x002fc40007f3e0ff */
[----:B--2---:R-:W-:-:S03]  /*4a8e0*/  LEA.HI.X.SX32 R12, R4, R0, 0x1, P2 ;  /* 0x00000000040c7211 */ /* 0x004fc600010f0eff */
[----:B------:R0:W-:Y:S01]  /*4a8f0*/  STL [R1+0x1b2c], R13 ;  /* 0x001b2c0d01007387 */ /* 0x0001e20000100800 */
[----:B------:R-:W-:-:S03]  /*4a900*/  IMAD R4, R2, 0x5c, RZ ;  /* 0x0000005c02047824 */ /* 0x000fc600078e02ff */
[----:B------:R1:W-:Y:S01]  /*4a910*/  STL [R1+0x1af8], R12 ;  /* 0x001af80c01007387 */ /* 0x0003e20000100800 */
[----:B0-----:R-:W-:Y:S02]  /*4a920*/  IADD3 R13, P2, PT, R5, R9, RZ ;  /* 0x00000009050d7210 */ /* 0x001fe40007f5e0ff */
[----:B-1----:R-:W-:-:S03]  /*4a930*/  LEA.HI.X.SX32 R12, R3, R0, 0x1, P3 ;  /* 0x00000000030c7211 */ /* 0x002fc600018f0eff */
        /* <DEDUP_REMOVED lines=136> */
[----:B------:R-:W-:-:S03]  /*4b1c0*/  IMAD.SHL.U32 R8, R2, 0x40, RZ ;  /* 0x0000004002087824 */ /* 0x000fc600078e00ff */
        /* <DEDUP_REMOVED lines=239> */
[----:B------:R-:W-:Y:S01]  /*4c0c0*/  IMAD.SHL.U32 R8, R2, 0x10, RZ ;  /* 0x0000001002087824 */ /* 0x000fe200078e00ff */
[-C--:B------:R-:W-:Y:S02]  /*4c0d0*/  LEA.HI.X.SX32 R11, R11, R0.reuse, 0x1, P0 ;  /* 0x000000000b0b7211 */ /* 0x080fe400000f0eff */
[----:B------:R1:W-:Y:S01]  /*4c0e0*/  STL [R1+0x1d58], R12 ;  /* 0x001d580c01007387 */ /* 0x0003e20000100800 */
[----:B0-----:R-:W-:Y:S02]  /*4c0f0*/  IADD3 R13, P1, PT, R10, R9, RZ ;  /* 0x000000090a0d7210 */ /* 0x001fe40007f3e0ff */
[----:B-1----:R-:W-:-:S03]  /*4c100*/  LEA.HI.X.SX32 R12, R7, R0, 0x1, P2 ;  /* 0x00000000070c7211 */ /* 0x002fc600010f0eff */
[----:B------:R0:W-:Y:S01]  /*4c110*/  STL [R1+0x1d94], R13 ;  /* 0x001d940d01007387 */ /* 0x0001e20000100800 */
[----:B------:R-:W-:Y:S01]  /*4c120*/  IMAD R7, R2, 0xf, RZ ;  /* 0x0000000f02077824 */ /* 0x000fe200078e02ff */
        /* <DEDUP_REMOVED lines=24> */
[----:B------:R-:W-:Y:S02]  /*4c2b0*/  LEA.HI.X.SX32 R5, R5, R0, 0x1, P5 ;  /* 0x0000000005057211 */ /* 0x000fe400028f0eff */
[----:B------:R1:W-:Y:S01]  /*4c2c0*/  STL [R1+0x1d80], R12 ;  /* 0x001d800c01007387 */ /* 0x0003e20000100800 */
[----:B0-----:R-:W-:Y:S01]  /*4c2d0*/  IADD3 R13, P6, PT, R4, R9, RZ ;  /* 0x00000009040d7210 */ /* 0x001fe20007fde0ff */
[----:B-1----:R-:W-:-:S04]  /*4c2e0*/  IMAD R12, R2, 0xa, RZ ;  /* 0x0000000a020c7824 */ /* 0x002fc800078e02ff */
[----:B------:R0:W-:Y:S01]  /*4c2f0*/  STL [R1+0x1dbc], R13 ;  /* 0x001dbc0d01007387 */ /* 0x0001e20000100800 */
[----:B------:R-:W-:-:S03]  /*4c300*/  LEA.HI.X.SX32 R4, R4, R0, 0x1, P6 ;  /* 0x0000000004047211 */ /* 0x000fc600030f0eff */
[----:B------:R1:W-:Y:S01]  /*4c310*/  STL [R1+0x1d88], R11 ;  /* 0x001d880b01007387 */ /* 0x0003e20000100800 */
[----:B0-----:R-:W-:Y:S01]  /*4c320*/  IADD3 R13, P0, PT, R3, R9, RZ ;  /* 0x00000009030d7210 */ /* 0x001fe20007f1e0ff */
[----:B-1----:R-:W-:-:S04]  /*4c330*/  IMAD R11, R2, 0x9, RZ ;  /* 0x00000009020b7824 */ /* 0x002fc800078e02ff */
[----:B------:R0:W-:Y:S01]  /*4c340*/  STL [R1+0x1dc4], R13 ;  /* 0x001dc40d01007387 */ /* 0x0001e20000100800 */
[----:B------:R-:W-:-:S03]  /*4c350*/  LEA.HI.X.SX32 R3, R3, R0, 0x1, P0 ;  /* 0x0000000003037211 */ /* 0x000fc600000f0eff */
[----:B------:R1:W-:Y:S01]  /*4c360*/  STL [R1+0x1d90], R10 ;  /* 0x001d900a01007387 */ /* 0x0003e20000100800 */
[----:B0-----:R-:W-:Y:S01]  /*4c370*/  IADD3 R13, P1, PT, R12, R9, RZ ;  /* 0x000000090c0d7210 */ /* 0x001fe20007f3e0ff */
[----:B-1----:R-:W-:-:S04]  /*4c380*/  IMAD.SHL.U32 R10, R2, 0x8, RZ ;  /* 0x00000008020a7824 */ /* 0x002fc800078e00ff */
        /* <DEDUP_REMOVED lines=31> */
[-C--:B------:R-:W-:Y:S02]  /*4c580*/  LEA.HI.X.SX32 R5, R5, R0.reuse, 0x1, P0 ;  /* 0x0000000005057211 */ /* 0x080fe400000f0eff */
[CC--:B------:R-:W-:Y:S01]  /*4c590*/  IADD3 R11, P2, PT, R3.reuse, R9.reuse, RZ ;  /* 0x00000009030b7210 */ /* 0x0c0fe20007f5e0ff */
[----:B------:R-:W-:Y:S03]  /*4c5a0*/  STL [R1+0x1dc8], R14 ;  /* 0x001dc80e01007387 */ /* 0x000fe60000100800 */
[----:B------:R-:W-:Y:S02]  /*4c5b0*/  LEA.HI.X.SX32 R3, R3, R0, 0x1, P2 ;  /* 0x0000000003037211 */ /* 0x000fe400010f0eff */
[----:B0-----:R-:W-:Y:S02]  /*4c5c0*/  IADD3 R13, P1, PT, R4, R9, RZ ;  /* 0x00000009040d7210 */ /* 0x001fe40007f3e0ff */
[----:B------:R-:W-:-:S02]  /*4c5d0*/  IADD3 R9, P3, PT, R9, R2, RZ ;  /* 0x0000000209097210 */ /* 0x000fc40007f7e0ff */
[-C--:B------:R-:W-:Y:S01]  /*4c5e0*/  LEA.HI.X.SX32 R4, R4, R0.reuse, 0x1, P1 ;  /* 0x0000000004047211 */ /* 0x080fe200008f0eff */
[----:B------:R-:W-:Y:S01]  /*4c5f0*/  STL [R1+0x1e04], R13 ;  /* 0x001e040d01007387 */ /* 0x000fe20000100800 */
[----:B------:R-:W-:-:S03]  /*4c600*/  LEA.HI.X.SX32 R2, R2, R0, 0x1, P3 ;  /* 0x0000000002027211 */ /* 0x000fc600018f0eff */
[----:B------:R-:W-:Y:S04]  /*4c610*/  STL [R1+0x1dd0], R12 ;  /* 0x001dd00c01007387 */ /* 0x000fe80000100800 */
        /* <DEDUP_REMOVED lines=8> */
[----:B------:R-:W2:Y:S04]  /*4c6a0*/  LDL.LU R0, [R1+0x3fdc] ;  /* 0x003fdc0001007983 */ /* 0x000ea80000300800 */
[----:B------:R0:W-:Y:S04]  /*4c6b0*/  STL [R1+0x1e08], R3 ;  /* 0x001e080301007387 */ /* 0x0001e80000100800 */
[----:B------:R-:W-:Y:S04]  /*4c6c0*/  STL [R1+0x6c4], RZ ;  /* 0x0006c4ff01007387 */ /* 0x000fe80000100800 */
        /* <DEDUP_REMOVED lines=139> */
[----:B0-----:R-:W3:Y:S01]  /*4cf80*/  LDL R3, [R1+0xfe0] ;  /* 0x000fe00001037983 */ /* 0x001ee20000100800 */
[----:B--2---:R-:W-:-:S02]  /*4cf90*/  LOP3.LUT R2, R0, 0x10, RZ, 0x3c, !PT ;  /* 0x0000001000027812 */ /* 0x004fc400078e3cff */
[C---:B------:R-:W-:Y:S01]  /*4cfa0*/  LOP3.LUT R5, R0.reuse, 0x20, RZ, 0x3c, !PT ;  /* 0x0000002000057812 */ /* 0x040fe200078e3cff */
[----:B------:R1:W-:Y:S01]  /*4cfb0*/  STL [R1+0x610], RZ ;  /* 0x000610ff01007387 */ /* 0x0003e20000100800 */
[----:B------:R-:W-:-:S03]  /*4cfc0*/  LOP3.LUT R4, R0, 0x30, RZ, 0x3c, !PT ;  /* 0x0000003000047812 */ /* 0x000fc600078e3cff */
        /* <DEDUP_REMOVED lines=27> */
[----:B---3--:R-:W-:-:S05]  /*4d180*/  LOP3.LUT R2, R3, 0x40, RZ, 0x3c, !PT ;  /* 0x0000004003027812 */ /* 0x008fca00078e3cff */
[----:B------:R1:W-:Y:S02]  /*4d190*/  STL [R1+0xfe4], R2 ;  /* 0x000fe40201007387 */ /* 0x0003e40000100800 */
.L_x_2:
[----:B------:R-:W2:Y:S01]  /*4d1a0*/  LDL R5, [R1+0x10cc] ;  /* 0x0010cc0001057983 */ /* 0x000ea20000100800 */
[----:B-1----:R-:W0:Y:S03]  /*4d1b0*/  LDC R2, c[0x0][0x3a0] ;  /* 0x0000e800ff027b82 */ /* 0x002e260000000800 */
[----:B--2---:R1:W-:Y:S04]  /*4d1c0*/  STL [R1+0x51c0], R5 ;  /* 0x0051c00501007387 */ /* 0x0043e80000100800 */
[----:B------:R-:W2:Y:S04]  /*4d1d0*/  LDL R4, [R1+0x10d0] ;  /* 0x0010d00001047983 */ /* 0x000ea80000100800 */
[----:B-1----:R-:W0:Y:S04]  /*4d1e0*/  LDL R5, [R1+0x19bc] ;  /* 0x0019bc0001057983 */ /* 0x002e280000100800 */
        /* <DEDUP_REMOVED lines=66> */
[----:B------:R1:W-:Y:S04]  /*4d610*/  STL [R1+0x51bc], R7 ;  /* 0x0051bc0701007387 */ /* 0x0003e80000100800 */
        /* <DEDUP_REMOVED lines=23> */
[----:B-----5:R-:W-:Y:S04]  /*4d790*/  STL [R1+0x4064], R0 ;  /* 0x0040640001007387 */ /* 0x020fe80000100800 */
        /* <DEDUP_REMOVED lines=491> */
[----:B------:R-:W-:Y:S01]  /*4f650*/  STL [R1+0x4fb0], R0 ;  /* 0x004fb00001007387 */ /* 0x000fe20000100800 */
[----:B0-----:R-:W-:-:S03]  /*4f660*/  IMAD R2, R5, -0x80, R2 ;  /* 0xffffff8005027824 */ /* 0x001fc600078e0202 */
[----:B------:R-:W-:Y:S04]  /*4f670*/  STL [R1+0x4fb8], R0 ;  /* 0x004fb80001007387 */ /* 0x000fe80000100800 */
[----:B------:R-:W-:Y:S04]  /*4f680*/  STL [R1+0x4fc0], R0 ;  /* 0x004fc00001007387 */ /* 0x000fe80000100800 */
[----:B------:R-:W-:Y:S04]  /*4f690*/  STL [R1+0x4fc8], R0 ;  /* 0x004fc80001007387 */ /* 0x000fe80000100800 */
[----:B------:R-:W-:Y:S04]  /*4f6a0*/  STL [R1+0x4fd0], R0 ;  /* 0x004fd00001007387 */ /* 0x000fe80000100800 */
[----:B------:R-:W2:Y:S01]  /*4f6b0*/  LDL.LU R5, [R1+0x51c0] ;  /* 0x0051c00001057983 */ /* 0x000ea20000300800 */
[----:B------:R-:W-:-:S02]  /*4f6c0*/  ISETP.GT.AND P0, PT, R2, RZ, PT ;  /* 0x000000ff0200720c */ /* 0x000fc40003f04270 */
[----:B-1----:R-:W-:-:S11]  /*4f6d0*/  PRMT R7, RZ, 0x7610, R7 ;  /* 0x00007610ff077816 */ /* 0x002fd60000000007 */
[----:B--2---:R-:W2:Y:S01]  /*4f6e0*/  @P0 LDG.E.U8 R7, desc[UR40][R4.64] ;  /* 0x0000002804070981 */ /* 0x004ea2000c1e1100 */
[----:B------:R-:W-:-:S03]  /*4f6f0*/  ISETP.GT.AND P1, PT, R2, 0x1, PT ;  /* 0x000000010200780c */ /* 0x000fc60003f24270 */
[----:B--2---:R0:W-:Y:S04]  /*4f700*/  STL [R1+0x1a4], R7 ;  /* 0x0001a40701007387 */ /* 0x0041e80000100800 */
[----:B0-----:R-:W2:Y:S04]  /*4f710*/  LDL.LU R7, [R1+0x51bc] ;  /* 0x0051bc0001077983 */ /* 0x001ea80000300800 */
[----:B------:R-:W3:Y:S04]  /*4f720*/  LDL R4, [R1+0x1e10] ;  /* 0x001e100001047983 */ /* 0x000ee80000100800 */
[----:B------:R-:W3:Y:S01]  /*4f730*/  LDL R5, [R1+0x1e14] ;  /* 0x001e140001057983 */ /* 0x000ee20000100800 */
[----:B------:R-:W-:-:S02]  /*4f740*/  PRMT R9, RZ, 0x7610, R9 ;  /* 0x00007610ff097816 */ /* 0x000fc40000000009 */
[----:B---3--:R-:W-:-:S04]  /*4f750*/  @P1 LOP3.LUT R5, R5, R4, RZ, 0x3c, !PT ;  /* 0x0000000405051212 */ /* 0x008fc800078e3cff */
[----:B------:R-:W-:-:S04]  /*4f760*/  @P1 LOP3.LUT R4, R5, R4, RZ, 0x3c, !PT ;  /* 0x0000000405041212 */ /* 0x000fc800078e3cff */
[----:B------:R-:W-:-:S05]  /*4f770*/  @P1 LOP3.LUT R5, R5, R4, RZ, 0x3c, !PT ;  /* 0x0000000405051212 */ /* 0x000fca00078e3cff */
[----:B------:R-:W3:Y:S01]  /*4f780*/  @P1 LDG.E.U8 R9, desc[UR40][R4.64] ;  /* 0x0000002804091981 */ /* 0x000ee2000c1e1100 */
[----:B------:R-:W-:-:S03]  /*4f790*/  ISETP.GT.AND P2, PT, R2, 0x2, PT ;  /* 0x000000020200780c */ /* 0x000fc60003f44270 */
[----:B---3--:R0:W-:Y:S04]  /*4f7a0*/  STL [R1+0x1a0], R9 ;  /* 0x0001a00901007387 */ /* 0x0081e80000100800 */
[----:B0-----:R-:W3:Y:S04]  /*4f7b0*/  LDL.LU R9, [R1+0x51b8] ;  /* 0x0051b80001097983 */ /* 0x001ee80000300800 */
[----:B------:R-:W4:Y:S04]  /*4f7c0*/  LDL R4, [R1+0x1e08] ;  /* 0x001e080001047983 */ /* 0x000f280000100800 */
[----:B------:R-:W4:Y:S01]  /*4f7d0*/  LDL R5, [R1+0x1e0c] ;  /* 0x001e0c0001057983 */ /* 0x000f220000100800 */
[----:B--2---:R-:W-:-:S02]  /*4f7e0*/  PRMT R7, RZ, 0x7610, R7 ;  /* 0x00007610ff077816 */ /* 0x004fc40000000007 */
[----:B----4-:R-:W-:-:S04]  /*4f7f0*/  @P2 LOP3.LUT R5, R5, R4, RZ, 0x3c, !PT ;  /* 0x0000000405052212 */ /* 0x010fc800078e3cff */
[----:B------:R-:W-:-:S04]  /*4f800*/  @P2 LOP3.LUT R4, R5, R4, RZ, 0x3c, !PT ;  /* 0x0000000405042212 */ /* 0x000fc800078e3cff */
[----:B------:R-:W-:-:S05]  /*4f810*/  @P2 LOP3.LUT R5, R5, R4, RZ, 0x3c, !PT ;  /* 0x0000000405052212 */ /* 0x000fca00078e3cff */
[----:B------:R-:W2:Y:S01]  /*4f820*/  @P2 LDG.E.U8 R7, desc[UR40][R4.64] ;  /* 0x0000002804072981 */ /* 0x000ea2000c1e1100 */
[----:B------:R-:W-:-:S03]  /*4f830*/  ISETP.GT.AND P3, PT, R2, 0x3, PT ;  /* 0x000000030200780c */ /* 0x000fc60003f64270 */
[----:B--2---:R0:W-:Y:S04]  /*4f840*/  STL [R1+0x19c], R7 ;  /* 0x00019c0701007387 */ /* 0x0041e80000100800 */
[----:B0-----:R-:W2:Y:S04]  /*4f850*/  LDL.LU R7, [R1+0x51b4] ;  /* 0x0051b40001077983 */ /* 0x001ea80000300800 */
[----:B------:R-:W4:Y:S04]  /*4f860*/  LDL R4, [R1+0x1e00] ;  /* 0x001e000001047983 */ /* 0x000f280000100800 */
[----:B------:R-:W4:Y:S01]  /*4f870*/  LDL R5, [R1+0x1e04] ;  /* 0x001e040001057983 */ /* 0x000f220000100800 */
[----:B---3--:R-:W-:-:S02]  /*4f880*/  PRMT R9, RZ, 0x7610, R9 ;  /* 0x00007610ff097816 */ /* 0x008fc40000000009 */
[----:B----4-:R-:W-:-:S04]  /*4f890*/  @P3 LOP3.LUT R5, R5, R4, RZ, 0x3c, !PT ;  /* 0x0000000405053212 */ /* 0x010fc800078e3cff */
        /* <DEDUP_REMOVED lines=638> */
[----:B------:R-:W-:-:S02]  /*52080*/  PRMT R8, RZ, 0x7610, R8 ;  /* 0x00007610ff087816 */ /* 0x000fc40000000008 */
[----:B----4-:R-:W-:-:S04]  /*52090*/  @P3 LOP3.LUT R5, R5, R4, RZ, 0x3c, !PT ;  /* 0x0000000405053212 */ /* 0x010fc800078e3cff */
[----:B------:R-:W-:-:S04]  /*520a0*/  @P3 LOP3.LUT R4, R5, R4, RZ, 0x3c, !PT ;  /* 0x0000000405043212 */ /* 0x000fc800078e3cff */
[----:B------:R-:W-:-:S05]  /*520b0*/  @P3 LOP3.LUT R5, R5, R4, RZ, 0x3c, !PT ;  /* 0x0000000405053212 */ /* 0x000fca00078e3cff */
[----:B------:R-:W4:Y:S01]  /*520c0*/  @P3 LDG.E.U8 R8, desc[UR40][R4.64] ;  /* 0x0000002804083981 */ /* 0x000f22000c1e1100 */
[----:B------:R-:W-:-:S03]  /*520d0*/  ISETP.GT.AND P0, PT, R2, 0x44, PT ;  /* 0x000000440200780c */ /* 0x000fc60003f04270 */
[----:B----4-:R0:W-:Y:S04]  /*520e0*/  STL [R1+0x8c], R8 ;  /* 0x00008c0801007387 */ /* 0x0101e80000100800 */
[----:B0-----:R-:W4:Y:S04]  /*520f0*/  LDL.LU R8, [R1+0x50b0] ;  /* 0x0050b00001087983 */ /* 0x001f280000300800 */
[----:B------:R-:W2:Y:S04]  /*52100*/  LDL R4, [R1+0x1bf8] ;  /* 0x001bf80001047983 */ /* 0x000ea80000100800 */
[----:B------:R-:W2:Y:S01]  /*52110*/  LDL R5, [R1+0x1bfc] ;  /* 0x001bfc0001057983 */ /* 0x000ea20000100800 */
[----:B------:R-:W-:-:S02]  /*52120*/  PRMT R6, RZ, 0x7610, R6 ;  /* 0x00007610ff067816 */ /* 0x000fc40000000006 */
[----:B--2---:R-:W-:-:S04]  /*52130*/  @P0 LOP3.LUT R5, R5, R4, RZ, 0x3c, !PT ;  /* 0x0000000405050212 */ /* 0x004fc800078e3cff */
[----:B------:R-:W-:-:S04]  /*52140*/  @P0 LOP3.LUT R4, R5, R4, RZ, 0x3c, !PT ;  /* 0x0000000405040212 */ /* 0x000fc800078e3cff */
[----:B------:R-:W-:-:S05]  /*52150*/  @P0 LOP3.LUT R5, R5, R4, RZ, 0x3c, !PT ;  /* 0x0000000405050212 */ /* 0x000fca00078e3cff */
[----:B------:R-:W2:Y:S01]  /*52160*/  @P0 LDG.E.U8 R6, desc[UR40][R4.64] ;  /* 0x0000002804060981 */ /* 0x000ea2000c1e1100 */
[----:B------:R-:W-:-:S03]  /*52170*/  ISETP.GT.AND P1, PT, R2, 0x45, PT ;  /* 0x000000450200780c */ /* 0x000fc60003f24270 */
[----:B--2---:R0:W-:Y:S04]  /*52180*/  STL [R1+0x88], R6 ;  /* 0x0000880601007387 */ /* 0x0041e80000100800 */
[----:B0-----:R-:W2:Y:S04]  /*52190*/  LDL.LU R6, [R1+0x50ac] ;  /* 0x0050ac0001067983 */ /* 0x001ea80000300800 */
        /* <DEDUP_REMOVED lines=106> */
[----:B------:R0:W2:Y:S04]  /*52840*/  @P3 LDG.E.U8 R0, desc[UR40][R4.64] ;  /* 0x0000002804003981 */ /* 0x0000a8000c1e1100 */
[----:B------:R-:W0:Y:S04]  /*52850*/  LDL R4, [R1+0x1b98] ;  /* 0x001b980001047983 */ /* 0x000e280000100800 */
[----:B------:R-:W0:Y:S01]  /*52860*/  LDL R5, [R1+0x1b9c] ;  /* 0x001b9c0001057983 */ /* 0x000e220000100800 */
[----:B------:R-:W-:Y:S02]  /*52870*/  ISETP.GT.AND P0, PT, R2, 0x50, PT ;  /* 0x000000500200780c */ /* 0x000fe40003f04270 */
[----:B------:R-:W-:-:S11]  /*52880*/  PRMT R11, RZ, 0x7610, R11 ;  /* 0x00007610ff0b7816 */ /* 0x000fd6000000000b */
[----:B0-----:R-:W-:-:S04]  /*52890*/  @P0 LOP3.LUT R5, R5, R4, RZ, 0x3c, !PT ;  /* 0x0000000405050212 */ /* 0x001fc800078e3cff */
[----:B------:R-:W-:-:S04]  /*528a0*/  @P0 LOP3.LUT R4, R5, R4, RZ, 0x3c, !PT ;  /* 0x0000000405040212 */ /* 0x000fc800078e3cff */
[----:B------:R-:W-:-:S05]  /*528b0*/  @P0 LOP3.LUT R5, R5, R4, RZ, 0x3c, !PT ;  /* 0x0000000405050212 */ /* 0x000fca00078e3cff */
[----:B------:R-:W3:Y:S04]  /*528c0*/  @P0 LDG.E.U8 R11, desc[UR40][R4.64] ;  /* 0x00000028040b0981 */ /* 0x000ee8000c1e1100 */
[----:B--2---:R-:W-:Y:S01]  /*528d0*/  STL [R1+0x4fd4], R0 ;  /* 0x004fd40001007387 */ /* 0x004fe20000100800 */
[----:B------:R-:W-:-:S03]  /*528e0*/  ISETP.GT.AND P1, PT, R2, 0x51, PT ;  /* 0x000000510200780c */ /* 0x000fc60003f24270 */
[----:B---3--:R0:W-:Y:S04]  /*528f0*/  STL [R1+0x58], R11 ;  /* 0x0000580b01007387 */ /* 0x0081e80000100800 */
        /* <DEDUP_REMOVED lines=77> */
[----:B------:R-:W2:Y:S04]  /*52dd0*/  @P0 LDG.E.U8 R9, desc[UR40][R4.64] ;  /* 0x0000002804090981 */ /* 0x000ea8000c1e1100 */
[----:B------:R-:W3:Y:S04]  /*52de0*/  LDL R4, [R1+0x1b50] ;  /* 0x001b500001047983 */ /* 0x000ee80000100800 */
[----:B------:R-:W3:Y:S01]  /*52df0*/  LDL R5, [R1+0x1b54] ;  /* 0x001b540001057983 */ /* 0x000ee20000100800 */
[C---:B------:R-:W-:Y:S02]  /*52e00*/  ISETP.GT.AND P1, PT, R2.reuse, 0x59, PT ;  /* 0x000000590200780c */ /* 0x040fe40003f24270 */
[----:B------:R-:W-:Y:S01]  /*52e10*/  PRMT R7, RZ, 0x7610, R7 ;  /* 0x00007610ff077816 */ /* 0x000fe20000000007 */
[----:B--2---:R0:W-:Y:S01]  /*52e20*/  STL [R1+0x38], R9 ;  /* 0x0000380901007387 */ /* 0x0041e20000100800 */
[----:B------:R-:W-:-:S02]  /*52e30*/  ISETP.GT.AND P2, PT, R2, 0x5a, PT ;  /* 0x0000005a0200780c */ /* 0x000fc40003f44270 */
[----:B------:R-:W-:Y:S01]  /*52e40*/  PRMT R20, RZ, 0x7610, R20 ;  /* 0x00007610ff147816 */ /* 0x000fe20000000014 */
[----:B0-----:R-:W2:Y:S06]  /*52e50*/  LDL R9, [R1+0x1b3c] ;  /* 0x001b3c0001097983 */ /* 0x001eac0000100800 */
[----:B---3--:R-:W-:-:S04]  /*52e60*/  @P1 LOP3.LUT R5, R5, R4, RZ, 0x3c, !PT ;  /* 0x0000000405051212 */ /* 0x008fc800078e3cff */
[----:B------:R-:W-:-:S04]  /*52e70*/  @P1 LOP3.LUT R4, R5, R4, RZ, 0x3c, !PT ;  /* 0x0000000405041212 */ /* 0x000fc800078e3cff */
[----:B------:R-:W-:-:S05]  /*52e80*/  @P1 LOP3.LUT R5, R5, R4, RZ, 0x3c, !PT ;  /* 0x0000000405051212 */ /* 0x000fca00078e3cff */
[----:B------:R0:W3:Y:S04]  /*52e90*/  @P1 LDG.E.U8 R7, desc[UR40][R4.64] ;  /* 0x0000002804071981 */ /* 0x0000e8000c1e1100 */
[----:B------:R-:W0:Y:S04]  /*52ea0*/  LDL R4, [R1+0x1b48] ;  /* 0x001b480001047983 */ /* 0x000e280000100800 */
[----:B------:R-:W0:Y:S02]  /*52eb0*/  LDL R5, [R1+0x1b4c] ;  /* 0x001b4c0001057983 */ /* 0x000e240000100800 */
[----:B0-----:R-:W-:-:S04]  /*52ec0*/  @P2 LOP3.LUT R5, R5, R4, RZ, 0x3c, !PT ;  /* 0x0000000405052212 */ /* 0x001fc800078e3cff */
[----:B------:R-:W-:-:S04]  /*52ed0*/  @P2 LOP3.LUT R4, R5, R4, RZ, 0x3c, !PT ;  /* 0x0000000405042212 */ /* 0x000fc800078e3cff */
[----:B------:R-:W-:-:S05]  /*52ee0*/  @P2 LOP3.LUT R5, R5, R4, RZ, 0x3c, !PT ;  /* 0x0000000405052212 */ /* 0x000fca00078e3cff */
[----:B------:R-:W2:Y:S04]  /*52ef0*/  @P2 LDG.E.U8 R20, desc[UR40][R4.64] ;  /* 0x0000002804142981 */ /* 0x000ea8000c1e1100 */
[----:B---3--:R0:W-:Y:S04]  /*52f00*/  STL [R1+0x34], R7 ;  /* 0x0000340701007387 */ /* 0x0081e80000100800 */
[----:B0-----:R-:W3:Y:S04]  /*52f10*/  LDL R7, [R1+0x1b34] ;  /* 0x001b340001077983 */ /* 0x001ee80000100800 */
[----:B--2---:R0:W-:Y:S04]  /*52f20*/  STL [R1+0x30], R20 ;  /* 0x0000301401007387 */ /* 0x0041e80000100800 */
[----:B0-----:R-:W2:Y:S04]  /*52f30*/  LDL.LU R20, [R1+0x5060] ;  /* 0x0050600001147983 */ /* 0x001ea80000300800 */
[----:B------:R-:W2:Y:S04]  /*52f40*/  LDL R4, [R1+0x1b40] ;  /* 0x001b400001047983 */ /* 0x000ea80000100800 */
[----:B------:R-:W2:Y:S01]  /*52f50*/  LDL R5, [R1+0x1b44] ;  /* 0x001b440001057983 */ /* 0x000ea20000100800 */
[----:B------:R-:W-:-:S02]  /*52f60*/  ISETP.GT.AND P3, PT, R2, 0x5b, PT ;  /* 0x0000005b0200780c */ /* 0x000fc40003f64270 */
[----:B------:R-:W-:-:S11]  /*52f70*/  PRMT R0, RZ, 0x7610, R0 ;  /* 0x00007610ff007816 */ /* 0x000fd60000000000 */
[----:B--2---:R-:W-:-:S04]  /*52f80*/  @P3 LOP3.LUT R5, R5, R4, RZ, 0x3c, !PT ;  /* 0x0000000405053212 */ /* 0x004fc800078e3cff */
[----:B------:R-:W-:-:S04]  /*52f90*/  @P3 LOP3.LUT R4, R5, R4, RZ, 0x3c, !PT ;  /* 0x0000000405043212 */ /* 0x000fc800078e3cff */
[----:B------:R-:W-:-:S05]  /*52fa0*/  @P3 LOP3.LUT R5, R5, R4, RZ, 0x3c, !PT ;  /* 0x0000000405053212 */ /* 0x000fca00078e3cff */
[----:B------:R0:W2:Y:S04]  /*52fb0*/  @P3 LDG.E.U8 R0, desc[UR40][R4.64] ;  /* 0x0000002804003981 */ /* 0x0000a8000c1e1100 */
[----:B------:R-:W3:Y:S01]  /*52fc0*/  LDL R5, [R1+0x1b38] ;  /* 0x001b380001057983 */ /* 0x000ee20000100800 */
[----:B------:R-:W-:Y:S02]  /*52fd0*/  ISETP.GT.AND P0, PT, R2, 0x5c, PT ;  /* 0x0000005c0200780c */ /* 0x000fe40003f04270 */
[----:B----4-:R-:W-:-:S11]  /*52fe0*/  PRMT R8, RZ, 0x7610, R8 ;  /* 0x00007610ff087816 */ /* 0x010fd60000000008 */
[----:B0-----:R-:W-:Y:S01]  /*52ff0*/  @P0 IMAD.MOV.U32 R4, RZ, RZ, R9 ;  /* 0x000000ffff040224 */ /* 0x001fe200078e0009 */
[----:B--2---:R-:W-:Y:S01]  /*53000*/  STL [R1+0x5028], R0 ;  /* 0x0050280001007387 */ /* 0x004fe20000100800 */
[C---:B------:R-:W-:Y:S02]  /*53010*/  ISETP.GT.AND P1, PT, R2.reuse, 0x5d, PT ;  /* 0x0000005d0200780c */ /* 0x040fe40003f24270 */
[----:B------:R-:W-:Y:S01]  /*53020*/  PRMT R6, RZ, 0x7610, R6 ;  /* 0x00007610ff067816 */ /* 0x000fe20000000006 */
[----:B------:R-:W2:Y:S04]  /*53030*/  LDL R9, [R1+0x1a98] ;  /* 0x001a980001097983 */ /* 0x000ea80000100800 */
[----:B---3--:R0:W3:Y:S04]  /*53040*/  @P0 LDG.E.U8 R8, desc[UR40][R4.64] ;  /* 0x0000002804080981 */ /* 0x0080e8000c1e1100 */
[----:B------:R-:W4:Y:S02]  /*53050*/  LDL R5, [R1+0x1b30] ;  /* 0x001b300001057983 */ /* 0x000f240000100800 */
[----:B0-----:R-:W-:Y:S01]  /*53060*/  @P1 IMAD.MOV.U32 R4, RZ, RZ, R7 ;  /* 0x000000ffff041224 */ /* 0x001fe200078e0007 */
[----:B------:R-:W-:Y:S01]  /*53070*/  ISETP.GT.AND P2, PT, R2, 0x60, PT ;  /* 0x000000600200780c */ /* 0x000fe20003f44270 */
[----:B---3--:R0:W-:Y:S01]  /*53080*/  STL [R1+0x28], R8 ;  /* 0x0000280801007387 */ /* 0x0081e20000100800 */
[----:B------:R-:W-:-:S03]  /*53090*/  PRMT R21, RZ, 0x7610, R21 ;  /* 0x00007610ff157816 */ /* 0x000fc60000000015 */
[----:B------:R-:W3:Y:S04]  /*530a0*/  LDL R7, [R1+0x1a90] ;  /* 0x001a900001077983 */ /* 0x000ee80000100800 */
[----:B----4-:R1:W4:Y:S04]  /*530b0*/  @P1 LDG.E.U8 R6, desc[UR40][R4.64] ;  /* 0x0000002804061981 */ /* 0x010328000c1e1100 */
[----:B0-----:R-:W2:Y:S04]  /*530c0*/  LDL R8, [R1+0x1a9c] ;  /* 0x001a9c0001087983 */ /* 0x001ea80000100800 */
[----:B------:R-:W1:Y:S04]  /*530d0*/  LDL R4, [R1+0x1b18] ;  /* 0x001b180001047983 */ /* 0x000e680000100800 */
[----:B------:R-:W1:Y:S02]  /*530e0*/  LDL R5, [R1+0x1b1c] ;  /* 0x001b1c0001057983 */ /* 0x000e640000100800 */
[----:B-1----:R-:W-:-:S04]  /*530f0*/  @P2 LOP3.LUT R5, R5, R4, RZ, 0x3c, !PT ;  /* 0x0000000405052212 */ /* 0x002fc800078e3cff */
[----:B------:R-:W-:-:S04]  /*53100*/  @P2 LOP3.LUT R4, R5, R4, RZ, 0x3c, !PT ;  /* 0x0000000405042212 */ /* 0x000fc800078e3cff */
[----:B------:R-:W-:-:S05]  /*53110*/  @P2 LOP3.LUT R5, R5, R4, RZ, 0x3c, !PT ;  /* 0x0000000405052212 */ /* 0x000fca00078e3cff */
[----:B------:R-:W2:Y:S04]  /*53120*/  @P2 LDG.E.U8 R21, desc[UR40][R4.64] ;  /* 0x0000002804152981 */ /* 0x000ea8000c1e1100 */
[----:B----4-:R0:W-:Y:S04]  /*53130*/  STL [R1+0x24], R6 ;  /* 0x0000240601007387 */ /* 0x0101e80000100800 */
[----:B0-----:R-:W4:Y:S04]  /*53140*/  LDL R6, [R1+0x1a94] ;  /* 0x001a940001067983 */ /* 0x001f280000100800 */
[----:B--2---:R0:W-:Y:S04]  /*53150*/  STL [R1+0x20], R21 ;  /* 0x0000201501007387 */ /* 0x0041e80000100800 */
[----:B0-----:R-:W2:Y:S04]  /*53160*/  LDL.LU R21, [R1+0x505c] ;  /* 0x00505c0001157983 */ /* 0x001ea80000300800 */
[----:B------:R-:W2:Y:S04]  /*53170*/  LDL R4, [R1+0x1b10] ;  /* 0x001b100001047983 */ /* 0x000ea80000100800 */
[----:B------:R-:W2:Y:S01]  /*53180*/  LDL R5, [R1+0x1b14] ;  /* 0x001b140001057983 */ /* 0x000ea20000100800 */
[----:B------:R-:W-:-:S02]  /*53190*/  ISETP.GT.AND P3, PT, R2, 0x61, PT ;  /* 0x000000610200780c */ /* 0x000fc40003f64270 */
[----:B------:R-:W-:Y:S02]  /*531a0*/  ISETP.GT.AND P4, PT, R2, 0x70, PT ;  /* 0x000000700200780c */ /* 0x000fe40003f84270 */
[----:B------:R-:W-:Y:S02]  /*531b0*/  PRMT R22, RZ, 0x7610, R22 ;  /* 0x00007610ff167816 */ /* 0x000fe40000000016 */
[----:B------:R-:W-:-:S07]  /*531c0*/  PRMT R28, RZ, 0x7610, R28 ;  /* 0x00007610ff1c7816 */ /* 0x000fce000000001c */
[----:B--2---:R-:W-:-:S04]  /*531d0*/  @P3 LOP3.LUT R5, R5, R4, RZ, 0x3c, !PT ;  /* 0x0000000405053212 */ /* 0x004fc800078e3cff */
[----:B------:R-:W-:-:S04]  /*531e0*/  @P3 LOP3.LUT R4, R5, R4, RZ, 0x3c, !PT ;  /* 0x0000000405043212 */ /* 0x000fc800078e3cff */
[----:B------:R-:W-:-:S05]  /*531f0*/  @P3 LOP3.LUT R5, R5, R4, RZ, 0x3c, !PT ;  /* 0x0000000405053212 */ /* 0x000fca00078e3cff */
[----:B------:R0:W2:Y:S02]  /*53200*/  @P3 LDG.E.U8 R22, desc[UR40][R4.64] ;  /* 0x0000002804163981 */ /* 0x0000a4000c1e1100 */
[----:B0-----:R-:W-:Y:S02]  /*53210*/  @P4 IMAD.MOV.U32 R4, RZ, RZ, R8 ;  /* 0x000000ffff044224 */ /* 0x001fe400078e0008 */
[----:B------:R-:W-:-:S05]  /*53220*/  @P4 IMAD.MOV.U32 R5, RZ, RZ, R9 ;  /* 0x000000ffff054224 */ /* 0x000fca00078e0009 */
[----:B------:R4:W2:Y:S01]  /*53230*/  @P4 LDG.E.U8 R28, desc[UR40][R4.64] ;  /* 0x00000028041c4981 */ /* 0x0008a2000c1e1100 */
[----:B------:R-:W-:Y:S02]  /*53240*/  ISETP.GT.AND P5, PT, R2, 0x71, PT ;  /* 0x000000710200780c */ /* 0x000fe40003fa4270 */
[----:B------:R-:W-:-:S11]  /*53250*/  PRMT R27, RZ, 0x7610, R27 ;  /* 0x00007610ff1b7816 */ /* 0x000fd6000000001b */
[----:B----4-:R-:W-:Y:S02]  /*53260*/  @P5 IMAD.MOV.U32 R4, RZ, RZ, R6 ;  /* 0x000000ffff045224 */ /* 0x010fe400078e0006 */
[----:B---3--:R-:W-:-:S05]  /*53270*/  @P5 IMAD.MOV.U32 R5, RZ, RZ, R7 ;  /* 0x000000ffff055224 */ /* 0x008fca00078e0007 */
[----:B------:R0:W3:Y:S04]  /*53280*/  @P5 LDG.E.U8 R27, desc[UR40][R4.64] ;  /* 0x00000028041b5981 */ /* 0x0000e8000c1e1100 */
[----:B--2---:R1:W-:Y:S04]  /*53290*/  STL [R1+0x1c], R22 ;  /* 0x00001c1601007387 */ /* 0x0043e80000100800 */
[----:B-1----:R-:W2:Y:S04]  /*532a0*/  LDL.LU R22, [R1+0x5058] ;  /* 0x0050580001167983 */ /* 0x002ea80000300800 */
[----:B------:R-:W4:Y:S04]  /*532b0*/  LDL R9, [R1+0x1b00] ;  /* 0x001b000001097983 */ /* 0x000f280000100800 */
[----:B------:R-:W2:Y:S04]  /*532c0*/  LDL R8, [R1+0x1b04] ;  /* 0x001b040001087983 */ /* 0x000ea80000100800 */
[----:B------:R1:W-:Y:S04]  /*532d0*/  STL [R1+0x504c], R28 ;  /* 0x00504c1c01007387 */ /* 0x0003e80000100800 */
[----:B------:R-:W2:Y:S01]  /*532e0*/  LDL R5, [R1+0x1b08] ;  /* 0x001b080001057983 */ /* 0x000ea20000100800 */
[----:B------:R-:W-:-:S02]  /*532f0*/  ISETP.GT.AND P0, PT, R2, 0x62, PT ;  /* 0x000000620200780c */ /* 0x000fc40003f04270 */
[C---:B------:R-:W-:Y:S01]  /*53300*/  ISETP.GT.AND P1, PT, R2.reuse, 0x63, PT ;  /* 0x000000630200780c */ /* 0x040fe20003f24270 */
[----:B------:R-:W2:Y:S04]  /*53310*/  LDL R7, [R1+0x1a88] ;  /* 0x001a880001077983 */ /* 0x000ea80000100800 */
[----:B-1----:R-:W0:Y:S01]  /*53320*/  LDL R28, [R1+0x1b0c] ;  /* 0x001b0c00011c7983 */ /* 0x002e220000100800 */
[----:B------:R-:W-:Y:S02]  /*53330*/  PRMT R13, RZ, 0x7610, R13 ;  /* 0x00007610ff0d7816 */ /* 0x000fe4000000000d */
[----:B------:R-:W-:Y:S01]  /*53340*/  PRMT R12, RZ, 0x7610, R12 ;  /* 0x00007610ff0c7816 */ /* 0x000fe2000000000c */
[----:B------:R-:W2:Y:S01]  /*53350*/  LDL R6, [R1+0x1a8c] ;  /* 0x001a8c0001067983 */ /* 0x000ea20000100800 */
[----:B------:R-:W-:Y:S01]  /*53360*/  ISETP.GT.AND P2, PT, R2, 0x72, PT ;  /* 0x000000720200780c */ /* 0x000fe20003f44270 */
[----:B0-----:R-:W-:-:S05]  /*53370*/  @P0 IMAD.MOV.U32 R4, RZ, RZ, R28 ;  /* 0x000000ffff040224 */ /* 0x001fca00078e001c */
[----:B--2---:R0:W2:Y:S02]  /*53380*/  @P0 LDG.E.U8 R13, desc[UR40][R4.64] ;  /* 0x00000028040d0981 */ /* 0x0040a4000c1e1100 */
[----:B0-----:R-:W-:Y:S02]  /*53390*/  @P1 IMAD.MOV.U32 R4, RZ, RZ, R8 ;  /* 0x000000ffff041224 */ /* 0x001fe400078e0008 */
[----:B----4-:R-:W-:-:S05]  /*533a0*/  @P1 IMAD.MOV.U32 R5, RZ, RZ, R9 ;  /* 0x000000ffff051224 */ /* 0x010fca00078e0009 */
[----:B------:R0:W4:Y:S04]  /*533b0*/  @P1 LDG.E.U8 R12, desc[UR40][R4.64] ;  /* 0x00000028040c1981 */ /* 0x000128000c1e1100 */
[----:B---3--:R1:W-:Y:S04]  /*533c0*/  STL [R1+0x5050], R27 ;  /* 0x0050501b01007387 */ /* 0x0083e80000100800 */
[----:B------:R-:W3:Y:S01]  /*533d0*/  LDL R28, [R1+0x1a80] ;  /* 0x001a8000011c7983 */ /* 0x000ee20000100800 */
[----:B------:R-:W-:Y:S01]  /*533e0*/  PRMT R24, RZ, 0x7610, R24 ;  /* 0x00007610ff187816 */ /* 0x000fe20000000018 */
[----:B0-----:R-:W-:-:S02]  /*533f0*/  @P2 IMAD.MOV.U32 R4, RZ, RZ, R6 ;  /* 0x000000ffff042224 */ /* 0x001fc400078e0006 */
[----:B------:R-:W3:Y:S04]  /*53400*/  LDL R9, [R1+0x1af8] ;  /* 0x001af80001097983 */ /* 0x000ee80000100800 */
[----:B-1----:R-:W3:Y:S01]  /*53410*/  LDL R27, [R1+0x1a84] ;  /* 0x001a8400011b7983 */ /* 0x002ee20000100800 */
[----:B------:R-:W-:-:S03]  /*53420*/  @P2 IMAD.MOV.U32 R5, RZ, RZ, R7 ;  /* 0x000000ffff052224 */ /* 0x000fc600078e0007 */
[----:B------:R-:W3:Y:S04]  /*53430*/  LDL R8, [R1+0x1afc] ;  /* 0x001afc0001087983 */ /* 0x000ee80000100800 */
[----:B------:R3:W3:Y:S04]  /*53440*/  @P2 LDG.E.U8 R24, desc[UR40][R4.64] ;  /* 0x0000002804182981 */ /* 0x0006e8000c1e1100 */
[----:B--2---:R0:W-:Y:S04]  /*53450*/  STL [R1+0x18], R13 ;  /* 0x0000180d01007387 */ /* 0x0041e80000100800 */
[----:B0-----:R-:W2:Y:S04]  /*53460*/  LDL R13, [R1+0x1af0] ;  /* 0x001af000010d7983 */ /* 0x001ea80000100800 */
[----:B----4-:R0:W-:Y:S01]  /*53470*/  STL [R1+0x14], R12 ;  /* 0x0000140c01007387 */ /* 0x0101e20000100800 */
[----:B------:R-:W-:-:S03]  /*53480*/  ISETP.GT.AND P3, PT, R2, 0x73, PT ;  /* 0x000000730200780c */ /* 0x000fc60003f64270 */
[----:B------:R-:W4:Y:S01]  /*53490*/  LDL R7, [R1+0x1a78] ;  /* 0x001a780001077983 */ /* 0x000f220000100800 */
[----:B------:R-:W-:-:S03]  /*534a0*/  ISETP.GT.AND P0, PT, R2, 0x64, PT ;  /* 0x000000640200780c */ /* 0x000fc60003f04270 */
[----:B------:R-:W4:Y:S04]  /*534b0*/  LDL R6, [R1+0x1a7c] ;  /* 0x001a7c0001067983 */ /* 0x000f280000100800 */
[----:B0-----:R-:W4:Y:S01]  /*534c0*/  LDL R12, [R1+0x1af4] ;  /* 0x001af400010c7983 */ /* 0x001f220000100800 */
[----:B------:R-:W-:Y:S01]  /*534d0*/  PRMT R23, RZ, 0x7610, R23 ;  /* 0x00007610ff177816 */ /* 0x000fe20000000017 */
[----:B---3--:R-:W-:Y:S01]  /*534e0*/  @P3 IMAD.MOV.U32 R5, RZ, RZ, R28 ;  /* 0x000000ffff053224 */ /* 0x008fe200078e001c */
[----:B------:R-:W-:Y:S01]  /*534f0*/  ISETP.GT.AND P1, PT, R2, 0x65, PT ;  /* 0x000000650200780c */ /* 0x000fe20003f24270 */
[----:B------:R-:W-:Y:S01]  /*53500*/  @P3 IMAD.MOV.U32 R4, RZ, RZ, R27 ;  /* 0x000000ffff043224 */ /* 0x000fe200078e001b */
[----:B------:R-:W-:-:S04]  /*53510*/  PRMT R14, RZ, 0x7610, R14 ;  /* 0x00007610ff0e7816 */ /* 0x000fc8000000000e */
[----:B------:R0:W3:Y:S01]  /*53520*/  @P3 LDG.E.U8 R23, desc[UR40][R4.64] ;  /* 0x0000002804173981 */ /* 0x0000e2000c1e1100 */
[----:B------:R-:W-:-:S03]  /*53530*/  PRMT R10, RZ, 0x7610, R10 ;  /* 0x00007610ff0a7816 */ /* 0x000fc6000000000a */
[----:B------:R-:W-:Y:S01]  /*53540*/  STL [R1+0x5054], R24 ;  /* 0x0050541801007387 */ /* 0x000fe20000100800 */
[----:B0-----:R-:W-:Y:S02]  /*53550*/  @P0 IMAD.MOV.U32 R4, RZ, RZ, R8 ;  /* 0x000000ffff040224 */ /* 0x001fe400078e0008 */
[----:B------:R-:W-:Y:S01]  /*53560*/  @P0 IMAD.MOV.U32 R5, RZ, RZ, R9 ;  /* 0x000000ffff050224 */ /* 0x000fe200078e0009 */
[----:B------:R-:W3:Y:S04]  /*53570*/  LDL R8, [R1+0x1a74] ;  /* 0x001a740001087983 */ /* 0x000ee80000100800 */
[----:B------:R2:W3:Y:S04]  /*53580*/  @P0 LDG.E.U8 R14, desc[UR40][R4.64] ;  /* 0x00000028040e0981 */ /* 0x0004e8000c1e1100 */
[----:B------:R-:W3:Y:S01]  /*53590*/  LDL R9, [R1+0x1a70] ;  /* 0x001a700001097983 */ /* 0x000ee20000100800 */
[----:B--2---:R-:W-:Y:S01]  /*535a0*/  @P1 IMAD.MOV.U32 R5, RZ, RZ, R13 ;  /* 0x000000ffff051224 */ /* 0x004fe200078e000d */
[----:B------:R-:W-:-:S02]  /*535b0*/  ISETP.GT.AND P2, PT, R2, 0x74, PT ;  /* 0x000000740200780c */ /* 0x000fc40003f44270 */
[----:B------:R-:W2:Y:S01]  /*535c0*/  LDL R13, [R1+0x1ae8] ;  /* 0x001ae800010d7983 */ /* 0x000ea20000100800 */
[----:B----4-:R-:W-:-:S05]  /*535d0*/  @P1 IMAD.MOV.U32 R4, RZ, RZ, R12 ;  /* 0x000000ffff041224 */ /* 0x010fca00078e000c */
[----:B------:R0:W4:Y:S01]  /*535e0*/  @P1 LDG.E.U8 R10, desc[UR40][R4.64] ;  /* 0x00000028040a1981 */ /* 0x000122000c1e1100 */
[----:B------:R-:W-:-:S06]  /*535f0*/  PRMT R3, RZ, 0x7610, R3 ;  /* 0x00007610ff037816 */ /* 0x000fcc0000000003 */
[----:B------:R3:W2:Y:S01]  /*53600*/  @P2 LDG.E.U8 R3, desc[UR40][R6.64] ;  /* 0x0000002806032981 */ /* 0x0006a2000c1e1100 */
[----:B------:R-:W-:Y:S02]  /*53610*/  ISETP.GT.AND P3, PT, R2, 0x75, PT ;  /* 0x000000750200780c */ /* 0x000fe40003f64270 */
[----:B0-----:R-:W-:-:S11]  /*53620*/  PRMT R4, RZ, 0x7610, R4 ;  /* 0x00007610ff047816 */ /* 0x001fd60000000004 */
[----:B---3--:R-:W-:Y:S02]  /*53630*/  @P3 IMAD.MOV.U32 R6, RZ, RZ, R8 ;  /* 0x000000ffff063224 */ /* 0x008fe400078e0008 */
[----:B------:R-:W-:-:S05]  /*53640*/  @P3 IMAD.MOV.U32 R7, RZ, RZ, R9 ;  /* 0x000000ffff073224 */ /* 0x000fca00078e0009 */
[----:B------:R-:W3:Y:S04]  /*53650*/  @P3 LDG.E.U8 R4, desc[UR40][R6.64] ;  /* 0x0000002806043981 */ /* 0x000ee8000c1e1100 */
[----:B----4-:R0:W-:Y:S04]  /*53660*/  STL [R1+0xc], R10 ;  /* 0x00000c0a01007387 */ /* 0x0101e80000100800 */
[----:B0-----:R-:W4:Y:S04]  /*53670*/  LDL R10, [R1+0x1aec] ;  /* 0x001aec00010a7983 */ /* 0x001f280000100800 */
[----:B------:R0:W-:Y:S04]  /*53680*/  STL [R1+0x10], R14 ;  /* 0x0000100e01007387 */ /* 0x0001e80000100800 */
[----:B------:R-:W4:Y:S04]  /*53690*/  LDL R12, [R1+0x1ae4] ;  /* 0x001ae400010c7983 */ /* 0x000f280000100800 */
[----:B0-----:R-:W4:Y:S04]  /*536a0*/  LDL R14, [R1+0x1ae0] ;  /* 0x001ae000010e7983 */ /* 0x001f280000100800 */
[----:B--2---:R0:W-:Y:S04]  /*536b0*/  STL [R1+0x5030], R3 ;  /* 0x0050300301007387 */ /* 0x0041e80000100800 */
[----:B------:R-:W2:Y:S04]  /*536c0*/  LDL R9, [R1+0x1a68] ;  /* 0x001a680001097983 */ /* 0x000ea80000100800 */
[----:B------:R-:W2:Y:S01]  /*536d0*/  LDL R8, [R1+0x1a6c] ;  /* 0x001a6c0001087983 */ /* 0x000ea20000100800 */
[----:B------:R-:W-:-:S03]  /*536e0*/  ISETP.GT.AND P0, PT, R2, 0x66, PT ;  /* 0x000000660200780c */ /* 0x000fc60003f04270 */
[----:B---3--:R1:W-:Y:S01]  /*536f0*/  STL [R1+0x5034], R4 ;  /* 0x0050340401007387 */ /* 0x0083e20000100800 */
[C---:B------:R-:W-:Y:S02]  /*53700*/  ISETP.GT.AND P1, PT, R2.reuse, 0x67, PT ;  /* 0x000000670200780c */ /* 0x040fe40003f24270 */
[----:B------:R-:W-:Y:S01]  /*53710*/  PRMT R15, RZ, 0x7610, R15 ;  /* 0x00007610ff0f7816 */ /* 0x000fe2000000000f */
[----:B0-----:R-:W3:Y:S06]  /*53720*/  LDL R3, [R1+0x1adc] ;  /* 0x001adc0001037983 */ /* 0x001eec0000100800 */
[----:B------:R-:W-:Y:S01]  /*53730*/  @P0 IMAD.MOV.U32 R7, RZ, RZ, R13 ;  /* 0x000000ffff070224 */ /* 0x000fe200078e000d */
[----:B------:R-:W-:Y:S01]  /*53740*/  ISETP.GT.AND P2, PT, R2, 0x76, PT ;  /* 0x000000760200780c */ /* 0x000fe20003f44270 */
[----:B------:R-:W3:Y:S01]  /*53750*/  LDL R13, [R1+0x1a60] ;  /* 0x001a6000010d7983 */ /* 0x000ee20000100800 */
[----:B------:R-:W-:-:S02]  /*53760*/  PRMT R11, RZ, 0x7610, R11 ;  /* 0x00007610ff0b7816 */ /* 0x000fc4000000000b */
[----:B------:R-:W-:Y:S01]  /*53770*/  PRMT R5, RZ, 0x7610, R5 ;  /* 0x00007610ff057816 */ /* 0x000fe20000000005 */
[----:B-1----:R-:W3:Y:S01]  /*53780*/  LDL R4, [R1+0x1ad8] ;  /* 0x001ad80001047983 */ /* 0x002ee20000100800 */
[----:B----4-:R-:W-:-:S03]  /*53790*/  @P0 IMAD.MOV.U32 R6, RZ, RZ, R10 ;  /* 0x000000ffff060224 */ /* 0x010fc600078e000a */
[----:B------:R-:W4:Y:S04]  /*537a0*/  LDL R10, [R1+0x1a64] ;  /* 0x001a6400010a7983 */ /* 0x000f280000100800 */
[----:B------:R0:W4:Y:S02]  /*537b0*/  @P0 LDG.E.U8 R15, desc[UR40][R6.64] ;  /* 0x00000028060f0981 */ /* 0x000124000c1e1100 */
[----:B0-----:R-:W-:Y:S02]  /*537c0*/  @P1 IMAD.MOV.U32 R6, RZ, RZ, R12 ;  /* 0x000000ffff061224 */ /* 0x001fe400078e000c */
[----:B------:R-:W-:Y:S01]  /*537d0*/  @P1 IMAD.MOV.U32 R7, RZ, RZ, R14 ;  /* 0x000000ffff071224 */ /* 0x000fe200078e000e */
[----:B------:R-:W-:Y:S01]  /*537e0*/  ISETP.GT.AND P3, PT, R2, 0x77, PT ;  /* 0x000000770200780c */ /* 0x000fe20003f64270 */
[----:B------:R-:W4:Y:S04]  /*537f0*/  LDL R12, [R1+0x1ad0] ;  /* 0x001ad000010c7983 */ /* 0x000f280000100800 */
[----:B------:R0:W4:Y:S04]  /*53800*/  @P1 LDG.E.U8 R11, desc[UR40][R6.64] ;  /* 0x00000028060b1981 */ /* 0x000128000c1e1100 */
[----:B--2---:R3:W2:Y:S01]  /*53810*/  @P2 LDG.E.U8 R5, desc[UR40][R8.64] ;  /* 0x0000002808052981 */ /* 0x0046a2000c1e1100 */
[----:B0-----:R-:W-:-:S03]  /*53820*/  PRMT R6, RZ, 0x7610, R6 ;  /* 0x00007610ff067816 */ /* 0x001fc60000000006 */
[----:B---3--:R-:W-:Y:S02]  /*53830*/  @P3 IMAD.MOV.U32 R9, RZ, RZ, R13 ;  /* 0x000000ffff093224 */ /* 0x008fe400078e000d */
[----:B----4-:R-:W-:-:S05]  /*53840*/  @P3 IMAD.MOV.U32 R8, RZ, RZ, R10 ;  /* 0x000000ffff083224 */ /* 0x010fca00078e000a */
[----:B------:R0:W3:Y:S04]  /*53850*/  @P3 LDG.E.U8 R6, desc[UR40][R8.64] ;  /* 0x0000002808063981 */ /* 0x0000e8000c1e1100 */
[----:B------:R1:W-:Y:S04]  /*53860*/  STL [R1+0x4], R11 ;  /* 0x0000040b01007387 */ /* 0x0003e80000100800 */
[----:B-1----:R-:W4:Y:S04]  /*53870*/  LDL R11, [R1+0x1ad4] ;  /* 0x001ad400010b7983 */ /* 0x002f280000100800 */
[----:B--2---:R1:W-:Y:S04]  /*53880*/  STL [R1+0x5038], R5 ;  /* 0x0050380501007387 */ /* 0x0043e80000100800 */
[----:B------:R-:W2:Y:S04]  /*53890*/  LDL R10, [R1+0x1a58] ;  /* 0x001a5800010a7983 */ /* 0x000ea80000100800 */
[----:B-1----:R-:W2:Y:S01]  /*538a0*/  LDL R5, [R1+0x1a5c] ;  /* 0x001a5c0001057983 */ /* 0x002ea20000100800 */
[----:B------:R-:W-:-:S02]  /*538b0*/  ISETP.GT.AND P0, PT, R2, 0x68, PT ;  /* 0x000000680200780c */ /* 0x000fc40003f04270 */
[----:B------:R-:W-:-:S11]  /*538c0*/  PRMT R0, RZ, 0x7610, R0 ;  /* 0x00007610ff007816 */ /* 0x000fd60000000000 */
[----:B0-----:R-:W-:Y:S02]  /*538d0*/  @P0 IMAD.MOV.U32 R8, RZ, RZ, R3 ;  /* 0x000000ffff080224 */ /* 0x001fe400078e0003 */
[----:B------:R-:W-:-:S05]  /*538e0*/  @P0 IMAD.MOV.U32 R9, RZ, RZ, R4 ;  /* 0x000000ffff090224 */ /* 0x000fca00078e0004 */
[----:B------:R0:W2:Y:S04]  /*538f0*/  @P0 LDG.E.U8 R0, desc[UR40][R8.64] ;  /* 0x0000002808000981 */ /* 0x0000a8000c1e1100 */
[----:B---3--:R1:W-:Y:S04]  /*53900*/  STL [R1+0x503c], R6 ;  /* 0x00503c0601007387 */ /* 0x0083e80000100800 */
[----:B------:R-:W3:Y:S04]  /*53910*/  LDL R4, [R1+0x1a50] ;  /* 0x001a500001047983 */ /* 0x000ee80000100800 */
[----:B------:R-:W3:Y:S01]  /*53920*/  LDL R3, [R1+0x1a54] ;  /* 0x001a540001037983 */ /* 0x000ee20000100800 */
[----:B------:R-:W-:-:S02]  /*53930*/  ISETP.GT.AND P1, PT, R2, 0x69, PT ;  /* 0x000000690200780c */ /* 0x000fc40003f24270 */
[----:B------:R-:W-:Y:S02]  /*53940*/  ISETP.GT.AND P2, PT, R2, 0x78, PT ;  /* 0x000000780200780c */ /* 0x000fe40003f44270 */
[----:B------:R-:W-:Y:S02]  /*53950*/  PRMT R29, RZ, 0x7610, R29 ;  /* 0x00007610ff1d7816 */ /* 0x000fe4000000001d */
[----:B------:R-:W-:-:S07]  /*53960*/  PRMT R7, RZ, 0x7610, R7 ;  /* 0x00007610ff077816 */ /* 0x000fce0000000007 */
[----:B0-----:R-:W-:Y:S02]  /*53970*/  @P1 IMAD.MOV.U32 R9, RZ, RZ, R12 ;  /* 0x000000ffff091224 */ /* 0x001fe400078e000c */
[----:B----4-:R-:W-:-:S05]  /*53980*/  @P1 IMAD.MOV.U32 R8, RZ, RZ, R11 ;  /* 0x000000ffff081224 */ /* 0x010fca00078e000b */
[----:B------:R0:W4:Y:S01]  /*53990*/  @P1 LDG.E.U8 R29, desc[UR40][R8.64] ;  /* 0x00000028081d1981 */ /* 0x000122000c1e1100 */
[----:B--2---:R-:W-:Y:S02]  /*539a0*/  @P2 IMAD.MOV.U32 R11, RZ, RZ, R10 ;  /* 0x000000ffff0b2224 */ /* 0x004fe400078e000a */
[----:B------:R-:W-:-:S05]  /*539b0*/  @P2 IMAD.MOV.U32 R10, RZ, RZ, R5 ;  /* 0x000000ffff0a2224 */ /* 0x000fca00078e0005 */
[----:B------:R3:W2:Y:S01]  /*539c0*/  @P2 LDG.E.U8 R7, desc[UR40][R10.64] ;  /* 0x000000280a072981 */ /* 0x0006a2000c1e1100 */
[----:B------:R-:W-:Y:S02]  /*539d0*/  ISETP.GT.AND P3, PT, R2, 0x79, PT ;  /* 0x000000790200780c */ /* 0x000fe40003f64270 */
[----:B0-----:R-:W-:Y:S01]  /*539e0*/  PRMT R8, RZ, 0x7610, R8 ;  /* 0x00007610ff087816 */ /* 0x001fe20000000008 */
[----:B------:R0:W-:Y:S04]  /*539f0*/  STL [R1+0x502c], R0 ;  /* 0x00502c0001007387 */ /* 0x0001e80000100800 */
[----:B------:R-:W-:Y:S04]  /*53a00*/  STL [R1+0x8], R15 ;  /* 0x0000080f01007387 */ /* 0x000fe80000100800 */
[----:B------:R-:W2:Y:S04]  /*53a10*/  LDL R14, [R1+0x1ac8] ;  /* 0x001ac800010e7983 */ /* 0x000ea80000100800 */
[----:B------:R-:W2:Y:S01]  /*53a20*/  LDL R13, [R1+0x1acc] ;  /* 0x001acc00010d7983 */ /* 0x000ea20000100800 */
[----:B---3--:R-:W-:-:S02]  /*53a30*/  @P3 IMAD.MOV.U32 R11, RZ, RZ, R4 ;  /* 0x000000ffff0b3224 */ /* 0x008fc400078e0004 */
[----:B------:R-:W-:-:S05]  /*53a40*/  @P3 IMAD.MOV.U32 R10, RZ, RZ, R3 ;  /* 0x000000ffff0a3224 */ /* 0x000fca00078e0003 */
[----:B------:R3:W3:Y:S04]  /*53a50*/  @P3 LDG.E.U8 R8, desc[UR40][R10.64] ;  /* 0x000000280a083981 */ /* 0x0006e8000c1e1100 */
[----:B----4-:R-:W-:Y:S04]  /*53a60*/  STL [R1+0x5040], R29 ;  /* 0x0050401d01007387 */ /* 0x010fe80000100800 */
[----:B------:R-:W4:Y:S04]  /*53a70*/  LDL R12, [R1+0x1ac0] ;  /* 0x001ac000010c7983 */ /* 0x000f280000100800 */
[----:B-1----:R-:W4:Y:S04]  /*53a80*/  LDL R6, [R1+0x1ac4] ;  /* 0x001ac40001067983 */ /* 0x002f280000100800 */
[----:B--2---:R-:W-:Y:S04]  /*53a90*/  STL [R1+0x5044], R7 ;  /* 0x0050440701007387 */ /* 0x004fe80000100800 */
[----:B------:R-:W2:Y:S04]  /*53aa0*/  LDL R3, [R1+0x1a48] ;  /* 0x001a480001037983 */ /* 0x000ea80000100800 */
[----:B0-----:R-:W2:Y:S04]  /*53ab0*/  LDL R0, [R1+0x1a4c] ;  /* 0x001a4c0001007983 */ /* 0x001ea80000100800 */
[----:B------:R-:W2:Y:S04]  /*53ac0*/  LDL R5, [R1+0x1a40] ;  /* 0x001a400001057983 */ /* 0x000ea80000100800 */
[----:B------:R-:W2:Y:S01]  /*53ad0*/  LDL R4, [R1+0x1a44] ;  /* 0x001a440001047983 */ /* 0x000ea20000100800 */
[----:B------:R-:W-:-:S13]  /*53ae0*/  ISETP.GT.AND P0, PT, R2, 0x6a, PT ;  /* 0x0000006a0200780c */ /* 0x000fda0003f04270 */
[----:B---3--:R-:W-:Y:S01]  /*53af0*/  @P0 IMAD.MOV.U32 R11, RZ, RZ, R14 ;  /* 0x000000ffff0b0224 */ /* 0x008fe200078e000e */
[----:B------:R0:W-:Y:S04]  /*53b00*/  STL [R1+0x5048], R8 ;  /* 0x0050480801007387 */ /* 0x0001e80000100800 */
[----:B------:R-:W3:Y:S01]  /*53b10*/  LDL R14, [R1+0x1ab8] ;  /* 0x001ab800010e7983 */ /* 0x000ee20000100800 */
[C---:B------:R-:W-:Y:S02]  /*53b20*/  ISETP.GT.AND P1, PT, R2.reuse, 0x6b, PT ;  /* 0x0000006b0200780c */ /* 0x040fe40003f24270 */
[C---:B------:R-:W-:Y:S01]  /*53b30*/  ISETP.GT.AND P2, PT, R2.reuse, 0x7a, PT ;  /* 0x0000007a0200780c */ /* 0x040fe20003f44270 */
[----:B------:R-:W-:Y:S01]  /*53b40*/  @P0 IMAD.MOV.U32 R10, RZ, RZ, R13 ;  /* 0x000000ffff0a0224 */ /* 0x000fe200078e000d */
[----:B------:R-:W-:Y:S01]  /*53b50*/  PRMT R26, RZ, 0x7610, R26 ;  /* 0x00007610ff1a7816 */ /* 0x000fe2000000001a */
[----:B0-----:R-:W3:Y:S01]  /*53b60*/  LDL R8, [R1+0x1abc] ;  /* 0x001abc0001087983 */ /* 0x001ee20000100800 */
[----:B------:R-:W-:-:S03]  /*53b70*/  ISETP.GT.AND P3, PT, R2, 0x7b, PT ;  /* 0x0000007b0200780c */ /* 0x000fc60003f64270 */
[----:B------:R-:W3:Y:S04]  /*53b80*/  LDL R7, [R1+0x1a38] ;  /* 0x001a380001077983 */ /* 0x000ee80000100800 */
[----:B------:R4:W3:Y:S01]  /*53b90*/  @P0 LDG.E.U8 R26, desc[UR40][R10.64] ;  /* 0x000000280a1a0981 */ /* 0x0008e2000c1e1100 */
[----:B------:R-:W-:Y:S01]  /*53ba0*/  PRMT R9, RZ, 0x7610, R9 ;  /* 0x00007610ff097816 */ /* 0x000fe20000000009 */
[----:B----4-:R-:W-:Y:S02]  /*53bb0*/  @P1 IMAD.MOV.U32 R11, RZ, RZ, R12 ;  /* 0x000000ffff0b1224 */ /* 0x010fe400078e000c */
[----:B------:R-:W-:Y:S02]  /*53bc0*/  @P1 IMAD.MOV.U32 R10, RZ, RZ, R6 ;  /* 0x000000ffff0a1224 */ /* 0x000fe400078e0006 */
[----:B------:R-:W4:Y:S01]  /*53bd0*/  LDL R6, [R1+0x1a3c] ;  /* 0x001a3c0001067983 */ /* 0x000f220000100800 */
[----:B--2---:R-:W-:-:S03]  /*53be0*/  @P2 IMAD.MOV.U32 R13, RZ, RZ, R3 ;  /* 0x000000ffff0d2224 */ /* 0x004fc600078e0003 */
[----:B------:R-:W2:Y:S01]  /*53bf0*/  LDL R3, [R1+0x1ab0] ;  /* 0x001ab00001037983 */ /* 0x000ea20000100800 */
[----:B------:R-:W-:-:S03]  /*53c00*/  @P2 IMAD.MOV.U32 R12, RZ, RZ, R0 ;  /* 0x000000ffff0c2224 */ /* 0x000fc600078e0000 */
[----:B------:R-:W2:Y:S04]  /*53c10*/  LDL R0, [R1+0x1ab4] ;  /* 0x001ab40001007983 */ /* 0x000ea80000100800 */
[----:B------:R0:W2:Y:S01]  /*53c20*/  @P2 LDG.E.U8 R9, desc[UR40][R12.64] ;  /* 0x000000280c092981 */ /* 0x0000a2000c1e1100 */
[----:B------:R-:W-:Y:S02]  /*53c30*/  PRMT R25, RZ, 0x7610, R25 ;  /* 0x00007610ff197816 */ /* 0x000fe40000000019 */
[----:B------:R-:W-:-:S04]  /*53c40*/  ISETP.GT.AND P0, PT, R2, 0x6c, PT ;  /* 0x0000006c0200780c */ /* 0x000fc80003f04270 */
[----:B------:R1:W2:Y:S01]  /*53c50*/  @P1 LDG.E.U8 R25, desc[UR40][R10.64] ;  /* 0x000000280a191981 */ /* 0x0002a2000c1e1100 */
[----:B0-----:R-:W-:Y:S02]  /*53c60*/  @P3 IMAD.MOV.U32 R12, RZ, RZ, R4 ;  /* 0x000000ffff0c3224 */ /* 0x001fe400078e0004 */
[----:B------:R-:W-:Y:S01]  /*53c70*/  @P3 IMAD.MOV.U32 R13, RZ, RZ, R5 ;  /* 0x000000ffff0d3224 */ /* 0x000fe200078e0005 */
[----:B------:R-:W2:Y:S04]  /*53c80*/  LDL R4, [R1+0x1a34] ;  /* 0x001a340001047983 */ /* 0x000ea80000100800 */
[----:B------:R-:W2:Y:S01]  /*53c90*/  LDL R5, [R1+0x1a30] ;  /* 0x001a300001057983 */ /* 0x000ea20000100800 */
[----:B-1----:R-:W-:Y:S02]  /*53ca0*/  PRMT R10, RZ, 0x7610, R10 ;  /* 0x00007610ff0a7816 */ /* 0x002fe4000000000a */
[----:B------:R-:W-:-:S04]  /*53cb0*/  PRMT R19, RZ, 0x7610, R19 ;  /* 0x00007610ff137816 */ /* 0x000fc80000000013 */
[----:B------:R3:W2:Y:S02]  /*53cc0*/  @P3 LDG.E.U8 R10, desc[UR40][R12.64] ;  /* 0x000000280c0a3981 */ /* 0x0006a4000c1e1100 */
[----:B---3--:R-:W-:Y:S02]  /*53cd0*/  @P0 IMAD.MOV.U32 R13, RZ, RZ, R14 ;  /* 0x000000ffff0d0224 */ /* 0x008fe400078e000e */
[----:B------:R-:W-:-:S05]  /*53ce0*/  @P0 IMAD.MOV.U32 R12, RZ, RZ, R8 ;  /* 0x000000ffff0c0224 */ /* 0x000fca00078e0008 */
[----:B------:R2:W3:Y:S01]  /*53cf0*/  @P0 LDG.E.U8 R19, desc[UR40][R12.64] ;  /* 0x000000280c130981 */ /* 0x0004e2000c1e1100 */
[C---:B------:R-:W-:Y:S02]  /*53d00*/  ISETP.GT.AND P1, PT, R2.reuse, 0x6d, PT ;  /* 0x0000006d0200780c */ /* 0x040fe40003f24270 */
[C---:B------:R-:W-:Y:S02]  /*53d10*/  ISETP.GT.AND P2, PT, R2.reuse, 0x7c, PT ;  /* 0x0000007c0200780c */ /* 0x040fe40003f44270 */
[----:B------:R-:W-:Y:S02]  /*53d20*/  PRMT R17, RZ, 0x7610, R17 ;  /* 0x00007610ff117816 */ /* 0x000fe40000000011 */
[----:B------:R-:W-:Y:S02]  /*53d30*/  ISETP.GT.AND P3, PT, R2, 0x7d, PT ;  /* 0x0000007d0200780c */ /* 0x000fe40003f64270 */
[----:B------:R-:W-:-:S07]  /*53d40*/  PRMT R11, RZ, 0x7610, R11 ;  /* 0x00007610ff0b7816 */ /* 0x000fce000000000b */
[----:B------:R-:W-:Y:S02]  /*53d50*/  @P2 IMAD.MOV.U32 R15, RZ, RZ, R7 ;  /* 0x000000ffff0f2224 */ /* 0x000fe400078e0007 */
[----:B----4-:R-:W-:-:S05]  /*53d60*/  @P2 IMAD.MOV.U32 R14, RZ, RZ, R6 ;  /* 0x000000ffff0e2224 */ /* 0x010fca00078e0006 */
[----:B------:R-:W4:Y:S01]  /*53d70*/  @P2 LDG.E.U8 R11, desc[UR40][R14.64] ;  /* 0x000000280e0b2981 */ /* 0x000f22000c1e1100 */
[----:B--2---:R-:W-:Y:S02]  /*53d80*/  @P1 IMAD.MOV.U32 R13, RZ, RZ, R3 ;  /* 0x000000ffff0d1224 */ /* 0x004fe400078e0003 */
[----:B------:R-:W-:-:S05]  /*53d90*/  @P1 IMAD.MOV.U32 R12, RZ, RZ, R0 ;  /* 0x000000ffff0c1224 */ /* 0x000fca00078e0000 */
[----:B------:R0:W2:Y:S02]  /*53da0*/  @P1 LDG.E.U8 R17, desc[UR40][R12.64] ;  /* 0x000000280c111981 */ /* 0x0000a4000c1e1100 */
[----:B0-----:R-:W-:Y:S01]  /*53db0*/  PRMT R12, RZ, 0x7610, R12 ;  /* 0x00007610ff0c7816 */ /* 0x001fe2000000000c */
[----:B------:R-:W-:Y:S02]  /*53dc0*/  @P3 IMAD.MOV.U32 R14, RZ, RZ, R4 ;  /* 0x000000ffff0e3224 */ /* 0x000fe400078e0004 */
[----:B------:R-:W-:-:S05]  /*53dd0*/  @P3 IMAD.MOV.U32 R15, RZ, RZ, R5 ;  /* 0x000000ffff0f3224 */ /* 0x000fca00078e0005 */
[----:B------:R-:W4:Y:S04]  /*53de0*/  @P3 LDG.E.U8 R12, desc[UR40][R14.64] ;  /* 0x000000280e0c3981 */ /* 0x000f28000c1e1100 */
[----:B---3--:R0:W-:Y:S04]  /*53df0*/  STL [R1+0x4ff4], R19 ;  /* 0x004ff41301007387 */ /* 0x0081e80000100800 */
[----:B------:R-:W3:Y:S04]  /*53e00*/  LDL R3, [R1+0x1b28] ;  /* 0x001b280001037983 */ /* 0x000ee80000100800 */
[----:B------:R-:W3:Y:S01]  /*53e10*/  LDL R0, [R1+0x1b2c] ;  /* 0x001b2c0001007983 */ /* 0x000ee20000100800 */
[----:B------:R-:W-:-:S03]  /*53e20*/  ISETP.GT.AND P0, PT, R2, 0x5e, PT ;  /* 0x0000005e0200780c */ /* 0x000fc60003f04270 */
[----:B--2---:R1:W-:Y:S04]  /*53e30*/  STL [R1+0x4ff8], R17 ;  /* 0x004ff81101007387 */ /* 0x0043e80000100800 */
[----:B----4-:R2:W-:Y:S04]  /*53e40*/  STL [R1+0x4ffc], R11 ;  /* 0x004ffc0b01007387 */ /* 0x0105e80000100800 */
[----:B0-----:R-:W4:Y:S04]  /*53e50*/  LDL R19, [R1+0x1b20] ;  /* 0x001b200001137983 */ /* 0x001f280000100800 */
[----:B-1----:R-:W4:Y:S04]  /*53e60*/  LDL R17, [R1+0x1b24] ;  /* 0x001b240001117983 */ /* 0x002f280000100800 */
[----:B--2---:R-:W2:Y:S04]  /*53e70*/  LDL R11, [R1+0x1aa8] ;  /* 0x001aa800010b7983 */ /* 0x004ea80000100800 */
[----:B------:R-:W2:Y:S04]  /*53e80*/  LDL R8, [R1+0x1aac] ;  /* 0x001aac0001087983 */ /* 0x000ea80000100800 */
[----:B------:R-:W-:Y:S04]  /*53e90*/  STL [R1+0x5000], R12 ;  /* 0x0050000c01007387 */ /* 0x000fe80000100800 */
[----:B------:R-:W2:Y:S04]  /*53ea0*/  LDL R7, [R1+0x1aa0] ;  /* 0x001aa00001077983 */ /* 0x000ea80000100800 */
[----:B------:R-:W2:Y:S04]  /*53eb0*/  LDL R6, [R1+0x1aa4] ;  /* 0x001aa40001067983 */ /* 0x000ea80000100800 */
[----:B------:R-:W2:Y:S04]  /*53ec0*/  LDL R5, [R1+0x1a28] ;  /* 0x001a280001057983 */ /* 0x000ea80000100800 */
[----:B------:R-:W2:Y:S01]  /*53ed0*/  LDL R4, [R1+0x1a2c] ;  /* 0x001a2c0001047983 */ /* 0x000ea20000100800 */
[----:B---3--:R-:W-:-:S03]  /*53ee0*/  @P0 IMAD.MOV.U32 R15, RZ, RZ, R3 ;  /* 0x000000ffff0f0224 */ /* 0x008fc600078e0003 */
[----:B------:R-:W3:Y:S01]  /*53ef0*/  LDL R3, [R1+0x1a20] ;  /* 0x001a200001037983 */ /* 0x000ee20000100800 */
[----:B------:R-:W-:-:S03]  /*53f00*/  @P0 IMAD.MOV.U32 R14, RZ, RZ, R0 ;  /* 0x000000ffff0e0224 */ /* 0x000fc600078e0000 */
[----:B------:R-:W3:Y:S01]  /*53f10*/  LDL R0, [R1+0x1a24] ;  /* 0x001a240001007983 */ /* 0x000ee20000100800 */
[C---:B------:R-:W-:Y:S02]  /*53f20*/  ISETP.GT.AND P1, PT, R2.reuse, 0x5f, PT ;  /* 0x0000005f0200780c */ /* 0x040fe40003f24270 */
[C---:B------:R-:W-:Y:S02]  /*53f30*/  ISETP.GT.AND P2, PT, R2.reuse, 0x6e, PT ;  /* 0x0000006e0200780c */ /* 0x040fe40003f44270 */
[----:B------:R-:W-:Y:S02]  /*53f40*/  PRMT R13, RZ, 0x7610, R13 ;  /* 0x00007610ff0d7816 */ /* 0x000fe4000000000d */
[----:B------:R-:W-:Y:S02]  /*53f50*/  PRMT R16, RZ, 0x7610, R16 ;  /* 0x00007610ff107816 */ /* 0x000fe40000000010 */
[C---:B------:R-:W-:Y:S02]  /*53f60*/  ISETP.GT.AND P3, PT, R2.reuse, 0x6f, PT ;  /* 0x0000006f0200780c */ /* 0x040fe40003f64270 */
[----:B------:R4:W3:Y:S01]  /*53f70*/  @P0 LDG.E.U8 R13, desc[UR40][R14.64] ;  /* 0x000000280e0d0981 */ /* 0x0008e2000c1e1100 */
[----:B------:R-:W-:-:S02]  /*53f80*/  ISETP.GT.AND P4, PT, R2, 0x7e, PT ;  /* 0x0000007e0200780c */ /* 0x000fc40003f84270 */
[----:B------:R-:W-:Y:S02]  /*53f90*/  PRMT R18, RZ, 0x7610, R18 ;  /* 0x00007610ff127816 */ /* 0x000fe40000000012 */
[----:B------:R-:W-:Y:S01]  /*53fa0*/  PRMT R20, RZ, 0x7610, R20 ;  /* 0x00007610ff147816 */ /* 0x000fe20000000014 */
[----:B----4-:R-:W-:Y:S02]  /*53fb0*/  @P1 IMAD.MOV.U32 R15, RZ, RZ, R19 ;  /* 0x000000ffff0f1224 */ /* 0x010fe400078e0013 */
[----:B------:R-:W-:-:S05]  /*53fc0*/  @P1 IMAD.MOV.U32 R14, RZ, RZ, R17 ;  /* 0x000000ffff0e1224 */ /* 0x000fca00078e0011 */
[----:B------:R2:W4:Y:S02]  /*53fd0*/  @P1 LDG.E.U8 R16, desc[UR40][R14.64] ;  /* 0x000000280e101981 */ /* 0x000524000c1e1100 */
[----:B--2---:R-:W-:Y:S02]  /*53fe0*/  @P2 IMAD.MOV.U32 R14, RZ, RZ, R8 ;  /* 0x000000ffff0e2224 */ /* 0x004fe400078e0008 */
[----:B------:R-:W-:-:S05]  /*53ff0*/  @P2 IMAD.MOV.U32 R15, RZ, RZ, R11 ;  /* 0x000000ffff0f2224 */ /* 0x000fca00078e000b */
[----:B------:R0:W2:Y:S01]  /*54000*/  @P2 LDG.E.U8 R18, desc[UR40][R14.64] ;  /* 0x000000280e122981 */ /* 0x0000a2000c1e1100 */
[----:B------:R-:W-:Y:S02]  /*54010*/  ISETP.GT.AND P0, PT, R2, 0x7f, PT ;  /* 0x0000007f0200780c */ /* 0x000fe40003f04270 */
[----:B------:R-:W-:Y:S01]  /*54020*/  PRMT R21, RZ, 0x7610, R21 ;  /* 0x00007610ff157816 */ /* 0x000fe20000000015 */
[----:B0-----:R-:W-:Y:S02]  /*54030*/  @P3 IMAD.MOV.U32 R14, RZ, RZ, R6 ;  /* 0x000000ffff0e3224 */ /* 0x001fe400078e0006 */
[----:B------:R-:W-:-:S05]  /*54040*/  @P3 IMAD.MOV.U32 R15, RZ, RZ, R7 ;  /* 0x000000ffff0f3224 */ /* 0x000fca00078e0007 */
[----:B------:R0:W2:Y:S02]  /*54050*/  @P3 LDG.E.U8 R20, desc[UR40][R14.64] ;  /* 0x000000280e143981 */ /* 0x0000a4000c1e1100 */
[----:B0-----:R-:W-:Y:S02]  /*54060*/  @P4 IMAD.MOV.U32 R14, RZ, RZ, R4 ;  /* 0x000000ffff0e4224 */ /* 0x001fe400078e0004 */
[----:B------:R-:W-:-:S05]  /*54070*/  @P4 IMAD.MOV.U32 R15, RZ, RZ, R5 ;  /* 0x000000ffff0f4224 */ /* 0x000fca00078e0005 */
[----:B------:R3:W2:Y:S01]  /*54080*/  @P4 LDG.E.U8 R21, desc[UR40][R14.64] ;  /* 0x000000280e154981 */ /* 0x0006a2000c1e1100 */
[----:B------:R-:W-:Y:S01]  /*54090*/  PRMT R22, RZ, 0x7610, R22 ;  /* 0x00007610ff167816 */ /* 0x000fe20000000016 */
[----:B---3--:R-:W-:Y:S02]  /*540a0*/  @P0 IMAD.MOV.U32 R15, RZ, RZ, R3 ;  /* 0x000000ffff0f0224 */ /* 0x008fe400078e0003 */
[----:B------:R-:W-:-:S05]  /*540b0*/  @P0 IMAD.MOV.U32 R14, RZ, RZ, R0 ;  /* 0x000000ffff0e0224 */ /* 0x000fca00078e0000 */
[----:B------:R-:W3:Y:S04]  /*540c0*/  @P0 LDG.E.U8 R22, desc[UR40][R14.64] ;  /* 0x000000280e160981 */ /* 0x000ee8000c1e1100 */
[----:B------:R0:W-:Y:S04]  /*540d0*/  STL [R1+0x4fd8], R13 ;  /* 0x004fd80d01007387 */ /* 0x0001e80000100800 */
[----:B----4-:R-:W-:Y:S04]  /*540e0*/  STL [R1+0x4fdc], R16 ;  /* 0x004fdc1001007387 */ /* 0x010fe80000100800 */
[----:B--2---:R-:W-:Y:S04]  /*540f0*/  STL [R1+0x4fe0], R18 ;  /* 0x004fe01201007387 */ /* 0x004fe80000100800 */
[----:B------:R-:W-:Y:S04]  /*54100*/  STL [R1+0x4fe4], R20 ;  /* 0x004fe41401007387 */ /* 0x000fe80000100800 */
[----:B------:R1:W-:Y:S04]  /*54110*/  STL [R1+0x4fe8], R21 ;  /* 0x004fe81501007387 */ /* 0x0003e80000100800 */
[----:B------:R-:W2:Y:S04]  /*54120*/  LDL.LU R29, [R1+0x1a4] ;  /* 0x0001a400011d7983 */ /* 0x000ea80000300800 */
[----:B------:R-:W4:Y:S04]  /*54130*/  LDL.LU R0, [R1+0x1a0] ;  /* 0x0001a00001007983 */ /* 0x000f280000300800 */
[----:B------:R-:W2:Y:S04]  /*54140*/  LDL.LU R6, [R1+0x164] ;  /* 0x0001640001067983 */ /* 0x000ea80000300800 */
[----:B------:R-:W2:Y:S04]  /*54150*/  LDL.LU R24, [R1+0x160] ;  /* 0x0001600001187983 */ /* 0x000ea80000300800 */
[----:B------:R-:W2:Y:S04]  /*54160*/  LDL.LU R27, [R1+0x124] ;  /* 0x00012400011b7983 */ /* 0x000ea80000300800 */
[----:B------:R-:W2:Y:S04]  /*54170*/  LDL.LU R28, [R1+0x120] ;  /* 0x00012000011c7983 */ /* 0x000ea80000300800 */
[----:B------:R-:W2:Y:S04]  /*54180*/  LDL.LU R5, [R1+0x94] ;  /* 0x0000940001057983 */ /* 0x000ea80000300800 */
[----:B------:R-:W2:Y:S04]  /*54190*/  LDL.LU R4, [R1+0x58] ;  /* 0x0000580001047983 */ /* 0x000ea80000300800 */
[----:B------:R-:W2:Y:S04]  /*541a0*/  LDL.LU R3, [R1+0x54] ;  /* 0x0000540001037983 */ /* 0x000ea80000300800 */
[----:B0-----:R-:W2:Y:S04]  /*541b0*/  LDL.LU R13, [R1+0x20] ;  /* 0x00002000010d7983 */ /* 0x001ea80000300800 */
[----:B-1----:R-:W2:Y:S04]  /*541c0*/  LDL.LU R21, [R1+0x1c] ;  /* 0x00001c0001157983 */ /* 0x002ea80000300800 */
[----:B---3--:R0:W-:Y:S04]  /*541d0*/  STL [R1+0x4fec], R22 ;  /* 0x004fec1601007387 */ /* 0x0081e80000100800 */
[----:B0-----:R-:W3:Y:S04]  /*541e0*/  LDL.LU R22, [R1+0x98] ;  /* 0x0000980001167983 */ /* 0x001ee80000300800 */
        /* <DEDUP_REMOVED lines=453> */
[----:B------:R-:W0:Y:S03]  /*55e40*/  S2R R7, SR_TID.X ;  /* 0x0000000000077919 */ /* 0x000e260000002100 */
[----:B------:R-:W-:Y:S04]  /*55e50*/  STL [R1+0x4ea4], R15 ;  /* 0x004ea40f01007387 */ /* 0x000fe80000100800 */
[----:B------:R-:W-:Y:S01]  /*55e60*/  STL [R1+0x4eac], R15 ;  /* 0x004eac0f01007387 */ /* 0x000fe20000100800 */
[----:B------:R-:W1:Y:S03]  /*55e70*/  S2R R11, SR_TID.X ;  /* 0x00000000000b7919 */ /* 0x000e660000002100 */
        /* <DEDUP_REMOVED lines=26> */
[----:B0-----:R-:W-:-:S03]  /*56020*/  LOP3.LUT R7, R7, 0x3f, RZ, 0xc0, !PT ;  /* 0x0000003f07077812 */ /* 0x001fc600078ec0ff */
[----:B------:R-:W-:Y:S04]  /*56030*/  STL [R1+0x4f84], R15 ;  /* 0x004f840f01007387 */ /* 0x000fe80000100800 */
[----:B------:R-:W-:Y:S01]  /*56040*/  STL [R1+0x4f8c], R15 ;  /* 0x004f8c0f01007387 */ /* 0x000fe20000100800 */
[----:B-1----:R-:W-:-:S03]  /*56050*/  LOP3.LUT R14, R11, 0x3f, RZ, 0xc0, !PT ;  /* 0x0000003f0b0e7812 */ /* 0x002fc600078ec0ff */
[----:B------:R-:W-:Y:S04]  /*56060*/  STL [R1+0x4f94], R15 ;  /* 0x004f940f01007387 */ /* 0x000fe80000100800 */
[----:B------:R-:W-:Y:S01]  /*56070*/  STL [R1+0x4f9c], R15 ;  /* 0x004f9c0f01007387 */ /* 0x000fe20000100800 */
[----:B------:R-:W-:-:S03]  /*56080*/  LOP3.LUT R7, R7, 0x40, RZ, 0xfc, !PT ;  /* 0x0000004007077812 */ /* 0x000fc600078efcff */
[----:B------:R-:W-:Y:S04]  /*56090*/  STL [R1+0x4fa4], R15 ;  /* 0x004fa40f01007387 */ /* 0x000fe80000100800 */
[----:B------:R-:W-:Y:S04]  /*560a0*/  STL [R1+0x4fac], R15 ;  /* 0x004fac0f01007387 */ /* 0x000fe80000100800 */
[----:B------:R-:W-:Y:S01]  /*560b0*/  STL [R1+0x4fb4], R15 ;  /* 0x004fb40f01007387 */ /* 0x000fe20000100800 */
[----:B------:R-:W-:Y:S01]  /*560c0*/  BAR.SYNC.DEFER_BLOCKING 0x0 ;  /* 0x0000000000007b1d */ /* 0x000fe20000010000 */
[----:B------:R-:W-:-:S02]  /*560d0*/  ISETP.GE.AND P0, PT, R14, R2, PT ;  /* 0x000000020e00720c */ /* 0x000fc40003f06270 */
[----:B------:R-:W-:-:S03]  /*560e0*/  ISETP.GE.AND P1, PT, R7, R2, PT ;  /* 0x000000020700720c */ /* 0x000fc60003f26270 */
[----:B------:R-:W-:Y:S04]  /*560f0*/  STL [R1+0x4fbc], R15 ;  /* 0x004fbc0f01007387 */ /* 0x000fe80000100800 */
[----:B------:R-:W-:Y:S04]  /*56100*/  STL [R1+0x4fc4], R15 ;  /* 0x004fc40f01007387 */ /* 0x000fe80000100800 */
[----:B------:R-:W-:Y:S04]  /*56110*/  STL [R1+0x4fcc], R15 ;  /* 0x004fcc0f01007387 */ /* 0x000fe80000100800 */
[----:B------:R0:W-:Y:S04]  /*56120*/  STL [R1+0x4ff0], R14 ;  /* 0x004ff00e01007387 */ /* 0x0001e80000100800 */
[----:B0-----:R-:W3:Y:S04]  /*56130*/  LDL.LU R14, [R1+0xe0] ;  /* 0x0000e000010e7983 */ /* 0x001ee80000300800 */
[----:B------:R-:W3:Y:S01]  /*56140*/  LDL.LU R2, [R1+0xe4] ;  /* 0x0000e40001027983 */ /* 0x000ee20000300800 */
[----:B------:R-:W-:-:S03]  /*56150*/  LOP3.LUT R15, R11, 0x3f, RZ, 0xc0, !PT ;  /* 0x0000003f0b0f7812 */ /* 0x000fc600078ec0ff */
[----:B------:R-:W3:Y:S04]  /*56160*/  LDL.LU R20, [R1+0x19c] ;  /* 0x00019c0001147983 */ /* 0x000ee80000300800 */
[----:B--2---:R-:W-:Y:S04]  /*56170*/  STS.U8 [R15+UR5], R29 ;  /* 0x0000001d0f007988 */ /* 0x004fe80008000005 */
[----:B----4-:R0:W-:Y:S04]  /*56180*/  STS.U8 [R15+UR5+0x40], R0 ;  /* 0x000040000f007988 */ /* 0x0101e80008000005 */
[----:B------:R-:W2:Y:S04]  /*56190*/  LDL.LU R18, [R1+0x198] ;  /* 0x0001980001127983 */ /* 0x000ea80000300800 */
[----:B0-----:R-:W4:Y:S04]  /*561a0*/  LDL.LU R0, [R1+0x15c] ;  /* 0x00015c0001007983 */ /* 0x001f280000300800 */
[----:B------:R-:W2:Y:S04]  /*561b0*/  LDL.LU R16, [R1+0x158] ;  /* 0x0001580001107983 */ /* 0x000ea80000300800 */
[----:B------:R-:W2:Y:S04]  /*561c0*/  LDL.LU R12, [R1+0x11c] ;  /* 0x00011c00010c7983 */ /* 0x000ea80000300800 */
[----:B------:R-:W2:Y:S04]  /*561d0*/  LDL.LU R17, [R1+0x118] ;  /* 0x0001180001117983 */ /* 0x000ea80000300800 */
[----:B------:R-:W2:Y:S04]  /*561e0*/  LDL.LU R19, [R1+0xdc] ;  /* 0x0000dc0001137983 */ /* 0x000ea80000300800 */
[----:B------:R-:W2:Y:S04]  /*561f0*/  LDL.LU R8, [R1+0xd8] ;  /* 0x0000d80001087983 */ /* 0x000ea80000300800 */
[----:B------:R-:W2:Y:S04]  /*56200*/  LDL.LU R7, [R1+0x90] ;  /* 0x0000900001077983 */ /* 0x000ea80000300800 */
[----:B------:R0:W-:Y:S04]  /*56210*/  STS.U8 [R15+UR5+0x400], R6 ;  /* 0x000400060f007988 */ /* 0x0001e80008000005 */
[----:B------:R-:W2:Y:S04]  /*56220*/  LDL.LU R29, [R1+0x8c] ;  /* 0x00008c00011d7983 */ /* 0x000ea80000300800 */
[----:B------:R1:W-:Y:S04]  /*56230*/  STS.U8 [R15+UR5+0x440], R24 ;  /* 0x000440180f007988 */ /* 0x0003e80008000005 */
[----:B0-----:R-:W2:Y:S04]  /*56240*/  LDL.LU R6, [R1+0x50] ;  /* 0x0000500001067983 */ /* 0x001ea80000300800 */
[----:B------:R0:W-:Y:S04]  /*56250*/  STS.U8 [R15+UR5+0x800], R27 ;  /* 0x0008001b0f007988 */ /* 0x0001e80008000005 */
[----:B-1----:R-:W2:Y:S04]  /*56260*/  LDL.LU R24, [R1+0x5054] ;  /* 0x0050540001187983 */ /* 0x002ea80000300800 */
[----:B------:R1:W-:Y:S04]  /*56270*/  STS.U8 [R15+UR5+0x840], R28 ;  /* 0x0008401c0f007988 */ /* 0x0003e80008000005 */
[----:B0-----:R-:W2:Y:S04]  /*56280*/  LDL.LU R27, [R1+0x5050] ;  /* 0x00505000011b7983 */ /* 0x001ea80000300800 */
[----:B-1----:R-:W2:Y:S04]  /*56290*/  LDL.LU R28, [R1+0x504c] ;  /* 0x00504c00011c7983 */ /* 0x002ea80000300800 */
[----:B---3--:R-:W-:Y:S04]  /*562a0*/  STS.U8 [R15+UR5+0xc00], R2 ;  /* 0x000c00020f007988 */ /* 0x008fe80008000005 */
[----:B------:R-:W-:Y:S04]  /*562b0*/  STS.U8 [R15+UR5+0xc40], R14 ;  /* 0x000c400e0f007988 */ /* 0x000fe80008000005 */
[----:B------:R-:W-:Y:S04]  /*562c0*/  STS.U8 [R15+UR5+0x1000], R22 ;  /* 0x001000160f007988 */ /* 0x000fe80008000005 */
[----:B------:R0:W-:Y:S04]  /*562d0*/  STS.U8 [R15+UR5+0x1040], R5 ;  /* 0x001040050f007988 */ /* 0x0001e80008000005 */
[----:B------:R1:W-:Y:S04]  /*562e0*/  STS.U8 [R15+UR5+0x1400], R4 ;  /* 0x001400040f007988 */ /* 0x0003e80008000005 */
[----:B------:R3:W-:Y:S04]  /*562f0*/  STS.U8 [R15+UR5+0x1440], R3 ;  /* 0x001440030f007988 */ /* 0x0007e80008000005 */
[----:B0-----:R-:W4:Y:S01]  /*56300*/  LDL.LU R5, [R1+0x4c] ;  /* 0x00004c0001057983 */ /* 0x001f220000300800 */
[----:B-1----:R-:W0:Y:S03]  /*56310*/  S2R R4, SR_TID.X ;  /* 0x0000000000047919 */ /* 0x002e260000002100 */
[----:B---3--:R-:W3:Y:S04]  /*56320*/  LDL.LU R3, [R1+0x18] ;  /* 0x0000180001037983 */ /* 0x008ee80000300800 */
[----:B------:R0:W-:Y:S02]  /*56330*/  STS.U8 [R15+UR5+0x1800], R13 ;  /* 0x0018000d0f007988 */ /* 0x0001e40008000005 */
[----:B0-----:R-:W-:-:S02]  /*56340*/  LOP3.LUT R13, R4, 0x3f, RZ, 0xc0, !PT ;  /* 0x0000003f040d7812 */ /* 0x001fc400078ec0ff */
[----:B------:R-:W3:Y:S02]  /*56350*/  LDL.LU R4, [R1+0x14] ;  /* 0x0000140001047983 */ /* 0x000ee40000300800 */
[----:B------:R-:W-:Y:S02]  /*56360*/  LOP3.LUT R13, R13, 0x8, RZ, 0x3c, !PT ;  /* 0x000000080d0d7812 */ /* 0x000fe400078e3cff */
[----:B------:R-:W-:Y:S04]  /*56370*/  STS.U8 [R15+UR5+0x1840], R21 ;  /* 0x001840150f007988 */ /* 0x000fe80008000005 */
[----:B--2---:R-:W-:Y:S04]  /*56380*/  STS.U8 [R15+UR5+0x1c00], R28 ;  /* 0x001c001c0f007988 */ /* 0x004fe80008000005 */
[----:B------:R-:W-:Y:S04]  /*56390*/  STS.U8 [R15+UR5+0x1c40], R27 ;  /* 0x001c401b0f007988 */ /* 0x000fe80008000005 */
[----:B------:R-:W-:Y:S04]  /*563a0*/  STS.U8 [R13+UR5+0x80], R20 ;  /* 0x000080140d007988 */ /* 0x000fe80008000005 */
[----:B------:R-:W-:Y:S04]  /*563b0*/  STS.U8 [R13+UR5+0xc0], R18 ;  /* 0x0000c0120d007988 */ /* 0x000fe80008000005 */
[----:B----4-:R0:W-:Y:S04]  /*563c0*/  STS.U8 [R13+UR5+0x480], R0 ;  /* 0x000480000d007988 */ /* 0x0101e80008000005 */
[----:B------:R-:W-:Y:S04]  /*563d0*/  STS.U8 [R13+UR5+0x4c0], R16 ;  /* 0x0004c0100d007988 */ /* 0x000fe80008000005 */
[----:B------:R-:W-:Y:S04]  /*563e0*/  STS.U8 [R13+UR5+0x880], R12 ;  /* 0x0008800c0d007988 */ /* 0x000fe80008000005 */
[----:B------:R-:W-:Y:S04]  /*563f0*/  STS.U8 [R13+UR5+0x8c0], R17 ;  /* 0x0008c0110d007988 */ /* 0x000fe80008000005 */
[----:B------:R-:W-:Y:S04]  /*56400*/  STS.U8 [R13+UR5+0xc80], R19 ;  /* 0x000c80130d007988 */ /* 0x000fe80008000005 */
[----:B------:R1:W-:Y:S04]  /*56410*/  STS.U8 [R13+UR5+0xcc0], R8 ;  /* 0x000cc0080d007988 */ /* 0x0003e80008000005 */
[----:B------:R2:W-:Y:S04]  /*56420*/  STS.U8 [R13+UR5+0x1080], R7 ;  /* 0x001080070d007988 */ /* 0x0005e80008000005 */
[----:B------:R4:W-:Y:S04]  /*56430*/  STS.U8 [R13+UR5+0x10c0], R29 ;  /* 0x0010c01d0d007988 */ /* 0x0009e80008000005 */
[----:B------:R0:W-:Y:S04]  /*56440*/  STS.U8 [R13+UR5+0x1480], R6 ;  /* 0x001480060d007988 */ /* 0x0001e80008000005 */
[----:B------:R-:W-:Y:S04]  /*56450*/  STL [R1+0x5004], R28 ;  /* 0x0050041c01007387 */ /* 0x000fe80000100800 */
[----:B------:R-:W-:Y:S04]  /*56460*/  STL [R1+0x5008], R27 ;  /* 0x0050081b01007387 */ /* 0x000fe80000100800 */
[----:B0-----:R-:W3:Y:S04]  /*56470*/  LDL.LU R0, [R1+0x194] ;  /* 0x0001940001007983 */ /* 0x001ee80000300800 */
[----:B-1----:R-:W3:Y:S04]  /*56480*/  LDL.LU R8, [R1+0x190] ;  /* 0x0001900001087983 */ /* 0x002ee80000300800 */
[----:B--2---:R-:W2:Y:S04]  /*56490*/  LDL.LU R7, [R1+0x154] ;  /* 0x0001540001077983 */ /* 0x004ea80000300800 */
[----:B----4-:R-:W4:Y:S04]  /*564a0*/  LDL.LU R29, [R1+0x150] ;  /* 0x00015000011d7983 */ /* 0x010f280000300800 */
[----:B------:R-:W4:Y:S04]  /*564b0*/  LDL.LU R6, [R1+0x114] ;  /* 0x0001140001067983 */ /* 0x000f280000300800 */
[----:B------:R-:W4:Y:S04]  /*564c0*/  LDL.LU R14, [R1+0x110] ;  /* 0x00011000010e7983 */ /* 0x000f280000300800 */
[----:B------:R-:W4:Y:S04]  /*564d0*/  LDL.LU R22, [R1+0xd4] ;  /* 0x0000d40001167983 */ /* 0x000f280000300800 */
[----:B------:R-:W4:Y:S04]  /*564e0*/  LDL.LU R21, [R1+0xd0] ;  /* 0x0000d00001157983 */ /* 0x000f280000300800 */
[----:B------:R-:W4:Y:S04]  /*564f0*/  LDL.LU R12, [R1+0x88] ;  /* 0x00008800010c7983 */ /* 0x000f280000300800 */
[----:B------:R-:W4:Y:S04]  /*56500*/  LDL.LU R17, [R1+0x84] ;  /* 0x0000840001117983 */ /* 0x000f280000300800 */
[----:B------:R-:W4:Y:S04]  /*56510*/  LDL.LU R19, [R1+0x48] ;  /* 0x0000480001137983 */ /* 0x000f280000300800 */
[----:B------:R0:W-:Y:S04]  /*56520*/  STS.U8 [R13+UR5+0x14c0], R5 ;  /* 0x0014c0050d007988 */ /* 0x0001e80008000005 */
[----:B---3--:R1:W-:Y:S04]  /*56530*/  STS.U8 [R13+UR5+0x1880], R3 ;  /* 0x001880030d007988 */ /* 0x0083e80008000005 */
[----:B0-----:R-:W3:Y:S01]  /*56540*/  LDL.LU R5, [R1+0x44] ;  /* 0x0000440001057983 */ /* 0x001ee20000300800 */
[----:B-1----:R-:W0:Y:S03]  /*56550*/  S2R R3, SR_TID.X ;  /* 0x0000000000037919 */ /* 0x002e260000002100 */
[----:B------:R1:W-:Y:S04]  /*56560*/  STS.U8 [R13+UR5+0x18c0], R4 ;  /* 0x0018c0040d007988 */ /* 0x0003e80008000005 */
[----:B-1----:R-:W3:Y:S01]  /*56570*/  LDL.LU R4, [R1+0x10] ;  /* 0x0000100001047983 */ /* 0x002ee20000300800 */
[----:B0-----:R-:W-:-:S03]  /*56580*/  LOP3.LUT R2, R3, 0x3f, RZ, 0xc0, !PT ;  /* 0x0000003f03027812 */ /* 0x001fc600078ec0ff */
[----:B------:R-:W3:Y:S04]  /*56590*/  LDL.LU R3, [R1+0xc] ;  /* 0x00000c0001037983 */ /* 0x000ee80000300800 */
[----:B------:R-:W-:Y:S04]  /*565a0*/  STL [R1+0x500c], R24 ;  /* 0x00500c1801007387 */ /* 0x000fe80000100800 */
[----:B------:R0:W-:Y:S04]  /*565b0*/  STS.U8 [R13+UR5+0x1c80], R24 ;  /* 0x001c80180d007988 */ /* 0x0001e80008000005 */
[----:B------:R-:W-:Y:S04]  /*565c0*/  STL [R1+0x5010], R23 ;  /* 0x0050101701007387 */ /* 0x000fe80000100800 */
[----:B------:R1:W-:Y:S04]  /*565d0*/  STS.U8 [R13+UR5+0x1cc0], R23 ;  /* 0x001cc0170d007988 */ /* 0x0003e80008000005 */
[----:B0-----:R-:W3:Y:S04]  /*565e0*/  LDL.LU R24, [R1+0x18c] ;  /* 0x00018c0001187983 */ /* 0x001ee80000300800 */
[----:B------:R-:W3:Y:S01]  /*565f0*/  LDL.LU R27, [R1+0x188] ;  /* 0x00018800011b7983 */ /* 0x000ee20000300800 */
[----:B-1----:R-:W-:-:S03]  /*56600*/  LOP3.LUT R23, R2, 0x10, RZ, 0x3c, !PT ;  /* 0x0000001002177812 */ /* 0x002fc600078e3cff */
[----:B------:R-:W3:Y:S04]  /*56610*/  LDL.LU R28, [R1+0x14c] ;  /* 0x00014c00011c7983 */ /* 0x000ee80000300800 */
[----:B------:R-:W3:Y:S04]  /*56620*/  LDL.LU R20, [R1+0x148] ;  /* 0x0001480001147983 */ /* 0x000ee80000300800 */
[----:B------:R-:W3:Y:S04]  /*56630*/  LDL.LU R18, [R1+0x10c] ;  /* 0x00010c0001127983 */ /* 0x000ee80000300800 */
[----:B------:R-:W3:Y:S04]  /*56640*/  LDL.LU R16, [R1+0x108] ;  /* 0x0001080001107983 */ /* 0x000ee80000300800 */
[----:B------:R-:W3:Y:S04]  /*56650*/  LDL.LU R13, [R1+0xcc] ;  /* 0x0000cc00010d7983 */ /* 0x000ee80000300800 */
[----:B------:R0:W-:Y:S04]  /*56660*/  STS.U8 [R23+UR5+0x100], R0 ;  /* 0x0001000017007988 */ /* 0x0001e80008000005 */
[----:B------:R1:W-:Y:S04]  /*56670*/  STS.U8 [R23+UR5+0x140], R8 ;  /* 0x0001400817007988 */ /* 0x0003e80008000005 */
[----:B--2---:R2:W-:Y:S04]  /*56680*/  STS.U8 [R23+UR5+0x500], R7 ;  /* 0x0005000717007988 */ /* 0x0045e80008000005 */
[----:B0-----:R-:W3:Y:S04]  /*56690*/  LDL.LU R0, [R1+0xc8] ;  /* 0x0000c80001007983 */ /* 0x001ee80000300800 */
[----:B-1----:R-:W3:Y:S04]  /*566a0*/  LDL.LU R8, [R1+0x5048] ;  /* 0x0050480001087983 */ /* 0x002ee80000300800 */
[----:B--2---:R-:W2:Y:S04]  /*566b0*/  LDL.LU R7, [R1+0x5044] ;  /* 0x0050440001077983 */ /* 0x004ea80000300800 */
[----:B----4-:R0:W-:Y:S04]  /*566c0*/  STS.U8 [R23+UR5+0x540], R29 ;  /* 0x0005401d17007988 */ /* 0x0101e80008000005 */
[----:B------:R1:W-:Y:S04]  /*566d0*/  STS.U8 [R23+UR5+0x900], R6 ;  /* 0x0009000617007988 */ /* 0x0003e80008000005 */
[----:B------:R4:W-:Y:S04]  /*566e0*/  STS.U8 [R23+UR5+0x940], R14 ;  /* 0x0009400e17007988 */ /* 0x0009e80008000005 */
[----:B0-----:R-:W2:Y:S04]  /*566f0*/  LDL.LU R29, [R1+0x5040] ;  /* 0x00504000011d7983 */ /* 0x001ea80000300800 */
[----:B-1----:R-:W2:Y:S04]  /*56700*/  LDL.LU R6, [R1+0x503c] ;  /* 0x00503c0001067983 */ /* 0x002ea80000300800 */
[----:B------:R0:W-:Y:S04]  /*56710*/  STS.U8 [R23+UR5+0xd00], R22 ;  /* 0x000d001617007988 */ /* 0x0001e80008000005 */
[----:B----4-:R-:W4:Y:S04]  /*56720*/  LDL.LU R14, [R1+0x80] ;  /* 0x00008000010e7983 */ /* 0x010f280000300800 */
[----:B------:R1:W-:Y:S04]  /*56730*/  STS.U8 [R23+UR5+0xd40], R21 ;  /* 0x000d401517007988 */ /* 0x0003e80008000005 */
[----:B0-----:R-:W2:Y:S04]  /*56740*/  LDL.LU R22, [R1+0x7c] ;  /* 0x00007c0001167983 */ /* 0x001ea80000300800 */
[----:B------:R0:W-:Y:S04]  /*56750*/  STS.U8 [R23+UR5+0x1100], R12 ;  /* 0x0011000c17007988 */ /* 0x0001e80008000005 */
[----:B-1----:R-:W2:Y:S04]  /*56760*/  LDL.LU R21, [R1+0x40] ;  /* 0x0000400001157983 */ /* 0x002ea80000300800 */
[----:B------:R1:W-:Y:S04]  /*56770*/  STS.U8 [R23+UR5+0x1140], R17 ;  /* 0x0011401117007988 */ /* 0x0003e80008000005 */
[----:B0-----:R-:W2:Y:S04]  /*56780*/  LDL.LU R12, [R1+0x3c] ;  /* 0x00003c00010c7983 */ /* 0x001ea80000300800 */
[----:B------:R0:W-:Y:S04]  /*56790*/  STS.U8 [R23+UR5+0x1500], R19 ;  /* 0x0015001317007988 */ /* 0x0001e80008000005 */
[----:B-1----:R-:W2:Y:S04]  /*567a0*/  LDL.LU R17, [R1+0x8] ;  /* 0x0000080001117983 */ /* 0x002ea80000300800 */
[----:B0-----:R-:W2:Y:S04]  /*567b0*/  LDL.LU R19, [R1+0x4] ;  /* 0x0000040001137983 */ /* 0x001ea80000300800 */
[----:B---3--:R0:W-:Y:S04]  /*567c0*/  STS.U8 [R23+UR5+0x1540], R5 ;  /* 0x0015400517007988 */ /* 0x0081e80008000005 */
[----:B0-----:R-:W3:Y:S04]  /*567d0*/  LDL.LU R5, [R1+0x5038] ;  /* 0x0050380001057983 */ /* 0x001ee80000300800 */
[----:B------:R0:W-:Y:S04]  /*567e0*/  STS.U8 [R23+UR5+0x1900], R4 ;  /* 0x0019000417007988 */ /* 0x0001e80008000005 */
[----:B------:R1:W-:Y:S04]  /*567f0*/  STS.U8 [R23+UR5+0x1940], R3 ;  /* 0x0019400317007988 */ /* 0x0003e80008000005 */
[----:B0-----:R-:W2:Y:S04]  /*56800*/  LDL.LU R4, [R1+0x5034] ;  /* 0x0050340001047983 */ /* 0x001ea80000300800 */
[----:B-1----:R-:W2:Y:S01]  /*56810*/  LDL.LU R3, [R1+0x5030] ;  /* 0x0050300001037983 */ /* 0x002ea20000300800 */
[----:B------:R-:W-:-:S03]  /*56820*/  LOP3.LUT R2, R2, 0x18, RZ, 0x3c, !PT ;  /* 0x0000001802027812 */ /* 0x000fc600078e3cff */
[----:B--2---:R-:W-:Y:S04]  /*56830*/  STS.U8 [R23+UR5+0x1d00], R3 ;  /* 0x001d000317007988 */ /* 0x004fe80008000005 */
[----:B------:R-:W-:Y:S04]  /*56840*/  STS.U8 [R23+UR5+0x1d40], R4 ;  /* 0x001d400417007988 */ /* 0x000fe80008000005 */
[----:B------:R-:W-:Y:S04]  /*56850*/  STS.U8 [R2+UR5+0x180], R24 ;  /* 0x0001801802007988 */ /* 0x000fe80008000005 */
[----:B------:R-:W-:Y:S04]  /*56860*/  STS.U8 [R2+UR5+0x1c0], R27 ;  /* 0x0001c01b02007988 */ /* 0x000fe80008000005 */
[----:B------:R-:W-:Y:S04]  /*56870*/  STS.U8 [R2+UR5+0x580], R28 ;  /* 0x0005801c02007988 */ /* 0x000fe80008000005 */
[----:B------:R-:W-:Y:S04]  /*56880*/  STS.U8 [R2+UR5+0x5c0], R20 ;  /* 0x0005c01402007988 */ /* 0x000fe80008000005 */
[----:B------:R-:W-:Y:S04]  /*56890*/  STS.U8 [R2+UR5+0x980], R18 ;  /* 0x0009801202007988 */ /* 0x000fe80008000005 */
[----:B------:R-:W-:Y:S04]  /*568a0*/  STS.U8 [R2+UR5+0x9c0], R16 ;  /* 0x0009c01002007988 */ /* 0x000fe80008000005 */
[----:B------:R-:W-:Y:S04]  /*568b0*/  STS.U8 [R2+UR5+0xd80], R13 ;  /* 0x000d800d02007988 */ /* 0x000fe80008000005 */
[----:B------:R-:W-:Y:S04]  /*568c0*/  STL [R1+0x5014], R4 ;  /* 0x0050140401007387 */ /* 0x000fe80000100800 */
[----:B------:R0:W-:Y:S04]  /*568d0*/  STS.U8 [R2+UR5+0xdc0], R0 ;  /* 0x000dc00002007988 */ /* 0x0001e80008000005 */
[----:B0-----:R-:W2:Y:S04]  /*568e0*/  LDL.LU R0, [R1+0x184] ;  /* 0x0001840001007983 */ /* 0x001ea80000300800 */
[----:B------:R-:W2:Y:S04]  /*568f0*/  LDL.LU R4, [R1+0x140] ;  /* 0x0001400001047983 */ /* 0x000ea80000300800 */
[----:B------:R-:W2:Y:S04]  /*56900*/  LDL.LU R3, [R1+0x104] ;  /* 0x0001040001037983 */ /* 0x000ea80000300800 */
[----:B------:R-:W2:Y:S04]  /*56910*/  LDL.LU R23, [R1+0x100] ;  /* 0x0001000001177983 */ /* 0x000ea80000300800 */
[----:B------:R-:W2:Y:S04]  /*56920*/  LDL.LU R24, [R1+0xc4] ;  /* 0x0000c40001187983 */ /* 0x000ea80000300800 */
[----:B----4-:R-:W-:Y:S04]  /*56930*/  STS.U8 [R2+UR5+0x1180], R14 ;  /* 0x0011800e02007988 */ /* 0x010fe80008000005 */
[----:B------:R-:W4:Y:S04]  /*56940*/  LDL.LU R20, [R1+0xc0] ;  /* 0x0000c00001147983 */ /* 0x000f280000300800 */
[----:B------:R-:W-:Y:S04]  /*56950*/  STS.U8 [R2+UR5+0x11c0], R22 ;  /* 0x0011c01602007988 */ /* 0x000fe80008000005 */
        /* <DEDUP_REMOVED lines=8> */
[----:B---3--:R-:W-:Y:S04]  /*569e0*/  STS.U8 [R2+UR5+0x1d80], R5 ;  /* 0x001d800502007988 */ /* 0x008fe80008000005 */
[----:B------:R0:W-:Y:S01]  /*569f0*/  STL [R1+0x5018], R5 ;  /* 0x0050180501007387 */ /* 0x0001e20000100800 */
[----:B------:R-:W-:-:S03]  /*56a00*/  LOP3.LUT R28, R11, 0x3f, RZ, 0xc0, !PT ;  /* 0x0000003f0b1c7812 */ /* 0x000fc600078ec0ff */
[----:B0-----:R-:W3:Y:S04]  /*56a10*/  LDL.LU R5, [R1+0x144] ;  /* 0x0001440001057983 */ /* 0x001ee80000300800 */
[----:B------:R-:W3:Y:S04]  /*56a20*/  LDL.LU R14, [R1+0x17c] ;  /* 0x00017c00010e7983 */ /* 0x000ee80000300800 */
[----:B------:R-:W3:Y:S04]  /*56a30*/  LDL.LU R22, [R1+0x178] ;  /* 0x0001780001167983 */ /* 0x000ee80000300800 */
[----:B------:R-:W3:Y:S04]  /*56a40*/  LDL.LU R21, [R1+0x13c] ;  /* 0x00013c0001157983 */ /* 0x000ee80000300800 */
[----:B------:R-:W3:Y:S04]  /*56a50*/  LDL.LU R12, [R1+0x138] ;  /* 0x00013800010c7983 */ /* 0x000ee80000300800 */
[----:B------:R-:W3:Y:S04]  /*56a60*/  LDL.LU R11, [R1+0xfc] ;  /* 0x0000fc00010b7983 */ /* 0x000ee80000300800 */
[----:B------:R-:W3:Y:S04]  /*56a70*/  LDL.LU R17, [R1+0xf8] ;  /* 0x0000f80001117983 */ /* 0x000ee80000300800 */
[----:B------:R-:W3:Y:S04]  /*56a80*/  LDL.LU R19, [R1+0xbc] ;  /* 0x0000bc0001137983 */ /* 0x000ee80000300800 */
[----:B------:R-:W-:Y:S04]  /*56a90*/  STS.U8 [R2+UR5+0x1dc0], R6 ;  /* 0x001dc00602007988 */ /* 0x000fe80008000005 */
[----:B------:R0:W-:Y:S04]  /*56aa0*/  STL [R1+0x501c], R6 ;  /* 0x00501c0601007387 */ /* 0x0001e80000100800 */
[----:B0-----:R-:W3:Y:S01]  /*56ab0*/  LDL.LU R6, [R1+0x180] ;  /* 0x0001800001067983 */ /* 0x001ee20000300800 */
[----:B------:R-:W-:-:S05]  /*56ac0*/  LOP3.LUT R2, R28, 0x20, RZ, 0x3c, !PT ;  /* 0x000000201c027812 */ /* 0x000fca00078e3cff */
[----:B--2---:R0:W-:Y:S04]  /*56ad0*/  STS.U8 [R2+UR5+0x200], R0 ;  /* 0x0002000002007988 */ /* 0x0041e80008000005 */
[----:B0-----:R-:W2:Y:S04]  /*56ae0*/  LDL.LU R0, [R1+0x502c] ;  /* 0x00502c0001007983 */ /* 0x001ea80000300800 */
[----:B---3--:R-:W-:Y:S04]  /*56af0*/  STS.U8 [R2+UR5+0x240], R6 ;  /* 0x0002400602007988 */ /* 0x008fe80008000005 */
[----:B------:R-:W-:Y:S04]  /*56b00*/  STS.U8 [R2+UR5+0x600], R5 ;  /* 0x0006000502007988 */ /* 0x000fe80008000005 */
[----:B------:R-:W-:Y:S04]  /*56b10*/  STS.U8 [R2+UR5+0x640], R4 ;  /* 0x0006400402007988 */ /* 0x000fe80008000005 */
[----:B------:R-:W-:Y:S04]  /*56b20*/  STS.U8 [R2+UR5+0xa00], R3 ;  /* 0x000a000302007988 */ /* 0x000fe80008000005 */
[----:B------:R-:W-:Y:S04]  /*56b30*/  STS.U8 [R2+UR5+0xa40], R23 ;  /* 0x000a401702007988 */ /* 0x000fe80008000005 */
[----:B------:R-:W-:Y:S04]  /*56b40*/  STS.U8 [R2+UR5+0xe00], R24 ;  /* 0x000e001802007988 */ /* 0x000fe80008000005 */
[----:B----4-:R0:W-:Y:S04]  /*56b50*/  STS.U8 [R2+UR5+0xe40], R20 ;  /* 0x000e401402007988 */ /* 0x0101e80008000005 */
[----:B------:R1:W-:Y:S04]  /*56b60*/  STS.U8 [R2+UR5+0x1200], R18 ;  /* 0x0012001202007988 */ /* 0x0003e80008000005 */
[----:B------:R3:W-:Y:S04]  /*56b70*/  STS.U8 [R2+UR5+0x1240], R16 ;  /* 0x0012401002007988 */ /* 0x0007e80008000005 */
[----:B0-----:R-:W4:Y:S04]  /*56b80*/  LDL.LU R20, [R1+0xb8] ;  /* 0x0000b80001147983 */ /* 0x001f280000300800 */
[----:B------:R0:W-:Y:S04]  /*56b90*/  STS.U8 [R2+UR5+0x1600], R13 ;  /* 0x0016000d02007988 */ /* 0x0001e80008000005 */
[----:B-1----:R-:W4:Y:S04]  /*56ba0*/  LDL.LU R18, [R1+0x70] ;  /* 0x0000700001127983 */ /* 0x002f280000300800 */
[----:B---3--:R-:W3:Y:S04]  /*56bb0*/  LDL.LU R16, [R1+0x6c] ;  /* 0x00006c0001107983 */ /* 0x008ee80000300800 */
[----:B------:R-:W-:Y:S04]  /*56bc0*/  STS.U8 [R2+UR5+0x1640], R27 ;  /* 0x0016401b02007988 */ /* 0x000fe80008000005 */
[----:B0-----:R-:W3:Y:S04]  /*56bd0*/  LDL.LU R13, [R1+0x30] ;  /* 0x00003000010d7983 */ /* 0x001ee80000300800 */
[----:B--2---:R0:W-:Y:S04]  /*56be0*/  STS.U8 [R2+UR5+0x1a00], R0 ;  /* 0x001a000002007988 */ /* 0x0041e80008000005 */
[----:B------:R-:W-:Y:S04]  /*56bf0*/  STS.U8 [R2+UR5+0x1a40], R29 ;  /* 0x001a401d02007988 */ /* 0x000fe80008000005 */
[----:B0-----:R-:W2:Y:S04]  /*56c00*/  LDL.LU R0, [R1+0x5028] ;  /* 0x0050280001007983 */ /* 0x001ea80000300800 */
[----:B------:R0:W-:Y:S04]  /*56c10*/  STL [R1+0x5020], R29 ;  /* 0x0050201d01007387 */ /* 0x0001e80000100800 */
[----:B------:R-:W-:Y:S04]  /*56c20*/  STS.U8 [R2+UR5+0x1e00], R7 ;  /* 0x001e000702007988 */ /* 0x000fe80008000005 */
[----:B------:R1:W-:Y:S04]  /*56c30*/  STL [R1+0x5024], R7 ;  /* 0x0050240701007387 */ /* 0x0003e80000100800 */
[----:B0-----:R-:W2:Y:S04]  /*56c40*/  LDL.LU R29, [R1+0x174] ;  /* 0x00017400011d7983 */ /* 0x001ea80000300800 */
[----:B------:R-:W2:Y:S01]  /*56c50*/  LDL.LU R6, [R1+0x170] ;  /* 0x0001700001067983 */ /* 0x000ea20000300800 */
[----:B-1----:R-:W-:-:S03]  /*56c60*/  LOP3.LUT R7, R28, 0x28, RZ, 0x3c, !PT ;  /* 0x000000281c077812 */ /* 0x002fc600078e3cff */
[----:B------:R-:W2:Y:S04]  /*56c70*/  LDL.LU R5, [R1+0x134] ;  /* 0x0001340001057983 */ /* 0x000ea80000300800 */
[----:B------:R-:W-:Y:S04]  /*56c80*/  STS.U8 [R2+UR5+0x1e40], R8 ;  /* 0x001e400802007988 */ /* 0x000fe80008000005 */
[----:B------:R-:W2:Y:S04]  /*56c90*/  LDL.LU R4, [R1+0x130] ;  /* 0x0001300001047983 */ /* 0x000ea80000300800 */
[----:B------:R-:W-:Y:S04]  /*56ca0*/  STS.U8 [R7+UR5+0x280], R14 ;  /* 0x0002800e07007988 */ /* 0x000fe80008000005 */
[----:B------:R-:W2:Y:S04]  /*56cb0*/  LDL.LU R23, [R1+0xf4] ;  /* 0x0000f40001177983 */ /* 0x000ea80000300800 */
[----:B------:R-:W-:Y:S04]  /*56cc0*/  STS.U8 [R7+UR5+0x2c0], R22 ;  /* 0x0002c01607007988 */ /* 0x000fe80008000005 */
[----:B------:R-:W2:Y:S04]  /*56cd0*/  LDL.LU R24, [R1+0xf0] ;  /* 0x0000f00001187983 */ /* 0x000ea80000300800 */
[----:B------:R-:W-:Y:S04]  /*56ce0*/  STS.U8 [R7+UR5+0x680], R21 ;  /* 0x0006801507007988 */ /* 0x000fe80008000005 */
        /* <DEDUP_REMOVED lines=10> */
[----:B------:R-:W2:Y:S01]  /*56d90*/  LDL.LU R3, [R1+0x16c] ;  /* 0x00016c0001037983 */ /* 0x000ea20000300800 */
[----:B------:R-:W-:-:S03]  /*56da0*/  LOP3.LUT R14, R15, 0x30, RZ, 0x3c, !PT ;  /* 0x000000300f0e7812 */ /* 0x000fc600078e3cff */
[----:B------:R-:W2:Y:S04]  /*56db0*/  LDL.LU R2, [R1+0x168] ;  /* 0x0001680001027983 */ /* 0x000ea80000300800 */
[----:B------:R-:W2:Y:S04]  /*56dc0*/  LDL.LU R22, [R1+0x12c] ;  /* 0x00012c0001167983 */ /* 0x000ea80000300800 */
[----:B------:R-:W2:Y:S04]  /*56dd0*/  LDL.LU R21, [R1+0x128] ;  /* 0x0001280001157983 */ /* 0x000ea80000300800 */
[----:B----4-:R0:W-:Y:S04]  /*56de0*/  STS.U8 [R7+UR5+0xec0], R20 ;  /* 0x000ec01407007988 */ /* 0x0101e80008000005 */
[----:B------:R1:W-:Y:S04]  /*56df0*/  STS.U8 [R7+UR5+0x1280], R18 ;  /* 0x0012801207007988 */ /* 0x0003e80008000005 */
[----:B---3--:R3:W-:Y:S04]  /*56e00*/  STS.U8 [R7+UR5+0x12c0], R16 ;  /* 0x0012c01007007988 */ /* 0x0087e80008000005 */
[----:B0-----:R-:W4:Y:S04]  /*56e10*/  LDL.LU R20, [R1+0xec] ;  /* 0x0000ec0001147983 */ /* 0x001f280000300800 */
[----:B------:R0:W-:Y:S04]  /*56e20*/  STS.U8 [R7+UR5+0x1680], R13 ;  /* 0x0016800d07007988 */ /* 0x0001e80008000005 */
[----:B-1----:R-:W4:Y:S04]  /*56e30*/  LDL.LU R18, [R1+0xe8] ;  /* 0x0000e80001127983 */ /* 0x002f280000300800 */
[----:B---3--:R-:W3:Y:S04]  /*56e40*/  LDL.LU R16, [R1+0xac] ;  /* 0x0000ac0001107983 */ /* 0x008ee80000300800 */
[----:B0-----:R-:W3:Y:S04]  /*56e50*/  LDL.LU R13, [R1+0x9c] ;  /* 0x00009c00010d7983 */ /* 0x001ee80000300800 */
[----:B--2---:R0:W-:Y:S04]  /*56e60*/  STS.U8 [R7+UR5+0x16c0], R0 ;  /* 0x0016c00007007988 */ /* 0x0041e80008000005 */
[----:B------:R-:W-:Y:S04]  /*56e70*/  STS.U8 [R7+UR5+0x1a80], R26 ;  /* 0x001a801a07007988 */ /* 0x000fe80008000005 */
[----:B------:R-:W-:Y:S04]  /*56e80*/  STS.U8 [R7+UR5+0x1ac0], R25 ;  /* 0x001ac01907007988 */ /* 0x000fe80008000005 */
[----:B------:R-:W-:Y:S04]  /*56e90*/  STS.U8 [R7+UR5+0x1e80], R9 ;  /* 0x001e800907007988 */ /* 0x000fe80008000005 */
[----:B0-----:R-:W2:Y:S04]  /*56ea0*/  LDL.LU R0, [R1+0x60] ;  /* 0x0000600001007983 */ /* 0x001ea80000300800 */
[----:B------:R0:W-:Y:S04]  /*56eb0*/  STS.U8 [R7+UR5+0x1ec0], R10 ;  /* 0x001ec00a07007988 */ /* 0x0001e80008000005 */
[----:B------:R1:W-:Y:S04]  /*56ec0*/  STS.U8 [R14+UR5+0x300], R29 ;  /* 0x0003001d0e007988 */ /* 0x0003e80008000005 */
[----:B------:R1:W-:Y:S04]  /*56ed0*/  STS.U8 [R14+UR5+0x340], R6 ;  /* 0x000340060e007988 */ /* 0x0003e80008000005 */
[----:B0-----:R-:W2:Y:S04]  /*56ee0*/  LDL.LU R7, [R1+0x5024] ;  /* 0x0050240001077983 */ /* 0x001ea80000300800 */
[----:B-1----:R-:W2:Y:S04]  /*56ef0*/  LDL.LU R29, [R1+0x5020] ;  /* 0x00502000011d7983 */ /* 0x002ea80000300800 */
[----:B------:R-:W2:Y:S04]  /*56f00*/  LDL.LU R6, [R1+0x501c] ;  /* 0x00501c0001067983 */ /* 0x000ea80000300800 */
        /* <DEDUP_REMOVED lines=19> */
[----:B0-----:R-:W2:Y:S01]  /*57040*/  LDL.LU R19, [R1+0x4ff4] ;  /* 0x004ff40001137983 */ /* 0x001ea20000300800 */
[----:B------:R-:W-:-:S03]  /*57050*/  LOP3.LUT R15, R15, 0x38, RZ, 0x3c, !PT ;  /* 0x000000380f0f7812 */ /* 0x000fc600078e3cff */
[----:B--2---:R-:W-:Y:S04]  /*57060*/  STS.U8 [R14+UR5+0x1b00], R19 ;  /* 0x001b00130e007988 */ /* 0x004fe80008000005 */
[----:B------:R-:W-:Y:S04]  /*57070*/  STS.U8 [R14+UR5+0x1b40], R17 ;  /* 0x001b40110e007988 */ /* 0x000fe80008000005 */
[----:B------:R-:W-:Y:S04]  /*57080*/  STS.U8 [R14+UR5+0x1f00], R11 ;  /* 0x001f000b0e007988 */ /* 0x000fe80008000005 */
[----:B------:R0:W-:Y:S04]  /*57090*/  STS.U8 [R14+UR5+0x1f40], R12 ;  /* 0x001f400c0e007988 */ /* 0x0001e80008000005 */
[----:B------:R1:W-:Y:S04]  /*570a0*/  STS.U8 [R15+UR5+0x380], R3 ;  /* 0x000380030f007988 */ /* 0x0003e80008000005 */
[----:B------:R2:W-:Y:S04]  /*570b0*/  STS.U8 [R15+UR5+0x3c0], R2 ;  /* 0x0003c0020f007988 */ /* 0x0005e80008000005 */
[----:B0-----:R-:W3:Y:S04]  /*570c0*/  LDL.LU R14, [R1+0x4ff0] ;  /* 0x004ff000010e7983 */ /* 0x001ee80000300800 */
[----:B-1----:R-:W3:Y:S04]  /*570d0*/  LDL R3, [R1+0x3df8] ;  /* 0x003df80001037983 */ /* 0x002ee80000100800 */
[----:B--2---:R-:W2:Y:S04]  /*570e0*/  LDL R2, [R1+0x3e14] ;  /* 0x003e140001027983 */ /* 0x004ea80000100800 */
[----:B------:R0:W-:Y:S04]  /*570f0*/  STS.U8 [R15+UR5+0x780], R22 ;  /* 0x000780160f007988 */ /* 0x0001e80008000005 */
[----:B------:R1:W-:Y:S04]  /*57100*/  STS.U8 [R15+UR5+0x7c0], R21 ;  /* 0x0007c0150f007988 */ /* 0x0003e80008000005 */
[----:B----4-:R4:W-:Y:S04]  /*57110*/  STS.U8 [R15+UR5+0xb80], R20 ;  /* 0x000b80140f007988 */ /* 0x0109e80008000005 */
[----:B0-----:R-:W2:Y:S04]  /*57120*/  LDL.LU R22, [R1+0x4fec] ;  /* 0x004fec0001167983 */ /* 0x001ea80000300800 */
[----:B-1----:R-:W2:Y:S04]  /*57130*/  LDL.LU R21, [R1+0x4fe8] ;  /* 0x004fe80001157983 */ /* 0x002ea80000300800 */
[----:B----4-:R-:W4:Y:S04]  /*57140*/  LDL.LU R20, [R1+0x4fe4] ;  /* 0x004fe40001147983 */ /* 0x010f280000300800 */
[----:B------:R0:W-:Y:S04]  /*57150*/  STS.U8 [R15+UR5+0xbc0], R18 ;  /* 0x000bc0120f007988 */ /* 0x0001e80008000005 */
[----:B---3--:R1:W-:Y:S04]  /*57160*/  STS.U8 [R15+UR5+0xf80], R16 ;  /* 0x000f80100f007988 */ /* 0x0083e80008000005 */
[----:B------:R3:W-:Y:S04]  /*57170*/  STS.U8 [R15+UR5+0xfc0], R13 ;  /* 0x000fc00d0f007988 */ /* 0x0007e80008000005 */
[----:B0-----:R-:W2:Y:S04]  /*57180*/  LDL.LU R18, [R1+0x4fe0] ;  /* 0x004fe00001127983 */ /* 0x001ea80000300800 */
[----:B-1----:R-:W2:Y:S04]  /*57190*/  LDL.LU R16, [R1+0x4fdc] ;  /* 0x004fdc0001107983 */ /* 0x002ea80000300800 */
[----:B---3--:R-:W3:Y:S04]  /*571a0*/  LDL.LU R13, [R1+0x4fd8] ;  /* 0x004fd800010d7983 */ /* 0x008ee80000300800 */
[----:B------:R0:W-:Y:S04]  /*571b0*/  STS.U8 [R15+UR5+0x1380], R0 ;  /* 0x001380000f007988 */ /* 0x0001e80008000005 */
[----:B0-----:R-:W2:Y:S04]  /*571c0*/  LDL.LU R0, [R1+0x4fd4] ;  /* 0x004fd40001007983 */ /* 0x001ea80000300800 */
[----:B--2---:R0:W-:Y:S04]  /*571d0*/  STS.U8 [R15+UR5+0x13c0], R0 ;  /* 0x0013c0000f007988 */ /* 0x0041e80008000005 */
[----:B0-----:R-:W2:Y:S04]  /*571e0*/  LDL.LU R0, [R1+0x4fd0] ;  /* 0x004fd00001007983 */ /* 0x001ea80000300800 */
[----:B---3--:R-:W-:Y:S04]  /*571f0*/  STS.U8 [R15+UR5+0x1780], R13 ;  /* 0x0017800d0f007988 */ /* 0x008fe80008000005 */
[----:B------:R-:W-:Y:S04]  /*57200*/  STS.U8 [R15+UR5+0x17c0], R16 ;  /* 0x0017c0100f007988 */ /* 0x000fe80008000005 */
[----:B------:R-:W-:Y:S04]  /*57210*/  STS.U8 [R15+UR5+0x1b80], R18 ;  /* 0x001b80120f007988 */ /* 0x000fe80008000005 */
[----:B----4-:R-:W-:Y:S04]  /*57220*/  STS.U8 [R15+UR5+0x1bc0], R20 ;  /* 0x001bc0140f007988 */ /* 0x010fe80008000005 */
[----:B------:R-:W-:Y:S04]  /*57230*/  STS.U8 [R15+UR5+0x1f80], R21 ;  /* 0x001f80150f007988 */ /* 0x000fe80008000005 */
[----:B------:R0:W-:Y:S04]  /*57240*/  STS.U8 [R15+UR5+0x1fc0], R22 ;  /* 0x001fc0160f007988 */ /* 0x0001e80008000005 */
[----:B0-----:R-:W3:Y:S01]  /*57250*/  LDL.LU R15, [R1+0x4fcc] ;  /* 0x004fcc00010f7983 */ /* 0x001ee20000300800 */
[----:B------:R-:W-:Y:S01]  /*57260*/  BAR.SYNC.DEFER_BLOCKING 0x0 ;  /* 0x0000000000007b1d */ /* 0x000fe20000010000 */
[----:B--2---:R-:W-:-:S06]  /*57270*/  PRMT R0, RZ, 0x7610, R0 ;  /* 0x00007610ff007816 */ /* 0x004fcc0000000000 */
[----:B------:R-:W2:Y:S04]  /*57280*/  @!P1 LDG.E.U8 R0, desc[UR40][R2.64] ;  /* 0x0000002802009981 */ /* 0x000ea8000c1e1100 */
[----:B--2---:R0:W-:Y:S04]  /*57290*/  STL [R1+0x1858], R0 ;  /* 0x0018580001007387 */ /* 0x0041e80000100800 */
[----:B0-----:R-:W2:Y:S04]  /*572a0*/  LDL.LU R0, [R1+0x4fc8] ;  /* 0x004fc80001007983 */ /* 0x001ea80000300800 */
[----:B------:R-:W4:Y:S04]  /*572b0*/  LDL R2, [R1+0x3df4] ;  /* 0x003df40001027983 */ /* 0x000f280000100800 */
[----:B------:R-:W4:Y:S01]  /*572c0*/  LDL R3, [R1+0x3e0c] ;  /* 0x003e0c0001037983 */ /* 0x000f220000100800 */
[----:B---3--:R-:W-:-:S02]  /*572d0*/  PRMT R15, RZ, 0x7610, R15 ;  /* 0x00007610ff0f7816 */ /* 0x008fc4000000000f */
[----:B----4-:R-:W-:-:S04]  /*572e0*/  @!P0 LOP3.LUT R3, R3, R2, RZ, 0x3c, !PT ;  /* 0x0000000203038212 */ /* 0x010fc800078e3cff */
[----:B------:R-:W-:-:S04]  /*572f0*/  @!P0 LOP3.LUT R2, R3, R2, RZ, 0x3c, !PT ;  /* 0x0000000203028212 */ /* 0x000fc800078e3cff */
[----:B------:R-:W-:-:S05]  /*57300*/  @!P0 LOP3.LUT R3, R3, R2, RZ, 0x3c, !PT ;  /* 0x0000000203038212 */ /* 0x000fca00078e3cff */
[----:B------:R-:W3:Y:S04]  /*57310*/  @!P0 LDG.E.U8 R15, desc[UR40][R2.64] ;  /* 0x00000028020f8981 */ /* 0x000ee8000c1e1100 */
[----:B---3--:R0:W-:Y:S04]  /*57320*/  STL [R1+0x1854], R15 ;  /* 0x0018540f01007387 */ /* 0x0081e80000100800 */
[----:B0-----:R-:W3:Y:S04]  /*57330*/  LDL.LU R15, [R1+0x4fc4] ;  /* 0x004fc400010f7983 */ /* 0x001ee80000300800 */
[----:B------:R-:W4:Y:S04]  /*57340*/  LDL R2, [R1+0x1e30] ;  /* 0x001e300001027983 */ /* 0x000f280000100800 */
[----:B------:R-:W4:Y:S01]  /*57350*/  LDL R3, [R1+0x38f4] ;  /* 0x0038f40001037983 */ /* 0x000f220000100800 */
[----:B--2---:R-:W-:-:S02]  /*57360*/  PRMT R0, RZ, 0x7610, R0 ;  /* 0x00007610ff007816 */ /* 0x004fc40000000000 */
[----:B----4-:R-:W-:-:S04]  /*57370*/  @!P0 LOP3.LUT R3, R3, R2, RZ, 0x3c, !PT ;  /* 0x0000000203038212 */ /* 0x010fc800078e3cff */
[----:B------:R-:W-:-:S04]  /*57380*/  @!P0 LOP3.LUT R2, R3, R2, RZ, 0x3c, !PT ;  /* 0x0000000203028212 */ /* 0x000fc800078e3cff */
[----:B------:R-:W-:-:S05]  /*57390*/  @!P0 LOP3.LUT R3, R3, R2, RZ, 0x3c, !PT ;  /* 0x0000000203038212 */ /* 0x000fca00078e3cff */
        /* <DEDUP_REMOVED lines=8753> */
[----:B------:R-:W-:-:S02]  /*796b0*/  PRMT R24, RZ, 0x7610, R24 ;  /* 0x00007610ff187816 */ /* 0x000fc40000000018 */
[----:B----4-:R-:W-:-:S04]  /*796c0*/  @!P1 LOP3.LUT R3, R3, R2, RZ, 0x3c, !PT ;  /* 0x0000000203039212 */ /* 0x010fc800078e3cff */
[----:B------:R-:W-:-:S04]  /*796d0*/  @!P1 LOP3.LUT R2, R3, R2, RZ, 0x3c, !PT ;  /* 0x0000000203029212 */ /* 0x000fc800078e3cff */
[----:B------:R-:W-:-:S05]  /*796e0*/  @!P1 LOP3.LUT R3, R3, R2, RZ, 0x3c, !PT ;  /* 0x0000000203039212 */ /* 0x000fca00078e3cff */
[----:B------:R0:W4:Y:S04]  /*796f0*/  @!P1 LDG.E.U8 R24, desc[UR40][R2.64] ;  /* 0x0000002802189981 */ /* 0x000128000c1e1100 */
[----:B------:R-:W0:Y:S04]  /*79700*/  LDL R2, [R1+0x3c74] ;  /* 0x003c740001027983 */ /* 0x000e280000100800 */
[----:B------:R-:W0:Y:S01]  /*79710*/  LDL R3, [R1+0x3c9c] ;  /* 0x003c9c0001037983 */ /* 0x000e220000100800 */
[----:B--2---:R-:W-:Y:S02]  /*79720*/  PRMT R0, RZ, 0x7610, R0 ;  /* 0x00007610ff007816 */ /* 0x004fe40000000000 */
[----:B0-----:R-:W-:-:S04]  /*79730*/  @!P0 LOP3.LUT R3, R3, R2, RZ, 0x3c, !PT ;  /* 0x0000000203038212 */ /* 0x001fc800078e3cff */
[----:B------:R-:W-:-:S04]  /*79740*/  @!P0 LOP3.LUT R2, R3, R2, RZ, 0x3c, !PT ;  /* 0x0000000203028212 */ /* 0x000fc800078e3cff */
[----:B------:R-:W-:-:S05]  /*79750*/  @!P0 LOP3.LUT R3, R3, R2, RZ, 0x3c, !PT ;  /* 0x0000000203038212 */ /* 0x000fca00078e3cff */
[----:B------:R-:W2:Y:S04]  /*79760*/  @!P0 LDG.E.U8 R0, desc[UR40][R2.64] ;  /* 0x0000002802008981 */ /* 0x000ea8000c1e1100 */
[----:B----4-:R0:W-:Y:S04]  /*79770*/  STL [R1+0x70], R24 ;  /* 0x0000701801007387 */ /* 0x0101e80000100800 */
[----:B0-----:R-:W4:Y:S04]  /*79780*/  LDL R24, [R1+0x3cd0] ;  /* 0x003cd00001187983 */ /* 0x001f280000100800 */
[----:B--2---:R0:W-:Y:S04]  /*79790*/  STL [R1+0x6c], R0 ;  /* 0x00006c0001007387 */ /* 0x0041e80000100800 */
[----:B0-----:R-:W2:Y:S04]  /*797a0*/  LDL.LU R0, [R1+0x408c] ;  /* 0x00408c0001007983 */ /* 0x001ea80000300800 */
[----:B------:R-:W2:Y:S04]  /*797b0*/  LDL R2, [R1+0x3c78] ;  /* 0x003c780001027983 */ /* 0x000ea80000100800 */
[----:B------:R-:W2:Y:S01]  /*797c0*/  LDL R3, [R1+0x3cb0] ;  /* 0x003cb00001037983 */ /* 0x000ea20000100800 */
[----:B---3--:R-:W-:-:S02]  /*797d0*/  PRMT R15, RZ, 0x7610, R15 ;  /* 0x00007610ff0f7816 */ /* 0x008fc4000000000f */
[----:B--2---:R-:W-:-:S04]  /*797e0*/  @!P1 LOP3.LUT R3, R3, R2, RZ, 0x3c, !PT ;  /* 0x0000000203039212 */ /* 0x004fc800078e3cff */
[----:B------:R-:W-:-:S04]  /*797f0*/  @!P1 LOP3.LUT R2, R3, R2, RZ, 0x3c, !PT ;  /* 0x0000000203029212 */ /* 0x000fc800078e3cff */
[----:B------:R-:W-:-:S05]  /*79800*/  @!P1 LOP3.LUT R3, R3, R2, RZ, 0x3c, !PT ;  /* 0x0000000203039212 */ /* 0x000fca00078e3cff */
[----:B------:R-:W2:Y:S04]  /*79810*/  @!P1 LDG.E.U8 R15, desc[UR40][R2.64] ;  /* 0x00000028020f9981 */ /* 0x000ea8000c1e1100 */
[----:B--2---:R0:W-:Y:S04]  /*79820*/  STL [R1+0x68], R15 ;  /* 0x0000680f01007387 */ /* 0x0041e80000100800 */
[----:B0-----:R-:W2:Y:S04]  /*79830*/  LDL.LU R15, [R1+0x4088] ;  /* 0x00408800010f7983 */ /* 0x001ea80000300800 */
[----:B------:R-:W3:Y:S04]  /*79840*/  LDL R2, [R1+0x3c84] ;  /* 0x003c840001027983 */ /* 0x000ee80000100800 */
[----:B------:R-:W3:Y:S01]  /*79850*/  LDL R3, [R1+0x3cac] ;  /* 0x003cac0001037983 */ /* 0x000ee20000100800 */
[----:B------:R-:W-:-:S02]  /*79860*/  PRMT R0, RZ, 0x7610, R0 ;  /* 0x00007610ff007816 */ /* 0x000fc40000000000 */
[----:B---3--:R-:W-:-:S04]  /*79870*/  @!P0 LOP3.LUT R3, R3, R2, RZ, 0x3c, !PT ;  /* 0x0000000203038212 */ /* 0x008fc800078e3cff */
[----:B------:R-:W-:-:S04]  /*79880*/  @!P0 LOP3.LUT R2, R3, R2, RZ, 0x3c, !PT ;  /* 0x0000000203028212 */ /* 0x000fc800078e3cff */
[----:B------:R-:W-:-:S05]  /*79890*/  @!P0 LOP3.LUT R3, R3, R2, RZ, 0x3c, !PT ;  /* 0x0000000203038212 */ /* 0x000fca00078e3cff */
[----:B------:R-:W3:Y:S04]  /*798a0*/  @!P0 LDG.E.U8 R0, desc[UR40][R2.64] ;  /* 0x0000002802008981 */ /* 0x000ee8000c1e1100 */
[----:B---3--:R0:W-:Y:S04]  /*798b0*/  STL [R1+0x64], R0 ;  /* 0x0000640001007387 */ /* 0x0081e80000100800 */
[----:B0-----:R-:W3:Y:S04]  /*798c0*/  LDL.LU R0, [R1+0x4084] ;  /* 0x0040840001007983 */ /* 0x001ee80000300800 */
[----:B------:R-:W2:Y:S04]  /*798d0*/  LDL R2, [R1+0x3c88] ;  /* 0x003c880001027983 */ /* 0x000ea80000100800 */
[----:B------:R-:W2:Y:S01]  /*798e0*/  LDL R3, [R1+0x3cc0] ;  /* 0x003cc00001037983 */ /* 0x000ea20000100800 */
[----:B------:R-:W-:-:S02]  /*798f0*/  PRMT R26, RZ, 0x7610, R26 ;  /* 0x00007610ff1a7816 */ /* 0x000fc4000000001a */
[----:B--2---:R-:W-:-:S04]  /*79900*/  @!P1 LOP3.LUT R3, R3, R2, RZ, 0x3c, !PT ;  /* 0x0000000203039212 */ /* 0x004fc800078e3cff */
[----:B------:R-:W-:-:S04]  /*79910*/  @!P1 LOP3.LUT R2, R3, R2, RZ, 0x3c, !PT ;  /* 0x0000000203029212 */ /* 0x000fc800078e3cff */
[----:B------:R-:W-:-:S05]  /*79920*/  @!P1 LOP3.LUT R3, R3, R2, RZ, 0x3c, !PT ;  /* 0x0000000203039212 */ /* 0x000fca00078e3cff */
[----:B------:R0:W2:Y:S04]  /*79930*/  @!P1 LDG.E.U8 R26, desc[UR40][R2.64] ;  /* 0x00000028021a9981 */ /* 0x0000a8000c1e1100 */
[----:B------:R-:W0:Y:S04]  /*79940*/  LDL R2, [R1+0x3c94] ;  /* 0x003c940001027983 */ /* 0x000e280000100800 */
[----:B------:R-:W0:Y:S01]  /*79950*/  LDL R3, [R1+0x3cbc] ;  /* 0x003cbc0001037983 */ /* 0x000e220000100800 */
[----:B---3--:R-:W-:Y:S02]  /*79960*/  PRMT R0, RZ, 0x7610, R0 ;  /* 0x00007610ff007816 */ /* 0x008fe40000000000 */
[----:B0-----:R-:W-:-:S04]  /*79970*/  @!P0 LOP3.LUT R3, R3, R2, RZ, 0x3c, !PT ;  /* 0x0000000203038212 */ /* 0x001fc800078e3cff */
[----:B------:R-:W-:-:S04]  /*79980*/  @!P0 LOP3.LUT R2, R3, R2, RZ, 0x3c, !PT ;  /* 0x0000000203028212 */ /* 0x000fc800078e3cff */
[----:B------:R-:W-:-:S05]  /*79990*/  @!P0 LOP3.LUT R3, R3, R2, RZ, 0x3c, !PT ;  /* 0x0000000203038212 */ /* 0x000fca00078e3cff */
[----:B------:R-:W3:Y:S04]  /*799a0*/  @!P0 LDG.E.U8 R0, desc[UR40][R2.64] ;  /* 0x0000002802008981 */ /* 0x000ee8000c1e1100 */
[----:B--2---:R0:W-:Y:S04]  /*799b0*/  STL [R1+0x60], R26 ;  /* 0x0000601a01007387 */ /* 0x0041e80000100800 */
[----:B0-----:R-:W2:Y:S04]  /*799c0*/  LDL R26, [R1+0x3cf0] ;  /* 0x003cf000011a7983 */ /* 0x001ea80000100800 */
[----:B---3--:R0:W-:Y:S04]  /*799d0*/  STL [R1+0x5c], R0 ;  /* 0x00005c0001007387 */ /* 0x0081e80000100800 */
[----:B0-----:R-:W3:Y:S04]  /*799e0*/  LDL.LU R0, [R1+0x4080] ;  /* 0x0040800001007983 */ /* 0x001ee80000300800 */
[----:B------:R-:W2:Y:S01]  /*799f0*/  LDL R3, [R1+0x3c98] ;  /* 0x003c980001037983 */ /* 0x000ea20000100800 */
[----:B------:R-:W-:Y:S01]  /*79a00*/  PRMT R15, RZ, 0x7610, R15 ;  /* 0x00007610ff0f7816 */ /* 0x000fe2000000000f */
[----:B----4-:R-:W-:-:S02]  /*79a10*/  @!P1 IMAD.MOV.U32 R2, RZ, RZ, R24 ;  /* 0x000000ffff029224 */ /* 0x010fc400078e0018 */
[----:B------:R-:W4:Y:S04]  /*79a20*/  LDL R24, [R1+0x3cec] ;  /* 0x003cec0001187983 */ /* 0x000f280000100800 */
[----:B--2---:R-:W2:Y:S04]  /*79a30*/  @!P1 LDG.E.U8 R15, desc[UR40][R2.64] ;  /* 0x00000028020f9981 */ /* 0x004ea8000c1e1100 */
        /* <DEDUP_REMOVED lines=20> */
[----:B------:R-:W3:Y:S04]  /*79b80*/  LDL R2, [R1+0x3cb4] ;  /* 0x003cb40001027983 */ /* 0x000ee80000100800 */
[----:B------:R-:W3:Y:S01]  /*79b90*/  LDL R3, [R1+0x3cdc] ;  /* 0x003cdc0001037983 */ /* 0x000ee20000100800 */
[----:B--2---:R-:W-:-:S02]  /*79ba0*/  PRMT R0, RZ, 0x7610, R0 ;  /* 0x00007610ff007816 */ /* 0x004fc40000000000 */
[----:B---3--:R-:W-:-:S04]  /*79bb0*/  @!P0 LOP3.LUT R3, R3, R2, RZ, 0x3c, !PT ;  /* 0x0000000203038212 */ /* 0x008fc800078e3cff */
[----:B------:R-:W-:-:S04]  /*79bc0*/  @!P0 LOP3.LUT R2, R3, R2, RZ, 0x3c, !PT ;  /* 0x0000000203028212 */ /* 0x000fc800078e3cff */
[----:B------:R-:W-:-:S05]  /*79bd0*/  @!P0 LOP3.LUT R3, R3, R2, RZ, 0x3c, !PT ;  /* 0x0000000203038212 */ /* 0x000fca00078e3cff */
[----:B------:R-:W2:Y:S01]  /*79be0*/  @!P0 LDG.E.U8 R0, desc[UR40][R2.64] ;  /* 0x0000002802008981 */ /* 0x000ea2000c1e1100 */
[----:B------:R-:W-:-:S03]  /*79bf0*/  PRMT R25, RZ, 0x7610, R25 ;  /* 0x00007610ff197816 */ /* 0x000fc60000000019 */
[----:B--2---:R0:W-:Y:S04]  /*79c00*/  STL [R1+0x4c], R0 ;  /* 0x00004c0001007387 */ /* 0x0041e80000100800 */
[----:B0-----:R-:W2:Y:S04]  /*79c10*/  LDL.LU R0, [R1+0x4070] ;  /* 0x0040700001007983 */ /* 0x001ea80000300800 */
[----:B------:R-:W3:Y:S01]  /*79c20*/  LDL R3, [R1+0x3cb8] ;  /* 0x003cb80001037983 */ /* 0x000ee20000100800 */
[----:B------:R-:W-:Y:S01]  /*79c30*/  @!P1 IMAD.MOV.U32 R2, RZ, RZ, R26 ;  /* 0x000000ffff029224 */ /* 0x000fe200078e001a */
[----:B------:R-:W-:-:S02]  /*79c40*/  PRMT R22, RZ, 0x7610, R22 ;  /* 0x00007610ff167816 */ /* 0x000fc40000000016 */
[----:B------:R-:W2:Y:S04]  /*79c50*/  LDL R26, [R1+0x3ce4] ;  /* 0x003ce400011a7983 */ /* 0x000ea80000100800 */
[----:B---3--:R4:W3:Y:S04]  /*79c60*/  @!P1 LDG.E.U8 R25, desc[UR40][R2.64] ;  /* 0x0000002802199981 */ /* 0x0088e8000c1e1100 */
[----:B------:R-:W2:Y:S01]  /*79c70*/  LDL R3, [R1+0x3cc4] ;  /* 0x003cc40001037983 */ /* 0x000ea20000100800 */
[----:B----4-:R-:W-:-:S03]  /*79c80*/  @!P0 IMAD.MOV.U32 R2, RZ, RZ, R24 ;  /* 0x000000ffff028224 */ /* 0x010fc600078e0018 */
[----:B---3--:R0:W-:Y:S01]  /*79c90*/  STL [R1+0x48], R25 ;  /* 0x0000481901007387 */ /* 0x0081e20000100800 */
[----:B--2---:R-:W-:-:S03]  /*79ca0*/  PRMT R0, RZ, 0x7610, R0 ;  /* 0x00007610ff007816 */ /* 0x004fc60000000000 */
[----:B------:R-:W2:Y:S04]  /*79cb0*/  LDL R24, [R1+0x3ce8] ;  /* 0x003ce80001187983 */ /* 0x000ea80000100800 */
[----:B------:R1:W3:Y:S04]  /*79cc0*/  @!P0 LDG.E.U8 R22, desc[UR40][R2.64] ;  /* 0x0000002802168981 */ /* 0x0002e8000c1e1100 */
[----:B0-----:R-:W4:Y:S04]  /*79cd0*/  LDL R25, [R1+0x3d0c] ;  /* 0x003d0c0001197983 */ /* 0x001f280000100800 */
[----:B------:R-:W1:Y:S04]  /*79ce0*/  LDL R2, [R1+0x3cc8] ;  /* 0x003cc80001027983 */ /* 0x000e680000100800 */
[----:B------:R-:W1:Y:S02]  /*79cf0*/  LDL R3, [R1+0x3d00] ;  /* 0x003d000001037983 */ /* 0x000e640000100800 */
[----:B-1----:R-:W-:-:S04]  /*79d00*/  @!P1 LOP3.LUT R3, R3, R2, RZ, 0x3c, !PT ;  /* 0x0000000203039212 */ /* 0x002fc800078e3cff */
[----:B------:R-:W-:-:S04]  /*79d10*/  @!P1 LOP3.LUT R2, R3, R2, RZ, 0x3c, !PT ;  /* 0x0000000203029212 */ /* 0x000fc800078e3cff */
[----:B------:R-:W-:-:S05]  /*79d20*/  @!P1 LOP3.LUT R3, R3, R2, RZ, 0x3c, !PT ;  /* 0x0000000203039212 */ /* 0x000fca00078e3cff */
[----:B------:R-:W2:Y:S04]  /*79d30*/  @!P1 LDG.E.U8 R0, desc[UR40][R2.64] ;  /* 0x0000002802009981 */ /* 0x000ea8000c1e1100 */
[----:B---3--:R0:W-:Y:S04]  /*79d40*/  STL [R1+0x44], R22 ;  /* 0x0000441601007387 */ /* 0x0081e80000100800 */
[----:B0-----:R-:W3:Y:S04]  /*79d50*/  LDL R22, [R1+0x3d20] ;  /* 0x003d200001167983 */ /* 0x001ee80000100800 */
[----:B--2---:R0:W-:Y:S04]  /*79d60*/  STL [R1+0x40], R0 ;  /* 0x0000400001007387 */ /* 0x0041e80000100800 */
[----:B0-----:R-:W2:Y:S04]  /*79d70*/  LDL.LU R0, [R1+0x406c] ;  /* 0x00406c0001007983 */ /* 0x001ea80000300800 */
        /* <DEDUP_REMOVED lines=9> */
[----:B------:R-:W-:Y:S02]  /*79e10*/  PRMT R0, RZ, 0x7610, R0 ;  /* 0x00007610ff007816 */ /* 0x000fe40000000000 */
[----:B------:R-:W-:-:S02]  /*79e20*/  PRMT R12, RZ, 0x7610, R12 ;  /* 0x00007610ff0c7816 */ /* 0x000fc4000000000c */
[----:B0-----:R-:W-:-:S04]  /*79e30*/  @!P1 LOP3.LUT R3, R3, R2, RZ, 0x3c, !PT ;  /* 0x0000000203039212 */ /* 0x001fc800078e3cff */
[----:B------:R-:W-:-:S04]  /*79e40*/  @!P1 LOP3.LUT R2, R3, R2, RZ, 0x3c, !PT ;  /* 0x0000000203029212 */ /* 0x000fc800078e3cff */
[----:B------:R-:W-:-:S05]  /*79e50*/  @!P1 LOP3.LUT R3, R3, R2, RZ, 0x3c, !PT ;  /* 0x0000000203039212 */ /* 0x000fca00078e3cff */
[----:B------:R4:W3:Y:S02]  /*79e60*/  @!P1 LDG.E.U8 R0, desc[UR40][R2.64] ;  /* 0x0000002802009981 */ /* 0x0008e4000c1e1100 */
[----:B----4-:R-:W-:Y:S02]  /*79e70*/  @!P0 IMAD.MOV.U32 R2, RZ, RZ, R25 ;  /* 0x000000ffff028224 */ /* 0x010fe400078e0019 */
[----:B------:R-:W-:-:S05]  /*79e80*/  @!P0 IMAD.MOV.U32 R3, RZ, RZ, R26 ;  /* 0x000000ffff038224 */ /* 0x000fca00078e001a */
[----:B------:R3:W4:Y:S01]  /*79e90*/  @!P0 LDG.E.U8 R12, desc[UR40][R2.64] ;  /* 0x00000028020c8981 */ /* 0x000722000c1e1100 */
[----:B------:R-:W-:-:S03]  /*79ea0*/  PRMT R6, RZ, 0x7610, R6 ;  /* 0x00007610ff067816 */ /* 0x000fc60000000006 */
[----:B--2---:R0:W-:Y:S01]  /*79eb0*/  STL [R1+0x3c], R13 ;  /* 0x00003c0d01007387 */ /* 0x0041e20000100800 */
[----:B---3--:R-:W-:Y:S02]  /*79ec0*/  @!P1 IMAD.MOV.U32 R2, RZ, RZ, R22 ;  /* 0x000000ffff029224 */ /* 0x008fe400078e0016 */
[----:B------:R-:W-:Y:S01]  /*79ed0*/  @!P1 IMAD.MOV.U32 R3, RZ, RZ, R24 ;  /* 0x000000ffff039224 */ /* 0x000fe200078e0018 */
[----:B0-----:R-:W2:Y:S04]  /*79ee0*/  LDL R13, [R1+0x3d1c] ;  /* 0x003d1c00010d7983 */ /* 0x001ea80000100800 */
[----:B------:R2:W3:Y:S04]  /*79ef0*/  @!P1 LDG.E.U8 R6, desc[UR40][R2.64] ;  /* 0x0000002802069981 */ /* 0x0004e8000c1e1100 */
[----:B------:R0:W-:Y:S04]  /*79f00*/  STL [R1+0x38], R0 ;  /* 0x0000380001007387 */ /* 0x0001e80000100800 */
[----:B0-----:R-:W3:Y:S04]  /*79f10*/  LDL.LU R0, [R1+0x4068] ;  /* 0x0040680001007983 */ /* 0x001ee80000300800 */
[----:B------:R-:W3:Y:S04]  /*79f20*/  LDL R26, [R1+0x3d04] ;  /* 0x003d0400011a7983 */ /* 0x000ee80000100800 */
[----:B----4-:R0:W-:Y:S04]  /*79f30*/  STL [R1+0x34], R12 ;  /* 0x0000340c01007387 */ /* 0x0101e80000100800 */
[----:B------:R-:W4:Y:S01]  /*79f40*/  LDL R3, [R1+0x3cf4] ;  /* 0x003cf40001037983 */ /* 0x000f220000100800 */
[----:B------:R-:W-:-:S03]  /*79f50*/  PRMT R9, RZ, 0x7610, R9 ;  /* 0x00007610ff097816 */ /* 0x000fc60000000009 */
[----:B------:R-:W4:Y:S04]  /*79f60*/  LDL R25, [R1+0x3d08] ;  /* 0x003d080001197983 */ /* 0x000f280000100800 */
[----:B------:R-:W4:Y:S04]  /*79f70*/  LDL R24, [R1+0x3d40] ;  /* 0x003d400001187983 */ /* 0x000f280000100800 */
[----:B------:R-:W4:Y:S04]  /*79f80*/  LDL R22, [R1+0x3d14] ;  /* 0x003d140001167983 */ /* 0x000f280000100800 */
[----:B0-----:R-:W4:Y:S01]  /*79f90*/  LDL R12, [R1+0x3d2c] ;  /* 0x003d2c00010c7983 */ /* 0x001f220000100800 */
[----:B--2---:R-:W-:-:S03]  /*79fa0*/  @!P0 IMAD.MOV.U32 R2, RZ, RZ, R13 ;  /* 0x000000ffff028224 */ /* 0x004fc600078e000d */
[----:B---3--:R0:W-:Y:S01]  /*79fb0*/  STL [R1+0x30], R6 ;  /* 0x0000300601007387 */ /* 0x0081e20000100800 */
[----:B------:R-:W-:Y:S02]  /*79fc0*/  PRMT R5, RZ, 0x7610, R5 ;  /* 0x00007610ff057816 */ /* 0x000fe40000000005 */
[----:B------:R-:W-:Y:S01]  /*79fd0*/  PRMT R23, RZ, 0x7610, R23 ;  /* 0x00007610ff177816 */ /* 0x000fe20000000017 */
[----:B------:R-:W2:Y:S04]  /*79fe0*/  LDL R13, [R1+0x3d18] ;  /* 0x003d1800010d7983 */ /* 0x000ea80000100800 */
[----:B0-----:R-:W3:Y:S04]  /*79ff0*/  LDL R6, [R1+0x3d3c] ;  /* 0x003d3c0001067983 */ /* 0x001ee80000100800 */
[----:B----4-:R0:W4:Y:S04]  /*7a000*/  @!P0 LDG.E.U8 R9, desc[UR40][R2.64] ;  /* 0x0000002802098981 */ /* 0x010128000c1e1100 */
[----:B------:R-:W0:Y:S04]  /*7a010*/  LDL R2, [R1+0x3cf8] ;  /* 0x003cf80001027983 */ /* 0x000e280000100800 */
[----:B------:R-:W0:Y:S01]  /*7a020*/  LDL R3, [R1+0x3d30] ;  /* 0x003d300001037983 */ /* 0x000e220000100800 */
[----:B------:R-:W-:-:S02]  /*7a030*/  PRMT R0, RZ, 0x7610, R0 ;  /* 0x00007610ff007816 */ /* 0x000fc40000000000 */
[----:B0-----:R-:W-:-:S04]  /*7a040*/  @!P1 LOP3.LUT R3, R3, R2, RZ, 0x3c, !PT ;  /* 0x0000000203039212 */ /* 0x001fc800078e3cff */
[----:B------:R-:W-:-:S04]  /*7a050*/  @!P1 LOP3.LUT R2, R3, R2, RZ, 0x3c, !PT ;  /* 0x0000000203029212 */ /* 0x000fc800078e3cff */
[----:B------:R-:W-:-:S05]  /*7a060*/  @!P1 LOP3.LUT R3, R3, R2, RZ, 0x3c, !PT ;  /* 0x0000000203039212 */ /* 0x000fca00078e3cff */
[----:B------:R0:W2:Y:S02]  /*7a070*/  @!P1 LDG.E.U8 R0, desc[UR40][R2.64] ;  /* 0x0000002802009981 */ /* 0x0000a4000c1e1100 */
[----:B0-----:R-:W-:Y:S02]  /*7a080*/  @!P0 IMAD.MOV.U32 R2, RZ, RZ, R12 ;  /* 0x000000ffff028224 */ /* 0x001fe400078e000c */
[----:B------:R-:W-:-:S05]  /*7a090*/  @!P0 IMAD.MOV.U32 R3, RZ, RZ, R26 ;  /* 0x000000ffff038224 */ /* 0x000fca00078e001a */
[----:B------:R0:W2:Y:S02]  /*7a0a0*/  @!P0 LDG.E.U8 R5, desc[UR40][R2.64] ;  /* 0x0000002802058981 */ /* 0x0000a4000c1e1100 */
[----:B0-----:R-:W-:Y:S02]  /*7a0b0*/  @!P1 IMAD.MOV.U32 R2, RZ, RZ, R24 ;  /* 0x000000ffff029224 */ /* 0x001fe400078e0018 */
[----:B------:R-:W-:-:S05]  /*7a0c0*/  @!P1 IMAD.MOV.U32 R3, RZ, RZ, R25 ;  /* 0x000000ffff039224 */ /* 0x000fca00078e0019 */
[----:B------:R3:W2:Y:S04]  /*7a0d0*/  @!P1 LDG.E.U8 R23, desc[UR40][R2.64] ;  /* 0x0000002802179981 */ /* 0x0006a8000c1e1100 */
[----:B----4-:R0:W-:Y:S04]  /*7a0e0*/  STL [R1+0x2c], R9 ;  /* 0x00002c0901007387 */ /* 0x0101e80000100800 */
[----:B0-----:R-:W4:Y:S01]  /*7a0f0*/  LDL R9, [R1+0x3d50] ;  /* 0x003d500001097983 */ /* 0x001f220000100800 */
[----:B---3--:R-:W-:-:S03]  /*7a100*/  @!P0 IMAD.MOV.U32 R2, RZ, RZ, R6 ;  /* 0x000000ffff028224 */ /* 0x008fc600078e0006 */
[----:B--2---:R0:W-:Y:S04]  /*7a110*/  STL [R1+0x28], R0 ;  /* 0x0000280001007387 */ /* 0x0041e80000100800 */
[----:B0-----:R-:W2:Y:S04]  /*7a120*/  LDL.LU R0, [R1+0x4064] ;  /* 0x0040640001007983 */ /* 0x001ea80000300800 */
[----:B------:R-:W3:Y:S04]  /*7a130*/  LDL R12, [R1+0x3d24] ;  /* 0x003d2400010c7983 */ /* 0x000ee80000100800 */
[----:B------:R0:W-:Y:S04]  /*7a140*/  STL [R1+0x24], R5 ;  /* 0x0000240501007387 */ /* 0x0001e80000100800 */
[----:B0-----:R-:W3:Y:S04]  /*7a150*/  LDL R5, [R1+0x3d4c] ;  /* 0x003d4c0001057983 */ /* 0x001ee80000100800 */
[----:B------:R0:W-:Y:S04]  /*7a160*/  STL [R1+0x20], R23 ;  /* 0x0000201701007387 */ /* 0x0001e80000100800 */
[----:B------:R-:W3:Y:S04]  /*7a170*/  LDL R6, [R1+0x3d60] ;  /* 0x003d600001067983 */ /* 0x000ee80000100800 */
[----:B0-----:R-:W3:Y:S01]  /*7a180*/  LDL R23, [R1+0x3d28] ;  /* 0x003d280001177983 */ /* 0x001ee20000100800 */
[----:B------:R-:W-:Y:S01]  /*7a190*/  PRMT R21, RZ, 0x7610, R21 ;  /* 0x00007610ff157816 */ /* 0x000fe20000000015 */
[----:B------:R-:W-:Y:S01]  /*7a1a0*/  @!P0 IMAD.MOV.U32 R3, RZ, RZ, R22 ;  /* 0x000000ffff038224 */ /* 0x000fe200078e0016 */
[----:B------:R-:W-:-:S02]  /*7a1b0*/  PRMT R8, RZ, 0x7610, R8 ;  /* 0x00007610ff087816 */ /* 0x000fc40000000008 */
[----:B------:R-:W-:Y:S02]  /*7a1c0*/  PRMT R4, RZ, 0x7610, R4 ;  /* 0x00007610ff047816 */ /* 0x000fe40000000004 */
[----:B------:R-:W-:Y:S01]  /*7a1d0*/  PRMT R7, RZ, 0x7610, R7 ;  /* 0x00007610ff077816 */ /* 0x000fe20000000007 */
[----:B------:R-:W3:Y:S04]  /*7a1e0*/  LDL R22, [R1+0x3d34] ;  /* 0x003d340001167983 */ /* 0x000ee80000100800 */
[----:B------:R4:W3:Y:S02]  /*7a1f0*/  @!P0 LDG.E.U8 R21, desc[UR40][R2.64] ;  /* 0x0000002802158981 */ /* 0x0008e4000c1e1100 */
[----:B----4-:R-:W-:Y:S02]  /*7a200*/  @!P1 IMAD.MOV.U32 R2, RZ, RZ, R9 ;  /* 0x000000ffff029224 */ /* 0x010fe400078e0009 */
[----:B------:R-:W-:-:S05]  /*7a210*/  @!P1 IMAD.MOV.U32 R3, RZ, RZ, R13 ;  /* 0x000000ffff039224 */ /* 0x000fca00078e000d */
[----:B------:R3:W4:Y:S01]  /*7a220*/  @!P1 LDG.E.U8 R8, desc[UR40][R2.64] ;  /* 0x0000002802089981 */ /* 0x000722000c1e1100 */
[----:B------:R-:W-:Y:S02]  /*7a230*/  PRMT R15, RZ, 0x7610, R15 ;  /* 0x00007610ff0f7816 */ /* 0x000fe4000000000f */
[----:B------:R-:W-:Y:S02]  /*7a240*/  PRMT R14, RZ, 0x7610, R14 ;  /* 0x00007610ff0e7816 */ /* 0x000fe4000000000e */
[----:B------:R-:W-:Y:S02]  /*7a250*/  PRMT R11, RZ, 0x7610, R11 ;  /* 0x00007610ff0b7816 */ /* 0x000fe4000000000b */
[----:B------:R-:W-:Y:S02]  /*7a260*/  PRMT R10, RZ, 0x7610, R10 ;  /* 0x00007610ff0a7816 */ /* 0x000fe4000000000a */
[----:B------:R-:W-:Y:S02]  /*7a270*/  PRMT R29, RZ, 0x7610, R29 ;  /* 0x00007610ff1d7816 */ /* 0x000fe4000000001d */
[----:B------:R-:W-:-:S02]  /*7a280*/  PRMT R28, RZ, 0x7610, R28 ;  /* 0x00007610ff1c7816 */ /* 0x000fc4000000001c */
[----:B------:R-:W-:Y:S02]  /*7a290*/  PRMT R27, RZ, 0x7610, R27 ;  /* 0x00007610ff1b7816 */ /* 0x000fe4000000001b */
[----:B------:R-:W-:Y:S02]  /*7a2a0*/  PRMT R16, RZ, 0x7610, R16 ;  /* 0x00007610ff107816 */ /* 0x000fe40000000010 */
[----:B------:R-:W-:Y:S02]  /*7a2b0*/  PRMT R17, RZ, 0x7610, R17 ;  /* 0x00007610ff117816 */ /* 0x000fe40000000011 */
[----:B------:R-:W-:Y:S02]  /*7a2c0*/  PRMT R18, RZ, 0x7610, R18 ;  /* 0x00007610ff127816 */ /* 0x000fe40000000012 */
[----:B------:R-:W-:Y:S02]  /*7a2d0*/  PRMT R19, RZ, 0x7610, R19 ;  /* 0x00007610ff137816 */ /* 0x000fe40000000013 */
[----:B------:R-:W-:Y:S01]  /*7a2e0*/  PRMT R20, RZ, 0x7610, R20 ;  /* 0x00007610ff147816 */ /* 0x000fe20000000014 */
[----:B--2---:R-:W0:Y:S01]  /*7a2f0*/  LDS.U8 R26, [R0+UR5] ;  /* 0x00000005001a7984 */ /* 0x004e220008000000 */
[----:B---3--:R-:W-:-:S03]  /*7a300*/  @!P0 IMAD.MOV.U32 R3, RZ, RZ, R12 ;  /* 0x000000ffff038224 */ /* 0x008fc600078e000c */
[----:B------:R-:W1:Y:S04]  /*7a310*/  LDS.U8 R25, [R0+UR5+0x40] ;  /* 0x0000400500197984 */ /* 0x000e680008000000 */
[----:B------:R-:W-:Y:S01]  /*7a320*/  LDS.U8 R24, [R0+UR5+0x8] ;  /* 0x0000080500187984 */ /* 0x000fe20008000000 */
[----:B------:R-:W-:-:S05]  /*7a330*/  @!P0 IMAD.MOV.U32 R2, RZ, RZ, R5 ;  /* 0x000000ffff028224 */ /* 0x000fca00078e0005 */
[----:B------:R2:W3:Y:S02]  /*7a340*/  @!P0 LDG.E.U8 R4, desc[UR40][R2.64] ;  /* 0x0000002802048981 */ /* 0x0004e4000c1e1100 */
[----:B--2---:R-:W-:Y:S02]  /*7a350*/  @!P1 IMAD.MOV.U32 R2, RZ, RZ, R6 ;  /* 0x000000ffff029224 */ /* 0x004fe400078e0006 */
[----:B------:R-:W-:Y:S02]  /*7a360*/  @!P1 IMAD.MOV.U32 R3, RZ, RZ, R23 ;  /* 0x000000ffff039224 */ /* 0x000fe400078e0017 */
[----:B------:R-:W-:Y:S04]  /*7a370*/  LDS.U8 R23, [R0+UR5+0x48] ;  /* 0x0000480500177984 */ /* 0x000fe80008000000 */
[----:B------:R-:W2:Y:S04]  /*7a380*/  @!P1 LDG.E.U8 R7, desc[UR40][R2.64] ;  /* 0x0000002802079981 */ /* 0x000ea8000c1e1100 */
[----:B------:R0:W-:Y:S04]  /*7a390*/  STL [R1+0x1c], R21 ;  /* 0x00001c1501007387 */ /* 0x0001e80000100800 */
[----:B------:R-:W2:Y:S04]  /*7a3a0*/  LDL R9, [R1+0x3d38] ;  /* 0x003d380001097983 */ /* 0x000ea80000100800 */
[----:B0-----:R-:W2:Y:S04]  /*7a3b0*/  LDL R21, [R1+0x3d5c] ;  /* 0x003d5c0001157983 */ /* 0x001ea80000100800 */
[----:B----4-:R0:W-:Y:S04]  /*7a3c0*/  STL [R1+0x18], R8 ;  /* 0x0000180801007387 */ /* 0x0101e80000100800 */
[----:B------:R-:W4:Y:S04]  /*7a3d0*/  LDL R13, [R1+0x3d44] ;  /* 0x003d4400010d7983 */ /* 0x000f280000100800 */
[----:B------:R-:W4:Y:S04]  /*7a3e0*/  LDL R12, [R1+0x3d6c] ;  /* 0x003d6c00010c7983 */ /* 0x000f280000100800 */
[----:B------:R-:W4:Y:S04]  /*7a3f0*/  LDL R5, [R1+0x3d48] ;  /* 0x003d480001057983 */ /* 0x000f280000100800 */
[----:B0-----:R-:W4:Y:S04]  /*7a400*/  LDL R8, [R1+0x3d70] ;  /* 0x003d700001087983 */ /* 0x001f280000100800 */
[----:B---3--:R0:W-:Y:S04]  /*7a410*/  STL [R1+0x14], R4 ;  /* 0x0000140401007387 */ /* 0x0081e80000100800 */
[----:B------:R-:W3:Y:S04]  /*7a420*/  LDL R6, [R1+0x3d7c] ;  /* 0x003d7c0001067983 */ /* 0x000ee80000100800 */
[----:B0-----:R-:W3:Y:S04]  /*7a430*/  LDL R4, [R1+0x3d80] ;  /* 0x003d800001047983 */ /* 0x001ee80000100800 */
[----:B--2---:R0:W-:Y:S04]  /*7a440*/  STL [R1+0x10], R7 ;  /* 0x0000100701007387 */ /* 0x0041e80000100800 */
[----:B0-----:R-:W2:Y:S01]  /*7a450*/  LDL R7, [R1+0x3d54] ;  /* 0x003d540001077983 */ /* 0x001ea20000100800 */
[----:B------:R-:W-:-:S02]  /*7a460*/  @!P0 IMAD.MOV.U32 R3, RZ, RZ, R22 ;  /* 0x000000ffff038224 */ /* 0x000fc400078e0016 */
[----:B------:R-:W-:-:S05]  /*7a470*/  @!P0 IMAD.MOV.U32 R2, RZ, RZ, R21 ;  /* 0x000000ffff028224 */ /* 0x000fca00078e0015 */
[----:B------:R0:W2:Y:S02]  /*7a480*/  @!P0 LDG.E.U8 R15, desc[UR40][R2.64] ;  /* 0x00000028020f8981 */ /* 0x0000a4000c1e1100 */
[----:B0-----:R-:W-:Y:S02]  /*7a490*/  @!P1 IMAD.MOV.U32 R3, RZ, RZ, R9 ;  /* 0x000000ffff039224 */ /* 0x001fe400078e0009 */
[----:B----4-:R-:W-:Y:S01]  /*7a4a0*/  @!P1 IMAD.MOV.U32 R2, RZ, RZ, R8 ;  /* 0x000000ffff029224 */ /* 0x010fe200078e0008 */
[----:B------:R-:W4:Y:S04]  /*7a4b0*/  LDL R9, [R1+0x3d58] ;  /* 0x003d580001097983 */ /* 0x000f280000100800 */
[----:B------:R-:W4:Y:S04]  /*7a4c0*/  LDL R8, [R1+0x3d90] ;  /* 0x003d900001087983 */ /* 0x000f280000100800 */
[----:B------:R0:W4:Y:S02]  /*7a4d0*/  @!P1 LDG.E.U8 R14, desc[UR40][R2.64] ;  /* 0x00000028020e9981 */ /* 0x000124000c1e1100 */
[----:B0-----:R-:W-:-:S02]  /*7a4e0*/  @!P0 IMAD.MOV.U32 R2, RZ, RZ, R12 ;  /* 0x000000ffff028224 */ /* 0x001fc400078e000c */
[----:B------:R-:W-:Y:S01]  /*7a4f0*/  @!P0 IMAD.MOV.U32 R3, RZ, RZ, R13 ;  /* 0x000000ffff038224 */ /* 0x000fe200078e000d */
[----:B------:R-:W4:Y:S04]  /*7a500*/  LDL R12, [R1+0x3da0] ;  /* 0x003da000010c7983 */ /* 0x000f280000100800 */
[----:B------:R-:W4:Y:S04]  /*7a510*/  LDL R13, [R1+0x3d68] ;  /* 0x003d6800010d7983 */ /* 0x000f280000100800 */
[----:B------:R0:W4:Y:S02]  /*7a520*/  @!P0 LDG.E.U8 R11, desc[UR40][R2.64] ;  /* 0x00000028020b8981 */ /* 0x000124000c1e1100 */
[----:B0-----:R-:W-:-:S02]  /*7a530*/  @!P1 IMAD.MOV.U32 R3, RZ, RZ, R5 ;  /* 0x000000ffff039224 */ /* 0x001fc400078e0005 */
[----:B------:R-:W4:Y:S01]  /*7a540*/  LDL R5, [R1+0x3d64] ;  /* 0x003d640001057983 */ /* 0x000f220000100800 */
[----:B---3--:R-:W-:-:S03]  /*7a550*/  @!P1 IMAD.MOV.U32 R2, RZ, RZ, R4 ;  /* 0x000000ffff029224 */ /* 0x008fc600078e0004 */
[----:B------:R-:W4:Y:S04]  /*7a560*/  LDL R4, [R1+0x3d8c] ;  /* 0x003d8c0001047983 */ /* 0x000f280000100800 */
[----:B------:R0:W3:Y:S02]  /*7a570*/  @!P1 LDG.E.U8 R10, desc[UR40][R2.64] ;  /* 0x00000028020a9981 */ /* 0x0000e4000c1e1100 */
[----:B0-----:R-:W-:Y:S02]  /*7a580*/  @!P0 IMAD.MOV.U32 R2, RZ, RZ, R6 ;  /* 0x000000ffff028224 */ /* 0x001fe400078e0006 */
[----:B--2---:R-:W-:Y:S01]  /*7a590*/  @!P0 IMAD.MOV.U32 R3, RZ, RZ, R7 ;  /* 0x000000ffff038224 */ /* 0x004fe200078e0007 */
[----:B------:R-:W2:Y:S04]  /*7a5a0*/  LDL R6, [R1+0x3d9c] ;  /* 0x003d9c0001067983 */ /* 0x000ea80000100800 */
[----:B------:R-:W2:Y:S04]  /*7a5b0*/  LDL R7, [R1+0x3d74] ;  /* 0x003d740001077983 */ /* 0x000ea80000100800 */
[----:B------:R-:W2:Y:S04]  /*7a5c0*/  @!P0 LDG.E.U8 R29, desc[UR40][R2.64] ;  /* 0x00000028021d8981 */ /* 0x000ea8000c1e1100 */
[----:B----4-:R0:W4:Y:S04]  /*7a5d0*/  @!P0 LDG.E.U8 R27, desc[UR40][R4.64] ;  /* 0x00000028041b8981 */ /* 0x010128000c1e1100 */
[----:B--2---:R-:W-:Y:S04]  /*7a5e0*/  STL [R1+0x4048], R29 ;  /* 0x0040481d01007387 */ /* 0x004fe80000100800 */
[----:B------:R2:W-:Y:S04]  /*7a5f0*/  STL [R1+0x4], R11 ;  /* 0x0000040b01007387 */ /* 0x0005e80000100800 */
[----:B--2---:R-:W2:Y:S04]  /*7a600*/  LDL R11, [R1+0x3d78] ;  /* 0x003d7800010b7983 */ /* 0x004ea80000100800 */
[----:B---3--:R3:W-:Y:S04]  /*7a610*/  STL [R1], R10 ;  /* 0x0000000a01007387 */ /* 0x0087e80000100800 */
[----:B---3--:R-:W3:Y:S01]  /*7a620*/  LDL R10, [R1+0x3db0] ;  /* 0x003db000010a7983 */ /* 0x008ee20000100800 */
[----:B------:R-:W-:-:S02]  /*7a630*/  @!P1 IMAD.MOV.U32 R2, RZ, RZ, R8 ;  /* 0x000000ffff029224 */ /* 0x000fc400078e0008 */
[----:B------:R-:W-:-:S05]  /*7a640*/  @!P1 IMAD.MOV.U32 R3, RZ, RZ, R9 ;  /* 0x000000ffff039224 */ /* 0x000fca00078e0009 */
[----:B------:R1:W4:Y:S01]  /*7a650*/  @!P1 LDG.E.U8 R28, desc[UR40][R2.64] ;  /* 0x00000028021c9981 */ /* 0x000322000c1e1100 */
[----:B0-----:R-:W-:Y:S02]  /*7a660*/  @!P1 IMAD.MOV.U32 R4, RZ, RZ, R12 ;  /* 0x000000ffff049224 */ /* 0x001fe400078e000c */
[----:B------:R-:W-:Y:S01]  /*7a670*/  @!P1 IMAD.MOV.U32 R5, RZ, RZ, R13 ;  /* 0x000000ffff059224 */ /* 0x000fe200078e000d */
[----:B-1----:R-:W-:Y:S02]  /*7a680*/  PRMT R2, RZ, 0x7610, R2 ;  /* 0x00007610ff027816 */ /* 0x002fe40000000002 */
[----:B------:R-:W-:-:S04]  /*7a690*/  PRMT R3, RZ, 0x7610, R3 ;  /* 0x00007610ff037816 */ /* 0x000fc80000000003 */
[----:B------:R0:W4:Y:S04]  /*7a6a0*/  @!P1 LDG.E.U8 R2, desc[UR40][R4.64] ;  /* 0x0000002804029981 */ /* 0x000128000c1e1100 */
[----:B------:R2:W4:Y:S01]  /*7a6b0*/  @!P0 LDG.E.U8 R3, desc[UR40][R6.64] ;  /* 0x0000002806038981 */ /* 0x000522000c1e1100 */
[----:B0-----:R-:W-:Y:S01]  /*7a6c0*/  PRMT R4, RZ, 0x7610, R4 ;  /* 0x00007610ff047816 */ /* 0x001fe20000000004 */
[----:B--2---:R-:W-:Y:S02]  /*7a6d0*/  @!P1 IMAD.MOV.U32 R7, RZ, RZ, R11 ;  /* 0x000000ffff079224 */ /* 0x004fe400078e000b */
[----:B---3--:R-:W-:-:S05]  /*7a6e0*/  @!P1 IMAD.MOV.U32 R6, RZ, RZ, R10 ;  /* 0x000000ffff069224 */ /* 0x008fca00078e000a */
[----:B------:R-:W2:Y:S04]  /*7a6f0*/  @!P1 LDG.E.U8 R4, desc[UR40][R6.64] ;  /* 0x0000002806049981 */ /* 0x000ea8000c1e1100 */
[----:B----4-:R-:W-:Y:S04]  /*7a700*/  STL [R1+0x404c], R28 ;  /* 0x00404c1c01007387 */ /* 0x010fe80000100800 */
[----:B------:R-:W-:Y:S04]  /*7a710*/  STL [R1+0xc], R15 ;  /* 0x00000c0f01007387 */ /* 0x000fe80000100800 */
[----:B------:R-:W3:Y:S04]  /*7a720*/  LDL R9, [R1+0x3d84] ;  /* 0x003d840001097983 */ /* 0x000ee80000100800 */
[----:B------:R-:W3:Y:S04]  /*7a730*/  LDL R8, [R1+0x3dac] ;  /* 0x003dac0001087983 */ /* 0x000ee80000100800 */
[----:B------:R-:W-:Y:S04]  /*7a740*/  STL [R1+0x4030], R27 ;  /* 0x0040301b01007387 */ /* 0x000fe80000100800 */
[----:B------:R0:W-:Y:S04]  /*7a750*/  STL [R1+0x8], R14 ;  /* 0x0000080e01007387 */ /* 0x0001e80000100800 */
[----:B------:R1:W-:Y:S04]  /*7a760*/  STL [R1+0x4034], R2 ;  /* 0x0040340201007387 */ /* 0x0003e80000100800 */
[----:B0-----:R-:W4:Y:S04]  /*7a770*/  LDL R14, [R1+0x3d88] ;  /* 0x003d8800010e7983 */ /* 0x001f280000100800 */
[----:B-1----:R-:W4:Y:S04]  /*7a780*/  LDL R2, [R1+0x3dc0] ;  /* 0x003dc00001027983 */ /* 0x002f280000100800 */
[----:B------:R-:W-:Y:S04]  /*7a790*/  STL [R1+0x3fdc], R3 ;  /* 0x003fdc0301007387 */ /* 0x000fe80000100800 */
[----:B------:R-:W4:Y:S04]  /*7a7a0*/  LDL R11, [R1+0x3d94] ;  /* 0x003d9400010b7983 */ /* 0x000f280000100800 */
[----:B------:R-:W4:Y:S04]  /*7a7b0*/  LDL R10, [R1+0x3dbc] ;  /* 0x003dbc00010a7983 */ /* 0x000f280000100800 */
[----:B--2---:R0:W-:Y:S04]  /*7a7c0*/  STL [R1+0x3fe0], R4 ;  /* 0x003fe00401007387 */ /* 0x0041e80000100800 */
[----:B------:R-:W2:Y:S04]  /*7a7d0*/  LDL R21, [R1+0x3d98] ;  /* 0x003d980001157983 */ /* 0x000ea80000100800 */
[----:B------:R-:W2:Y:S01]  /*7a7e0*/  LDL R13, [R1+0x3dd0] ;  /* 0x003dd000010d7983 */ /* 0x000ea20000100800 */
[----:B------:R-:W-:-:S02]  /*7a7f0*/  PRMT R5, RZ, 0x7610, R5 ;  /* 0x00007610ff057816 */ /* 0x000fc40000000005 */
[----:B------:R-:W-:Y:S02]  /*7a800*/  PRMT R6, RZ, 0x7610, R6 ;  /* 0x00007610ff067816 */ /* 0x000fe40000000006 */
[----:B------:R-:W-:Y:S01]  /*7a810*/  PRMT R7, RZ, 0x7610, R7 ;  /* 0x00007610ff077816 */ /* 0x000fe20000000007 */
[----:B------:R-:W2:Y:S04]  /*7a820*/  LDL R12, [R1+0x3da4] ;  /* 0x003da400010c7983 */ /* 0x000ea80000100800 */
[----:B---3--:R4:W3:Y:S04]  /*7a830*/  @!P0 LDG.E.U8 R5, desc[UR40][R8.64] ;  /* 0x0000002808058981 */ /* 0x0088e8000c1e1100 */
[----:B0-----:R-:W3:Y:S01]  /*7a840*/  LDL R4, [R1+0x3dcc] ;  /* 0x003dcc0001047983 */ /* 0x001ee20000100800 */
[----:B----4-:R-:W-:-:S02]  /*7a850*/  @!P1 IMAD.MOV.U32 R9, RZ, RZ, R14 ;  /* 0x000000ffff099224 */ /* 0x010fc400078e000e */
[----:B------:R-:W-:Y:S01]  /*7a860*/  @!P1 IMAD.MOV.U32 R8, RZ, RZ, R2 ;  /* 0x000000ffff089224 */ /* 0x000fe200078e0002 */
[----:B------:R-:W4:Y:S04]  /*7a870*/  @!P0 LDG.E.U8 R7, desc[UR40][R10.64] ;  /* 0x000000280a078981 */ /* 0x000f28000c1e1100 */
[----:B------:R0:W4:Y:S02]  /*7a880*/  @!P1 LDG.E.U8 R6, desc[UR40][R8.64] ;  /* 0x0000002808069981 */ /* 0x000124000c1e1100 */
[----:B0-----:R-:W-:Y:S01]  /*7a890*/  PRMT R8, RZ, 0x7610, R8 ;  /* 0x00007610ff087816 */ /* 0x001fe20000000008 */
[----:B--2---:R-:W-:Y:S02]  /*7a8a0*/  @!P1 IMAD.MOV.U32 R11, RZ, RZ, R21 ;  /* 0x000000ffff0b9224 */ /* 0x004fe400078e0015 */
[----:B------:R-:W-:-:S05]  /*7a8b0*/  @!P1 IMAD.MOV.U32 R10, RZ, RZ, R13 ;  /* 0x000000ffff0a9224 */ /* 0x000fca00078e000d */
[----:B------:R-:W2:Y:S04]  /*7a8c0*/  @!P1 LDG.E.U8 R8, desc[UR40][R10.64] ;  /* 0x000000280a089981 */ /* 0x000ea8000c1e1100 */
[----:B---3--:R0:W-:Y:S04]  /*7a8d0*/  STL [R1+0x4060], R5 ;  /* 0x0040600501007387 */ /* 0x0081e80000100800 */
[----:B------:R-:W3:Y:S04]  /*7a8e0*/  LDL R3, [R1+0x3da8] ;  /* 0x003da80001037983 */ /* 0x000ee80000100800 */
[----:B------:R-:W3:Y:S04]  /*7a8f0*/  LDL R2, [R1+0x3de0] ;  /* 0x003de00001027983 */ /* 0x000ee80000100800 */
[----:B------:R-:W3:Y:S04]  /*7a900*/  LDL R15, [R1+0x3db4] ;  /* 0x003db400010f7983 */ /* 0x000ee80000100800 */
[----:B------:R-:W3:Y:S01]  /*7a910*/  LDL R14, [R1+0x3ddc] ;  /* 0x003ddc00010e7983 */ /* 0x000ee20000100800 */
[----:B------:R-:W-:Y:S01]  /*7a920*/  PRMT R9, RZ, 0x7610, R9 ;  /* 0x00007610ff097816 */ /* 0x000fe20000000009 */
[----:B------:R-:W-:-:S02]  /*7a930*/  @!P0 IMAD.MOV.U32 R13, RZ, RZ, R12 ;  /* 0x000000ffff0d8224 */ /* 0x000fc400078e000c */
[----:B------:R-:W-:-:S05]  /*7a940*/  @!P0 IMAD.MOV.U32 R12, RZ, RZ, R4 ;  /* 0x000000ffff0c8224 */ /* 0x000fca00078e0004 */
[----:B------:R3:W3:Y:S04]  /*7a950*/  @!P0 LDG.E.U8 R9, desc[UR40][R12.64] ;  /* 0x000000280c098981 */ /* 0x0006e8000c1e1100 */
[----:B----4-:R-:W-:Y:S04]  /*7a960*/  STL [R1+0x4050], R7 ;  /* 0x0040500701007387 */ /* 0x010fe80000100800 */
[----:B--2---:R-:W-:Y:S04]  /*7a970*/  STL [R1+0x4054], R8 ;  /* 0x0040540801007387 */ /* 0x004fe80000100800 */
[----:B0-----:R-:W2:Y:S04]  /*7a980*/  LDL R5, [R1+0x3db8] ;  /* 0x003db80001057983 */ /* 0x001ea80000100800 */
[----:B------:R-:W4:Y:S01]  /*7a990*/  LDL R4, [R1+0x3df0] ;  /* 0x003df00001047983 */ /* 0x000f220000100800 */
[----:B------:R-:W-:Y:S01]  /*7a9a0*/  PRMT R10, RZ, 0x7610, R10 ;  /* 0x00007610ff0a7816 */ /* 0x000fe2000000000a */
[----:B---3--:R-:W-:-:S02]  /*7a9b0*/  @!P1 IMAD.MOV.U32 R12, RZ, RZ, R2 ;  /* 0x000000ffff0c9224 */ /* 0x008fc400078e0002 */
[----:B------:R-:W-:-:S05]  /*7a9c0*/  @!P1 IMAD.MOV.U32 R13, RZ, RZ, R3 ;  /* 0x000000ffff0d9224 */ /* 0x000fca00078e0003 */
[----:B------:R0:W3:Y:S01]  /*7a9d0*/  @!P1 LDG.E.U8 R10, desc[UR40][R12.64] ;  /* 0x000000280c0a9981 */ /* 0x0000e2000c1e1100 */
[----:B------:R-:W-:-:S06]  /*7a9e0*/  PRMT R11, RZ, 0x7610, R11 ;  /* 0x00007610ff0b7816 */ /* 0x000fcc000000000b */
[----:B------:R2:W3:Y:S01]  /*7a9f0*/  @!P0 LDG.E.U8 R11, desc[UR40][R14.64] ;  /* 0x000000280e0b8981 */ /* 0x0004e2000c1e1100 */
[----:B0-----:R-:W-:-:S03]  /*7aa00*/  PRMT R12, RZ, 0x7610, R12 ;  /* 0x00007610ff0c7816 */ /* 0x001fc6000000000c */
[----:B------:R0:W-:Y:S04]  /*7aa10*/  STL [R1+0x4038], R9 ;  /* 0x0040380901007387 */ /* 0x0001e80000100800 */
[----:B------:R-:W3:Y:S04]  /*7aa20*/  LDL R3, [R1+0x3dc4] ;  /* 0x003dc40001037983 */ /* 0x000ee80000100800 */
[----:B------:R-:W3:Y:S01]  /*7aa30*/  LDL R2, [R1+0x3dec] ;  /* 0x003dec0001027983 */ /* 0x000ee20000100800 */
[----:B--2---:R-:W-:Y:S02]  /*7aa40*/  @!P1 IMAD.MOV.U32 R15, RZ, RZ, R5 ;  /* 0x000000ffff0f9224 */ /* 0x004fe400078e0005 */
[----:B----4-:R-:W-:-:S05]  /*7aa50*/  @!P1 IMAD.MOV.U32 R14, RZ, RZ, R4 ;  /* 0x000000ffff0e9224 */ /* 0x010fca00078e0004 */
[----:B------:R1:W2:Y:S04]  /*7aa60*/  @!P1 LDG.E.U8 R12, desc[UR40][R14.64] ;  /* 0x000000280e0c9981 */ /* 0x0002a8000c1e1100 */
[----:B---3--:R3:W-:Y:S04]  /*7aa70*/  STL [R1+0x403c], R10 ;  /* 0x00403c0a01007387 */ /* 0x0087e80000100800 */
[----:B------:R-:W4:Y:S04]  /*7aa80*/  LDL R22, [R1+0x3dc8] ;  /* 0x003dc80001167983 */ /* 0x000f280000100800 */
[----:B------:R-:W4:Y:S04]  /*7aa90*/  LDL R21, [R1+0x3e00] ;  /* 0x003e000001157983 */ /* 0x000f280000100800 */
[----:B0-----:R-:W4:Y:S04]  /*7aaa0*/  LDL R9, [R1+0x3dfc] ;  /* 0x003dfc0001097983 */ /* 0x001f280000100800 */
[----:B---3--:R-:W3:Y:S04]  /*7aab0*/  LDL R10, [R1+0x3dd4] ;  /* 0x003dd400010a7983 */ /* 0x008ee80000100800 */
[----:B------:R-:W-:Y:S04]  /*7aac0*/  STL [R1+0x3fe4], R11 ;  /* 0x003fe40b01007387 */ /* 0x000fe80000100800 */
[----:B------:R-:W3:Y:S04]  /*7aad0*/  LDL R8, [R1+0x3dd8] ;  /* 0x003dd80001087983 */ /* 0x000ee80000100800 */
[----:B------:R-:W3:Y:S04]  /*7aae0*/  LDL R7, [R1+0x3e08] ;  /* 0x003e080001077983 */ /* 0x000ee80000100800 */
[----:B------:R-:W3:Y:S04]  /*7aaf0*/  LDL R5, [R1+0x3de4] ;  /* 0x003de40001057983 */ /* 0x000ee80000100800 */
[----:B------:R-:W3:Y:S01]  /*7ab00*/  LDL R4, [R1+0x3e04] ;  /* 0x003e040001047983 */ /* 0x000ee20000100800 */
[----:B-1----:R-:W-:-:S02]  /*7ab10*/  @!P0 IMAD.MOV.U32 R14, RZ, RZ, R2 ;  /* 0x000000ffff0e8224 */ /* 0x002fc400078e0002 */
[----:B------:R-:W-:Y:S01]  /*7ab20*/  @!P0 IMAD.MOV.U32 R15, RZ, RZ, R3 ;  /* 0x000000ffff0f8224 */ /* 0x000fe200078e0003 */
[----:B------:R-:W-:-:S06]  /*7ab30*/  PRMT R13, RZ, 0x7610, R13 ;  /* 0x00007610ff0d7816 */ /* 0x000fcc000000000d */
[----:B------:R4:W3:Y:S04]  /*7ab40*/  @!P0 LDG.E.U8 R13, desc[UR40][R14.64] ;  /* 0x000000280e0d8981 */ /* 0x0008e8000c1e1100 */
[----:B--2---:R-:W-:Y:S04]  /*7ab50*/  STL [R1+0x3fe8], R12 ;  /* 0x003fe80c01007387 */ /* 0x004fe80000100800 */
[----:B------:R-:W2:Y:S04]  /*7ab60*/  LDL R3, [R1+0x3de8] ;  /* 0x003de80001037983 */ /* 0x000ea80000100800 */
[----:B------:R-:W2:Y:S01]  /*7ab70*/  LDL R2, [R1+0x3e10] ;  /* 0x003e100001027983 */ /* 0x000ea20000100800 */
[----:B----4-:R-:W-:-:S02]  /*7ab80*/  @!P1 IMAD.MOV.U32 R14, RZ, RZ, R21 ;  /* 0x000000ffff0e9224 */ /* 0x010fc400078e0015 */
[----:B------:R-:W-:Y:S01]  /*7ab90*/  @!P1 IMAD.MOV.U32 R15, RZ, RZ, R22 ;  /* 0x000000ffff0f9224 */ /* 0x000fe200078e0016 */
[----:B------:R-:W-:Y:S04]  /*7aba0*/  LDS.U8 R21, [R0+UR5+0x440] ;  /* 0x0004400500157984 */ /* 0x000fe80008000000 */
[----:B------:R-:W-:Y:S04]  /*7abb0*/  LDS.U8 R22, [R0+UR5+0x400] ;  /* 0x0004000500167984 */ /* 0x000fe80008000000 */
[----:B------:R0:W4:Y:S02]  /*7abc0*/  @!P1 LDG.E.U8 R16, desc[UR40][R14.64] ;  /* 0x000000280e109981 */ /* 0x000124000c1e1100 */
[----:B0-----:R-:W-:-:S02]  /*7abd0*/  @!P0 IMAD.MOV.U32 R14, RZ, RZ, R9 ;  /* 0x000000ffff0e8224 */ /* 0x001fc400078e0009 */
[----:B---3--:R-:W-:-:S05]  /*7abe0*/  @!P0 IMAD.MOV.U32 R15, RZ, RZ, R10 ;  /* 0x000000ffff0f8224 */ /* 0x008fca00078e000a */
[----:B------:R0:W3:Y:S02]  /*7abf0*/  @!P0 LDG.E.U8 R17, desc[UR40][R14.64] ;  /* 0x000000280e118981 */ /* 0x0000e4000c1e1100 */
[----:B0-----:R-:W-:Y:S02]  /*7ac00*/  @!P1 IMAD.MOV.U32 R14, RZ, RZ, R7 ;  /* 0x000000ffff0e9224 */ /* 0x001fe400078e0007 */
[----:B------:R-:W-:-:S05]  /*7ac10*/  @!P1 IMAD.MOV.U32 R15, RZ, RZ, R8 ;  /* 0x000000ffff0f9224 */ /* 0x000fca00078e0008 */
[----:B------:R0:W4:Y:S02]  /*7ac20*/  @!P1 LDG.E.U8 R18, desc[UR40][R14.64] ;  /* 0x000000280e129981 */ /* 0x000124000c1e1100 */
[----:B0-----:R-:W-:Y:S02]  /*7ac30*/  @!P0 IMAD.MOV.U32 R14, RZ, RZ, R4 ;  /* 0x000000ffff0e8224 */ /* 0x001fe400078e0004 */
[----:B------:R-:W-:Y:S01]  /*7ac40*/  @!P0 IMAD.MOV.U32 R15, RZ, RZ, R5 ;  /* 0x000000ffff0f8224 */ /* 0x000fe200078e0005 */
[----:B------:R-:W-:Y:S04]  /*7ac50*/  LDS.U8 R4, [R0+UR5+0x4c0] ;  /* 0x0004c00500047984 */ /* 0x000fe80008000000 */
[----:B------:R2:W4:Y:S02]  /*7ac60*/  @!P0 LDG.E.U8 R19, desc[UR40][R14.64] ;  /* 0x000000280e138981 */ /* 0x000524000c1e1100 */
[----:B--2---:R-:W-:-:S02]  /*7ac70*/  @!P1 IMAD.MOV.U32 R15, RZ, RZ, R3 ;  /* 0x000000ffff0f9224 */ /* 0x004fc400078e0003 */
[----:B------:R-:W-:Y:S01]  /*7ac80*/  @!P1 IMAD.MOV.U32 R14, RZ, RZ, R2 ;  /* 0x000000ffff0e9224 */ /* 0x000fe200078e0002 */
[----:B------:R-:W0:Y:S04]  /*7ac90*/  LDS.U8 R3, [R0+UR5+0x88] ;  /* 0x0000880500037984 */ /* 0x000e280008000000 */
[----:B------:R-:W1:Y:S04]  /*7aca0*/  LDS.U8 R2, [R0+UR5+0xc8] ;  /* 0x0000c80500027984 */ /* 0x000e680008000000 */
[----:B------:R2:W4:Y:S04]  /*7acb0*/  @!P1 LDG.E.U8 R20, desc[UR40][R14.64] ;  /* 0x000000280e149981 */ /* 0x000528000c1e1100 */
[----:B--2---:R-:W-:Y:S04]  /*7acc0*/  LDS.U8 R15, [R0+UR5+0x408] ;  /* 0x00040805000f7984 */ /* 0x004fe80008000000 */
[----:B------:R-:W-:Y:S04]  /*7acd0*/  LDS.U8 R14, [R0+UR5+0x448] ;  /* 0x00044805000e7984 */ /* 0x000fe80008000000 */
[----:B---3--:R-:W-:Y:S04]  /*7ace0*/  STL [R1+0x4058], R17 ;  /* 0x0040581101007387 */ /* 0x008fe80000100800 */
[----:B----4-:R-:W-:Y:S04]  /*7acf0*/  STL [R1+0x405c], R18 ;  /* 0x00405c1201007387 */ /* 0x010fe80000100800 */
[----:B------:R-:W-:Y:S04]  /*7ad00*/  STL [R1+0x4040], R19 ;  /* 0x0040401301007387 */ /* 0x000fe80000100800 */
[----:B------:R-:W-:Y:S04]  /*7ad10*/  STL [R1+0x4044], R20 ;  /* 0x0040441401007387 */ /* 0x000fe80000100800 */
[----:B------:R-:W-:Y:S04]  /*7ad20*/  STL [R1+0x3fec], R26 ;  /* 0x003fec1a01007387 */ /* 0x000fe80000100800 */
[----:B------:R-:W-:Y:S04]  /*7ad30*/  STL [R1+0x3ff0], R25 ;  /* 0x003ff01901007387 */ /* 0x000fe80000100800 */
[----:B0-----:R-:W-:Y:S04]  /*7ad40*/  STL [R1+0x1690], R3 ;  /* 0x0016900301007387 */ /* 0x001fe80000100800 */
[----:B------:R-:W-:Y:S04]  /*7ad50*/  STL [R1+0x3ff4], R24 ;  /* 0x003ff41801007387 */ /* 0x000fe80000100800 */
[----:B------:R-:W0:Y:S04]  /*7ad60*/  LDS.U8 R3, [R0+UR5+0x80] ;  /* 0x0000800500037984 */ /* 0x000e280008000000 */
[----:B-1----:R-:W-:Y:S04]  /*7ad70*/  STL [R1+0x168c], R2 ;  /* 0x00168c0201007387 */ /* 0x002fe80000100800 */
[----:B------:R-:W1:Y:S04]  /*7ad80*/  LDS.U8 R2, [R0+UR5+0xc0] ;  /* 0x0000c00500027984 */ /* 0x000e680008000000 */
        /* <DEDUP_REMOVED lines=9> */
[----:B-1----:R-:W-:Y:S04]  /*7ae20*/  STL [R1+0x16a8], R2 ;  /* 0x0016a80201007387 */ /* 0x002fe80000100800 */
[----:B------:R-:W0:Y:S04]  /*7ae30*/  LDS.U8 R2, [R0+UR5+0x480] ;  /* 0x0004800500027984 */ /* 0x000e280008000000 */
[----:B------:R-:W1:Y:S04]  /*7ae40*/  LDS.U8 R3, [R0+UR5+0x800] ;  /* 0x0008000500037984 */ /* 0x000e680008000000 */
[----:B------:R-:W-:Y:S04]  /*7ae50*/  STL [R1+0x4008], R14 ;  /* 0x0040080e01007387 */ /* 0x000fe80000100800 */
[----:B0-----:R-:W-:Y:S04]  /*7ae60*/  STL [R1+0x16bc], R2 ;  /* 0x0016bc0201007387 */ /* 0x001fe80000100800 */
[----:B------:R-:W0:Y:S04]  /*7ae70*/  LDS.U8 R2, [R0+UR5+0x840] ;  /* 0x0008400500027984 */ /* 0x000e280008000000 */
[----:B------:R-:W-:Y:S04]  /*7ae80*/  STL [R1+0x16b8], R4 ;  /* 0x0016b80401007387 */ /* 0x000fe80000100800 */
[----:B------:R-:W2:Y:S04]  /*7ae90*/  LDS.U8 R4, [R0+UR5+0x888] ;  /* 0x0008880500047984 */ /* 0x000ea80008000000 */
[----:B-1----:R-:W-:Y:S04]  /*7aea0*/  STL [R1+0x18c0], R3 ;  /* 0x0018c00301007387 */ /* 0x002fe80000100800 */
[----:B------:R-:W1:Y:S04]  /*7aeb0*/  LDS.U8 R3, [R0+UR5+0x8c8] ;  /* 0x0008c80500037984 */ /* 0x000e680008000000 */
[----:B0-----:R-:W-:Y:S04]  /*7aec0*/  STL [R1+0x18bc], R2 ;  /* 0x0018bc0201007387 */ /* 0x001fe80000100800 */
[----:B------:R-:W0:Y:S04]  /*7aed0*/  LDS.U8 R2, [R0+UR5+0x808] ;  /* 0x0008080500027984 */ /* 0x000e280008000000 */
[----:B--2---:R-:W-:Y:S04]  /*7aee0*/  STL [R1+0x1940], R4 ;  /* 0x0019400401007387 */ /* 0x004fe80000100800 */
        /* <DEDUP_REMOVED lines=81> */
[----:B0-----:R0:W-:Y:S04]  /*7b400*/  STL [R1+0x3f48], R2 ;  /* 0x003f480201007387 */ /* 0x0011e80000100800 */
[----:B--2---:R-:W-:Y:S04]  /*7b410*/  STL [R1+0x3ed4], R4 ;  /* 0x003ed40401007387 */ /* 0x004fe80000100800 */
[----:B------:R-:W2:Y:S04]  /*7b420*/  LDS.U8 R4, [R0+UR5+0x1c80] ;  /* 0x001c800500047984 */ /* 0x000ea80008000000 */
[----:B-1----:R-:W-:Y:S04]  /*7b430*/  STL [R1+0x3ed0], R3 ;  /* 0x003ed00301007387 */ /* 0x002fe80000100800 */
[----:B------:R-:W1:Y:S04]  /*7b440*/  LDS.U8 R3, [R0+UR5+0x1cc0] ;  /* 0x001cc00500037984 */ /* 0x000e680008000000 */
[----:B------:R-:W-:Y:S01]  /*7b450*/  STL [R1+0x400c], R0 ;  /* 0x00400c0001007387 */ /* 0x000fe20000100800 */
[----:B0-----:R-:W-:-:S05]  /*7b460*/  LOP3.LUT R2, R0, 0x10, RZ, 0x3c, !PT ;  /* 0x0000001000027812 */ /* 0x001fca00078e3cff */
[----:B------:R-:W0:Y:S01]  /*7b470*/  LDS.U8 R0, [R2+UR5] ;  /* 0x0000000502007984 */ /* 0x000e220008000000 */
[----:B------:R-:W3:Y:S03]  /*7b480*/  S2R R29, SR_TID.X ;  /* 0x00000000001d7919 */ /* 0x000ee60000002100 */
[----:B------:R-:W-:Y:S04]  /*7b490*/  LDS.U8 R5, [R2+UR5+0x1c80] ;  /* 0x001c800502057984 */ /* 0x000fe80008000000 */
[----:B--2---:R-:W-:Y:S04]  /*7b4a0*/  STL [R1+0x3f54], R4 ;  /* 0x003f540401007387 */ /* 0x004fe80000100800 */
[----:B-1----:R-:W-:Y:S04]  /*7b4b0*/  STL [R1+0x3f50], R3 ;  /* 0x003f500301007387 */ /* 0x002fe80000100800 */
[----:B------:R-:W1:Y:S04]  /*7b4c0*/  LDS.U8 R4, [R2+UR5+0x40] ;  /* 0x0000400502047984 */ /* 0x000e680008000000 */
[----:B------:R-:W2:Y:S04]  /*7b4d0*/  LDS.U8 R3, [R2+UR5+0x88] ;  /* 0x0000880502037984 */ /* 0x000ea80008000000 */
[----:B0-----:R-:W-:Y:S04]  /*7b4e0*/  STL [R1+0xf90], R0 ;  /* 0x000f900001007387 */ /* 0x001fe80000100800 */
[----:B------:R-:W0:Y:S04]  /*7b4f0*/  LDS.U8 R0, [R2+UR5+0xc8] ;  /* 0x0000c80502007984 */ /* 0x000e280008000000 */
[----:B-1----:R-:W-:Y:S04]  /*7b500*/  STL [R1+0xf88], R4 ;  /* 0x000f880401007387 */ /* 0x002fe80000100800 */
[----:B------:R-:W1:Y:S04]  /*7b510*/  LDS.U8 R4, [R2+UR5+0x8] ;  /* 0x0000080502047984 */ /* 0x000e680008000000 */
[----:B--2---:R-:W-:Y:S04]  /*7b520*/  STL [R1+0x1860], R3 ;  /* 0x0018600301007387 */ /* 0x004fe80000100800 */
        /* <DEDUP_REMOVED lines=106> */
[----:B--2---:R-:W-:Y:S04]  /*7bbd0*/  STL [R1+0x3eec], R3 ;  /* 0x003eec0301007387 */ /* 0x004fe80000100800 */
[----:B------:R-:W1:Y:S04]  /*7bbe0*/  LDS.U8 R4, [R2+UR5+0x1c88] ;  /* 0x001c880502047984 */ /* 0x000e680008000000 */
[----:B------:R-:W2:Y:S04]  /*7bbf0*/  LDS.U8 R3, [R2+UR5+0x1cc8] ;  /* 0x001cc80502037984 */ /* 0x000ea80008000000 */
[----:B0-----:R-:W-:Y:S04]  /*7bc00*/  STL [R1+0x3ee8], R0 ;  /* 0x003ee80001007387 */ /* 0x001fe80000100800 */
[----:B------:R-:W0:Y:S04]  /*7bc10*/  LDS.U8 R0, [R2+UR5+0x1c08] ;  /* 0x001c080502007984 */ /* 0x000e280008000000 */
[----:B-1----:R-:W-:Y:S04]  /*7bc20*/  STL [R1+0x3f6c], R4 ;  /* 0x003f6c0401007387 */ /* 0x002fe80000100800 */
[----:B--2---:R3:W-:Y:S04]  /*7bc30*/  STL [R1+0x3f68], R3 ;  /* 0x003f680301007387 */ /* 0x0047e80000100800 */
[----:B0-----:R-:W-:Y:S04]  /*7bc40*/  STL [R1+0x3ef4], R0 ;  /* 0x003ef40001007387 */ /* 0x001fe80000100800 */
[----:B------:R-:W0:Y:S01]  /*7bc50*/  LDS.U8 R0, [R2+UR5+0x1c48] ;  /* 0x001c480502007984 */ /* 0x000e220008000000 */
[----:B---3--:R-:W-:-:S02]  /*7bc60*/  LOP3.LUT R3, R29, 0x3, RZ, 0xc0, !PT ;  /* 0x000000031d037812 */ /* 0x008fc400078ec0ff */
[----:B------:R-:W-:-:S03]  /*7bc70*/  SHF.R.U32.HI R4, RZ, 0x2, R29 ;  /* 0x00000002ff047819 */ /* 0x000fc6000001161d */
[----:B------:R-:W-:Y:S01]  /*7bc80*/  IMAD R3, R3, 0x110, RZ ;  /* 0x0000011003037824 */ /* 0x000fe200078e02ff */
[----:B------:R-:W-:-:S04]  /*7bc90*/  SGXT.U32 R4, R4, 0x3 ;  /* 0x000000030404781a */ /* 0x000fc80000000000 */
[----:B------:R-:W-:Y:S02]  /*7bca0*/  LOP3.LUT R3, R3, R4, RZ, 0xfc, !PT ;  /* 0x0000000403037212 */ /* 0x000fe400078efcff */
[----:B------:R-:W1:Y:S02]  /*7bcb0*/  LDS.U8 R4, [R2+UR5+0x1cc0] ;  /* 0x001cc00502047984 */ /* 0x000e640008000000 */
[----:B------:R-:W-:-:S05]  /*7bcc0*/  LOP3.LUT R3, R3, 0x20, RZ, 0x3c, !PT ;  /* 0x0000002003037812 */ /* 0x000fca00078e3cff */
[----:B------:R-:W-:Y:S04]  /*7bcd0*/  LDS.U8 R2, [R3+UR5+0x40] ;  /* 0x0000400503027984 */ /* 0x000fe80008000000 */
[----:B0-----:R-:W-:Y:S04]  /*7bce0*/  STL [R1+0x3ef0], R0 ;  /* 0x003ef00001007387 */ /* 0x001fe80000100800 */
[----:B------:R-:W0:Y:S04]  /*7bcf0*/  LDS.U8 R0, [R3+UR5] ;  /* 0x0000000503007984 */ /* 0x000e280008000000 */
[----:B------:R-:W-:Y:S04]  /*7bd00*/  STL [R1+0x3f74], R5 ;  /* 0x003f740501007387 */ /* 0x000fe80000100800 */
[----:B-1----:R-:W-:Y:S04]  /*7bd10*/  STL [R1+0x3f70], R4 ;  /* 0x003f700401007387 */ /* 0x002fe80000100800 */
[----:B------:R-:W1:Y:S04]  /*7bd20*/  LDS.U8 R4, [R3+UR5+0x88] ;  /* 0x0000880503047984 */ /* 0x000e680008000000 */
        /* <DEDUP_REMOVED lines=116> */
[----:B--2---:R2:W-:Y:S04]  /*7c470*/  STL [R1+0x3f8c], R2 ;  /* 0x003f8c0201007387 */ /* 0x0045e80000100800 */
[----:B-1----:R-:W-:Y:S01]  /*7c480*/  STL [R1+0x3f88], R4 ;  /* 0x003f880401007387 */ /* 0x002fe20000100800 */
[----:B--2---:R-:W-:-:S03]  /*7c490*/  SHF.R.U32.HI R2, RZ, 0x2, R29 ;  /* 0x00000002ff027819 */ /* 0x004fc6000001161d */
[----:B------:R-:W-:Y:S01]  /*7c4a0*/  LDS.U8 R4, [R3+UR5+0x1c80] ;  /* 0x001c800503047984 */ /* 0x000fe20008000000 */
[----:B------:R-:W-:-:S03]  /*7c4b0*/  SGXT.U32 R2, R2, 0x3 ;  /* 0x000000030202781a */ /* 0x000fc60000000000 */
[----:B0-----:R0:W-:Y:S02]  /*7c4c0*/  STL [R1+0x3f14], R0 ;  /* 0x003f140001007387 */ /* 0x0011e40000100800 */
[----:B0-----:R-:W-:-:S05]  /*7c4d0*/  LOP3.LUT R0, R29, 0x3, RZ, 0xc0, !PT ;  /* 0x000000031d007812 */ /* 0x001fca00078ec0ff */
[----:B------:R-:W-:-:S05]  /*7c4e0*/  IMAD R0, R0, 0x110, RZ ;  /* 0x0000011000007824 */ /* 0x000fca00078e02ff */
[----:B------:R-:W-:Y:S02]  /*7c4f0*/  LOP3.LUT R0, R0, R2, RZ, 0xfc, !PT ;  /* 0x0000000200007212 */ /* 0x000fe400078efcff */
[----:B------:R-:W0:Y:S04]  /*7c500*/  LDS.U8 R2, [R3+UR5+0x1c48] ;  /* 0x001c480503027984 */ /* 0x000e280008000000 */
[----:B------:R-:W1:Y:S01]  /*7c510*/  LDS.U8 R3, [R3+UR5+0x1cc0] ;  /* 0x001cc00503037984 */ /* 0x000e620008000000 */
[----:B------:R-:W-:-:S05]  /*7c520*/  LOP3.LUT R0, R0, 0x30, RZ, 0x3c, !PT ;  /* 0x0000003000007812 */ /* 0x000fca00078e3cff */
[----:B------:R-:W-:Y:S04]  /*7c530*/  LDS.U8 R12, [R0+UR5+0x1cc8] ;  /* 0x001cc805000c7984 */ /* 0x000fe80008000000 */
[----:B------:R-:W-:Y:S04]  /*7c540*/  LDS.U8 R11, [R0+UR5+0x1c08] ;  /* 0x001c0805000b7984 */ /* 0x000fe80008000000 */
[----:B0-----:R-:W-:Y:S04]  /*7c550*/  STL [R1+0x3f10], R2 ;  /* 0x003f100201007387 */ /* 0x001fe80000100800 */
[----:B------:R-:W0:Y:S04]  /*7c560*/  LDS.U8 R2, [R0+UR5] ;  /* 0x0000000500027984 */ /* 0x000e280008000000 */
        /* <DEDUP_REMOVED lines=91> */
[----:B------:R-:W2:Y:S04]  /*7cb20*/  LDL.LU R10, [R1+0x1850] ;  /* 0x00185000010a7983 */ /* 0x000ea80000300800 */
[----:B-1----:R-:W-:Y:S04]  /*7cb30*/  STL [R1+0x3e34], R3 ;  /* 0x003e340301007387 */ /* 0x002fe80000100800 */
[----:B------:R-:W3:Y:S04]  /*7cb40*/  LDL.LU R28, [R1+0x184c] ;  /* 0x00184c00011c7983 */ /* 0x000ee80000300800 */
[----:B------:R-:W-:Y:S04]  /*7cb50*/  LDS.U8 R4, [R0+UR5+0x1800] ;  /* 0x0018000500047984 */ /* 0x000fe80008000000 */
[----:B------:R-:W-:Y:S04]  /*7cb60*/  LDS.U8 R3, [R0+UR5+0x1840] ;  /* 0x0018400500037984 */ /* 0x000fe80008000000 */
[----:B0-----:R-:W-:Y:S04]  /*7cb70*/  STL [R1+0x3e30], R2 ;  /* 0x003e300201007387 */ /* 0x001fe80000100800 */
[----:B------:R-:W0:Y:S04]  /*7cb80*/  LDS.U8 R2, [R0+UR5+0x1480] ;  /* 0x0014800500027984 */ /* 0x000e280008000000 */
[----:B------:R-:W4:Y:S04]  /*7cb90*/  LDL.LU R9, [R1+0x1830] ;  /* 0x0018300001097983 */ /* 0x000f280000300800 */
[----:B------:R-:W4:Y:S04]  /*7cba0*/  LDL.LU R29, [R1+0x182c] ;  /* 0x00182c00011d7983 */ /* 0x000f280000300800 */
[----:B0-----:R-:W-:Y:S04]  /*7cbb0*/  STL [R1+0x3eb4], R2 ;  /* 0x003eb40201007387 */ /* 0x001fe80000100800 */
[----:B------:R-:W0:Y:S04]  /*7cbc0*/  LDS.U8 R2, [R0+UR5+0x14c0] ;  /* 0x0014c00500027984 */ /* 0x000e280008000000 */
[----:B0-----:R-:W-:Y:S04]  /*7cbd0*/  STL [R1+0x3eb0], R2 ;  /* 0x003eb00201007387 */ /* 0x001fe80000100800 */
[----:B------:R-:W0:Y:S04]  /*7cbe0*/  LDS.U8 R2, [R0+UR5+0x1888] ;  /* 0x0018880500027984 */ /* 0x000e280008000000 */
[----:B------:R-:W-:Y:S04]  /*7cbf0*/  STL [R1+0x3f1c], R4 ;  /* 0x003f1c0401007387 */ /* 0x000fe80000100800 */
[----:B------:R-:W4:Y:S04]  /*7cc00*/  LDL.LU R8, [R1+0x1810] ;  /* 0x0018100001087983 */ /* 0x000f280000300800 */
[----:B------:R-:W-:Y:S04]  /*7cc10*/  STL [R1+0x3f18], R3 ;  /* 0x003f180301007387 */ /* 0x000fe80000100800 */
[----:B------:R-:W4:Y:S04]  /*7cc20*/  LDL.LU R5, [R1+0x180c] ;  /* 0x00180c0001057983 */ /* 0x000f280000300800 */
[----:B------:R-:W1:Y:S04]  /*7cc30*/  LDS.U8 R3, [R0+UR5+0x18c8] ;  /* 0x0018c80500037984 */ /* 0x000e680008000000 */
[----:B------:R-:W-:Y:S04]  /*7cc40*/  LDS.U8 R4, [R0+UR5+0x1848] ;  /* 0x0018480500047984 */ /* 0x000fe80008000000 */
[----:B0-----:R-:W-:Y:S04]  /*7cc50*/  STL [R1+0x3f9c], R2 ;  /* 0x003f9c0201007387 */ /* 0x001fe80000100800 */
[----:B------:R-:W0:Y:S04]  /*7cc60*/  LDS.U8 R2, [R0+UR5+0x1808] ;  /* 0x0018080500027984 */ /* 0x000e280008000000 */
[----:B-1----:R-:W-:Y:S04]  /*7cc70*/  STL [R1+0x3f98], R3 ;  /* 0x003f980301007387 */ /* 0x002fe80000100800 */
[----:B------:R-:W1:Y:S04]  /*7cc80*/  LDS.U8 R3, [R0+UR5+0x1880] ;  /* 0x0018800500037984 */ /* 0x000e680008000000 */
[----:B0-----:R-:W-:Y:S04]  /*7cc90*/  STL [R1+0x3f24], R2 ;  /* 0x003f240201007387 */ /* 0x001fe80000100800 */
[----:B------:R-:W0:Y:S04]  /*7cca0*/  LDS.U8 R2, [R0+UR5+0x18c0] ;  /* 0x0018c00500027984 */ /* 0x000e280008000000 */
[----:B------:R-:W-:Y:S04]  /*7ccb0*/  STL [R1+0x3f20], R4 ;  /* 0x003f200401007387 */ /* 0x000fe80000100800 */
[----:B------:R-:W0:Y:S04]  /*7ccc0*/  LDS.U8 R4, [R0+UR5+0x1c00] ;  /* 0x001c000500047984 */ /* 0x000e280008000000 */
[----:B-1----:R-:W-:Y:S04]  /*7ccd0*/  STL [R1+0x3fa4], R3 ;  /* 0x003fa40301007387 */ /* 0x002fe80000100800 */
[----:B------:R-:W1:Y:S04]  /*7cce0*/  LDS.U8 R3, [R0+UR5+0x1c40] ;  /* 0x001c400500037984 */ /* 0x000e680008000000 */
[----:B0-----:R-:W-:Y:S04]  /*7ccf0*/  STL [R1+0x3fa0], R2 ;  /* 0x003fa00201007387 */ /* 0x001fe80000100800 */
[----:B------:R-:W0:Y:S04]  /*7cd00*/  LDS.U8 R2, [R0+UR5+0x1c88] ;  /* 0x001c880500027984 */ /* 0x000e280008000000 */
[----:B------:R1:W-:Y:S04]  /*7cd10*/  STL [R1+0x3f2c], R4 ;  /* 0x003f2c0401007387 */ /* 0x0003e80000100800 */
[----:B-1----:R-:W4:Y:S04]  /*7cd20*/  LDL.LU R4, [R1+0x17f0] ;  /* 0x0017f00001047983 */ /* 0x002f280000300800 */
[----:B------:R1:W-:Y:S04]  /*7cd30*/  STL [R1+0x3f28], R3 ;  /* 0x003f280301007387 */ /* 0x0003e80000100800 */
[----:B-1----:R-:W4:Y:S01]  /*7cd40*/  LDL.LU R3, [R1+0x17ec] ;  /* 0x0017ec0001037983 */ /* 0x002f220000300800 */
[----:B------:R-:W1:Y:S03]  /*7cd50*/  S2R R7, SR_TID.X ;  /* 0x0000000000077919 */ /* 0x000e660000002100 */
[----:B0-----:R-:W-:Y:S04]  /*7cd60*/  STL [R1+0x3fac], R2 ;  /* 0x003fac0201007387 */ /* 0x001fe80000100800 */
[----:B------:R-:W0:Y:S04]  /*7cd70*/  LDS.U8 R2, [R0+UR5+0x1c48] ;  /* 0x001c480500027984 */ /* 0x000e280008000000 */
[----:B------:R-:W-:Y:S04]  /*7cd80*/  STL [R1+0x3fa8], R12 ;  /* 0x003fa80c01007387 */ /* 0x000fe80000100800 */
[----:B------:R-:W-:Y:S04]  /*7cd90*/  STL [R1+0x3f34], R11 ;  /* 0x003f340b01007387 */ /* 0x000fe80000100800 */
[----:B------:R-:W0:Y:S04]  /*7cda0*/  LDS.U8 R11, [R0+UR5+0x1c80] ;  /* 0x001c8005000b7984 */ /* 0x000e280008000000 */
[----:B------:R-:W0:Y:S01]  /*7cdb0*/  LDS.U8 R0, [R0+UR5+0x1cc0] ;  /* 0x001cc00500007984 */ /* 0x000e220008000000 */
[----:B------:R-:W-:Y:S01]  /*7cdc0*/  BAR.SYNC.DEFER_BLOCKING 0x0 ;  /* 0x0000000000007b1d */ /* 0x000fe20000010000 */
[----:B-1----:R-:W-:-:S05]  /*7cdd0*/  LOP3.LUT R25, R7, 0x3f, RZ, 0xc0, !PT ;  /* 0x0000003f07197812 */ /* 0x002fca00078ec0ff */
[----:B--2---:R-:W-:Y:S04]  /*7cde0*/  STS.U8 [R25+UR5], R10 ;  /* 0x0000000a19007988 */ /* 0x004fe80008000005 */
[----:B---3--:R-:W-:Y:S04]  /*7cdf0*/  STS.U8 [R25+UR5+0x40], R28 ;  /* 0x0000401c19007988 */ /* 0x008fe80008000005 */
[----:B0-----:R0:W-:Y:S04]  /*7ce00*/  STL [R1+0x3f30], R2 ;  /* 0x003f300201007387 */ /* 0x0011e80000100800 */
[----:B0-----:R-:W2:Y:S04]  /*7ce10*/  LDL.LU R2, [R1+0x17d0] ;  /* 0x0017d00001027983 */ /* 0x001ea80000300800 */
[----:B------:R-:W-:Y:S04]  /*7ce20*/  STL [R1+0x3fb4], R11 ;  /* 0x003fb40b01007387 */ /* 0x000fe80000100800 */
[----:B------:R-:W3:Y:S04]  /*7ce30*/  LDL.LU R27, [R1+0x17cc] ;  /* 0x0017cc00011b7983 */ /* 0x000ee80000300800 */
[----:B------:R0:W-:Y:S04]  /*7ce40*/  STL [R1+0x3fb0], R0 ;  /* 0x003fb00001007387 */ /* 0x0001e80000100800 */
[----:B------:R-:W3:Y:S04]  /*7ce50*/  LDL.LU R28, [R1+0x17b0] ;  /* 0x0017b000011c7983 */ /* 0x000ee80000300800 */
[----:B----4-:R1:W-:Y:S04]  /*7ce60*/  STS.U8 [R25+UR5+0x240], R9 ;  /* 0x0002400919007988 */ /* 0x0103e80008000005 */
[----:B------:R4:W-:Y:S04]  /*7ce70*/  STS.U8 [R25+UR5+0x200], R29 ;  /* 0x0002001d19007988 */ /* 0x0009e80008000005 */
[----:B0-----:R-:W3:Y:S04]  /*7ce80*/  LDL.LU R0, [R1+0x17ac] ;  /* 0x0017ac0001007983 */ /* 0x001ee80000300800 */
[----:B------:R-:W3:Y:S04]  /*7ce90*/  LDL.LU R14, [R1+0x1790] ;  /* 0x00179000010e7983 */ /* 0x000ee80000300800 */
[----:B-1----:R-:W3:Y:S04]  /*7cea0*/  LDL.LU R9, [R1+0x178c] ;  /* 0x00178c0001097983 */ /* 0x002ee80000300800 */
        /* <DEDUP_REMOVED lines=9> */
[----:B------:R1:W-:Y:S04]  /*7cf40*/  STS.U8 [R25+UR5+0x440], R5 ;  /* 0x0004400519007988 */ /* 0x0003e80008000005 */
[----:B0-----:R-:W4:Y:S04]  /*7cf50*/  LDL.LU R8, [R1+0x16f0] ;  /* 0x0016f00001087983 */ /* 0x001f280000300800 */
[----:B-1----:R-:W4:Y:S04]  /*7cf60*/  LDL.LU R5, [R1+0x16ec] ;  /* 0x0016ec0001057983 */ /* 0x002f280000300800 */
[----:B------:R-:W4:Y:S04]  /*7cf70*/  LDL.LU R19, [R1+0x16d0] ;  /* 0x0016d00001137983 */ /* 0x000f280000300800 */
[----:B------:R-:W4:Y:S04]  /*7cf80*/  LDL.LU R18, [R1+0x16cc] ;  /* 0x0016cc0001127983 */ /* 0x000f280000300800 */
[----:B------:R-:W4:Y:S04]  /*7cf90*/  LDL.LU R17, [R1+0x1698] ;  /* 0x0016980001117983 */ /* 0x000f280000300800 */
[----:B------:R-:W4:Y:S04]  /*7cfa0*/  LDL.LU R12, [R1+0x1694] ;  /* 0x00169400010c7983 */ /* 0x000f280000300800 */
[----:B------:R-:W4:Y:S04]  /*7cfb0*/  LDL.LU R11, [R1+0x1670] ;  /* 0x00167000010b7983 */ /* 0x000f280000300800 */
[----:B------:R0:W-:Y:S04]  /*7cfc0*/  STS.U8 [R25+UR5+0x640], R4 ;  /* 0x0006400419007988 */ /* 0x0001e80008000005 */
[----:B0-----:R-:W4:Y:S04]  /*7cfd0*/  LDL.LU R4, [R1+0x166c] ;  /* 0x00166c0001047983 */ /* 0x001f280000300800 */
[----:B------:R0:W-:Y:S04]  /*7cfe0*/  STS.U8 [R25+UR5+0x600], R3 ;  /* 0x0006000319007988 */ /* 0x0001e80008000005 */
[----:B0-----:R-:W4:Y:S04]  /*7cff0*/  LDL.LU R3, [R1+0x1650] ;  /* 0x0016500001037983 */ /* 0x001f280000300800 */
[----:B------:R-:W4:Y:S04]  /*7d000*/  LDL.LU R10, [R1+0x164c] ;  /* 0x00164c00010a7983 */ /* 0x000f280000300800 */
[----:B--2---:R0:W-:Y:S04]  /*7d010*/  STS.U8 [R25+UR5+0x800], R2 ;  /* 0x0008000219007988 */ /* 0x0041e80008000005 */
[----:B---3--:R1:W-:Y:S04]  /*7d020*/  STS.U8 [R25+UR5+0x840], R27 ;  /* 0x0008401b19007988 */ /* 0x0083e80008000005 */
[----:B0-----:R-:W2:Y:S04]  /*7d030*/  LDL.LU R2, [R1+0x1630] ;  /* 0x0016300001027983 */ /* 0x001ea80000300800 */
[----:B-1----:R-:W3:Y:S04]  /*7d040*/  LDL.LU R27, [R1+0x162c] ;  /* 0x00162c00011b7983 */ /* 0x002ee80000300800 */
[----:B------:R0:W-:Y:S04]  /*7d050*/  STS.U8 [R25+UR5+0xa40], R28 ;  /* 0x000a401c19007988 */ /* 0x0001e80008000005 */
[----:B------:R-:W-:Y:S04]  /*7d060*/  STS.U8 [R25+UR5+0xa00], R0 ;  /* 0x000a000019007988 */ /* 0x000fe80008000005 */
[----:B------:R-:W-:Y:S04]  /*7d070*/  STS.U8 [R25+UR5+0xc00], R14 ;  /* 0x000c000e19007988 */ /* 0x000fe80008000005 */
[----:B------:R1:W-:Y:S04]  /*7d080*/  STS.U8 [R25+UR5+0xc40], R9 ;  /* 0x000c400919007988 */ /* 0x0003e80008000005 */
[----:B0-----:R-:W3:Y:S04]  /*7d090*/  LDL.LU R28, [R1+0x1610] ;  /* 0x00161000011c7983 */ /* 0x001ee80000300800 */
[----:B----4-:R0:W-:Y:S04]  /*7d0a0*/  STS.U8 [R25+UR5+0xe40], R29 ;  /* 0x000e401d19007988 */ /* 0x0101e80008000005 */
[----:B-1----:R-:W4:Y:S04]  /*7d0b0*/  LDL.LU R9, [R1+0x160c] ;  /* 0x00160c0001097983 */ /* 0x002f280000300800 */
[----:B0-----:R-:W4:Y:S04]  /*7d0c0*/  LDL.LU R29, [R1+0x15f0] ;  /* 0x0015f000011d7983 */ /* 0x001f280000300800 */
[----:B------:R-:W-:Y:S04]  /*7d0d0*/  STS.U8 [R25+UR5+0xe00], R15 ;  /* 0x000e000f19007988 */ /* 0x000fe80008000005 */
[----:B------:R-:W-:Y:S04]  /*7d0e0*/  STS.U8 [R25+UR5+0x1000], R21 ;  /* 0x0010001519007988 */ /* 0x000fe80008000005 */
[----:B------:R-:W-:Y:S04]  /*7d0f0*/  STS.U8 [R25+UR5+0x1040], R22 ;  /* 0x0010401619007988 */ /* 0x000fe80008000005 */
[----:B------:R-:W-:Y:S04]  /*7d100*/  STS.U8 [R25+UR5+0x1240], R23 ;  /* 0x0012401719007988 */ /* 0x000fe80008000005 */
[----:B------:R-:W-:Y:S04]  /*7d110*/  STS.U8 [R25+UR5+0x1200], R24 ;  /* 0x0012001819007988 */ /* 0x000fe80008000005 */
[----:B------:R-:W-:Y:S04]  /*7d120*/  STS.U8 [R25+UR5+0x1400], R26 ;  /* 0x0014001a19007988 */ /* 0x000fe80008000005 */
[----:B------:R-:W-:Y:S04]  /*7d130*/  STS.U8 [R25+UR5+0x1440], R20 ;  /* 0x0014401419007988 */ /* 0x000fe80008000005 */
[----:B------:R0:W-:Y:S04]  /*7d140*/  STS.U8 [R25+UR5+0x1640], R8 ;  /* 0x0016400819007988 */ /* 0x0001e80008000005 */
[----:B------:R1:W-:Y:S04]  /*7d150*/  STS.U8 [R25+UR5+0x1600], R5 ;  /* 0x0016000519007988 */ /* 0x0003e80008000005 */
[----:B------:R-:W-:Y:S04]  /*7d160*/  STS.U8 [R25+UR5+0x1800], R19 ;  /* 0x0018001319007988 */ /* 0x000fe80008000005 */
[----:B------:R-:W-:Y:S04]  /*7d170*/  STS.U8 [R25+UR5+0x1840], R18 ;  /* 0x0018401219007988 */ /* 0x000fe80008000005 */
[----:B0-----:R-:W4:Y:S04]  /*7d180*/  LDL.LU R8, [R1+0x15ec] ;  /* 0x0015ec0001087983 */ /* 0x001f280000300800 */
[----:B------:R-:W-:Y:S04]  /*7d190*/  STS.U8 [R25+UR5+0x1a40], R17 ;  /* 0x001a401119007988 */ /* 0x000fe80008000005 */
[----:B-1----:R-:W4:Y:S04]  /*7d1a0*/  LDL.LU R5, [R1+0x15d0] ;  /* 0x0015d00001057983 */ /* 0x002f280000300800 */
[----:B------:R-:W-:Y:S04]  /*7d1b0*/  STS.U8 [R25+UR5+0x1a00], R12 ;  /* 0x001a000c19007988 */ /* 0x000fe80008000005 */
[----:B------:R-:W-:Y:S04]  /*7d1c0*/  STS.U8 [R25+UR5+0x1c00], R11 ;  /* 0x001c000b19007988 */ /* 0x000fe80008000005 */
[----:B------:R0:W-:Y:S04]  /*7d1d0*/  STS.U8 [R25+UR5+0x1c40], R4 ;  /* 0x001c400419007988 */ /* 0x0001e80008000005 */
[----:B0-----:R-:W4:Y:S04]  /*7d1e0*/  LDL.LU R4, [R1+0x15cc] ;  /* 0x0015cc0001047983 */ /* 0x001f280000300800 */
[----:B------:R0:W-:Y:S04]  /*7d1f0*/  STS.U8 [R25+UR5+0x1e40], R3 ;  /* 0x001e400319007988 */ /* 0x0001e80008000005 */
[----:B------:R-:W-:Y:S04]  /*7d200*/  STS.U8 [R25+UR5+0x1e00], R10 ;  /* 0x001e000a19007988 */ /* 0x000fe80008000005 */
[----:B0-----:R-:W4:Y:S04]  /*7d210*/  LDL.LU R3, [R1+0x15b0] ;  /* 0x0015b00001037983 */ /* 0x001f280000300800 */
[----:B--2---:R0:W-:Y:S04]  /*7d220*/  STS.U8 [R25+UR5+0x2000], R2 ;  /* 0x0020000219007988 */ /* 0x0041e80008000005 */
[----:B---3--:R1:W-:Y:S04]  /*7d230*/  STS.U8 [R25+UR5+0x2040], R27 ;  /* 0x0020401b19007988 */ /* 0x0083e80008000005 */
[----:B0-----:R-:W2:Y:S04]  /*7d240*/  LDL.LU R2, [R1+0x15ac] ;  /* 0x0015ac0001027983 */ /* 0x001ea80000300800 */
[----:B------:R-:W3:Y:S04]  /*7d250*/  LDL.LU R0, [R1+0x1590] ;  /* 0x0015900001007983 */ /* 0x000ee80000300800 */
[----:B------:R-:W3:Y:S04]  /*7d260*/  LDL.LU R14, [R1+0x158c] ;  /* 0x00158c00010e7983 */ /* 0x000ee80000300800 */
[----:B-1----:R-:W3:Y:S04]  /*7d270*/  LDL.LU R27, [R1+0x1570] ;  /* 0x00157000011b7983 */ /* 0x002ee80000300800 */
[----:B------:R0:W-:Y:S04]  /*7d280*/  STS.U8 [R25+UR5+0x2240], R28 ;  /* 0x0022401c19007988 */ /* 0x0001e80008000005 */
[----:B----4-:R1:W-:Y:S04]  /*7d290*/  STS.U8 [R25+UR5+0x2200], R9 ;  /* 0x0022000919007988 */ /* 0x0103e80008000005 */
[----:B0-----:R-:W4:Y:S04]  /*7d2a0*/  LDL.LU R28, [R1+0x156c] ;  /* 0x00156c00011c7983 */ /* 0x001f280000300800 */
        /* <DEDUP_REMOVED lines=8> */
[----:B-1----:R-:W4:Y:S04]  /*7d330*/  LDL.LU R9, [R1+0x14ec] ;  /* 0x0014ec0001097983 */ /* 0x002f280000300800 */
[----:B0-----:R-:W4:Y:S04]  /*7d340*/  LDL.LU R29, [R1+0x14d0] ;  /* 0x0014d000011d7983 */ /* 0x001f280000300800 */
        /* <DEDUP_REMOVED lines=10> */
[----:B------:R0:W-:Y:S04]  /*7d3f0*/  STS.U8 [R25+UR5+0x2600], R4 ;  /* 0x0026000419007988 */ /* 0x0001e80008000005 */
[----:B0-----:R-:W4:Y:S04]  /*7d400*/  LDL.LU R4, [R1+0x142c] ;  /* 0x00142c0001047983 */ /* 0x001f280000300800 */
[----:B------:R0:W-:Y:S04]  /*7d410*/  STS.U8 [R25+UR5+0x2800], R3 ;  /* 0x0028000319007988 */ /* 0x0001e80008000005 */
[----:B0-----:R-:W4:Y:S04]  /*7d420*/  LDL.LU R3, [R1+0x1410] ;  /* 0x0014100001037983 */ /* 0x001f280000300800 */
[----:B--2---:R0:W-:Y:S04]  /*7d430*/  STS.U8 [R25+UR5+0x2840], R2 ;  /* 0x0028400219007988 */ /* 0x0041e80008000005 */
[----:B---3--:R-:W-:Y:S04]  /*7d440*/  STS.U8 [R25+UR5+0x2a40], R0 ;  /* 0x002a400019007988 */ /* 0x008fe80008000005 */
[----:B------:R-:W-:Y:S04]  /*7d450*/  STS.U8 [R25+UR5+0x2a00], R14 ;  /* 0x002a000e19007988 */ /* 0x000fe80008000005 */
[----:B------:R1:W-:Y:S04]  /*7d460*/  STS.U8 [R25+UR5+0x2c00], R27 ;  /* 0x002c001b19007988 */ /* 0x0003e80008000005 */
[----:B0-----:R-:W2:Y:S04]  /*7d470*/  LDL.LU R2, [R1+0x140c] ;  /* 0x00140c0001027983 */ /* 0x001ea80000300800 */
[----:B-1----:R-:W3:Y:S04]  /*7d480*/  LDL.LU R27, [R1+0x13f0] ;  /* 0x0013f000011b7983 */ /* 0x002ee80000300800 */
[----:B----4-:R0:W-:Y:S04]  /*7d490*/  STS.U8 [R25+UR5+0x2c40], R28 ;  /* 0x002c401c19007988 */ /* 0x0101e80008000005 */
[----:B------:R-:W-:Y:S04]  /*7d4a0*/  STS.U8 [R25+UR5+0x2e40], R15 ;  /* 0x002e400f19007988 */ /* 0x000fe80008000005 */
[----:B------:R-:W-:Y:S04]  /*7d4b0*/  STS.U8 [R25+UR5+0x2e00], R21 ;  /* 0x002e001519007988 */ /* 0x000fe80008000005 */
[----:B------:R-:W-:Y:S04]  /*7d4c0*/  STS.U8 [R25+UR5+0x3000], R22 ;  /* 0x0030001619007988 */ /* 0x000fe80008000005 */
[----:B------:R-:W-:Y:S04]  /*7d4d0*/  STS.U8 [R25+UR5+0x3040], R23 ;  /* 0x0030401719007988 */ /* 0x000fe80008000005 */
[----:B------:R-:W-:Y:S04]  /*7d4e0*/  STS.U8 [R25+UR5+0x3240], R24 ;  /* 0x0032401819007988 */ /* 0x000fe80008000005 */
[----:B------:R-:W-:Y:S04]  /*7d4f0*/  STS.U8 [R25+UR5+0x3200], R26 ;  /* 0x0032001a19007988 */ /* 0x000fe80008000005 */
[----:B0-----:R-:W4:Y:S04]  /*7d500*/  LDL.LU R28, [R1+0x13ec] ;  /* 0x0013ec00011c7983 */ /* 0x001f280000300800 */
[----:B------:R-:W-:Y:S04]  /*7d510*/  STS.U8 [R25+UR5+0x3400], R20 ;  /* 0x0034001419007988 */ /* 0x000fe80008000005 */
[----:B------:R0:W-:Y:S04]  /*7d520*/  STS.U8 [R25+UR5+0x3440], R9 ;  /* 0x0034400919007988 */ /* 0x0001e80008000005 */
[----:B------:R1:W-:Y:S04]  /*7d530*/  STS.U8 [R25+UR5+0x3640], R29 ;  /* 0x0036401d19007988 */ /* 0x0003e80008000005 */
[----:B0-----:R-:W4:Y:S04]  /*7d540*/  LDL.LU R9, [R1+0x13d0] ;  /* 0x0013d00001097983 */ /* 0x001f280000300800 */
[----:B-1----:R-:W4:Y:S04]  /*7d550*/  LDL.LU R29, [R1+0x13cc] ;  /* 0x0013cc00011d7983 */ /* 0x002f280000300800 */
[----:B------:R-:W-:Y:S04]  /*7d560*/  STS.U8 [R25+UR5+0x3600], R19 ;  /* 0x0036001319007988 */ /* 0x000fe80008000005 */
[----:B------:R-:W-:Y:S04]  /*7d570*/  STS.U8 [R25+UR5+0x3800], R18 ;  /* 0x0038001219007988 */ /* 0x000fe80008000005 */
[----:B------:R-:W-:Y:S04]  /*7d580*/  STS.U8 [R25+UR5+0x3840], R17 ;  /* 0x0038401119007988 */ /* 0x000fe80008000005 */
[----:B------:R-:W-:Y:S04]  /*7d590*/  STS.U8 [R25+UR5+0x3a40], R12 ;  /* 0x003a400c19007988 */ /* 0x000fe80008000005 */
[----:B------:R-:W-:Y:S04]  /*7d5a0*/  STS.U8 [R25+UR5+0x3a00], R11 ;  /* 0x003a000b19007988 */ /* 0x000fe80008000005 */
[----:B------:R0:W-:Y:S04]  /*7d5b0*/  STS.U8 [R25+UR5+0x3c00], R8 ;  /* 0x003c000819007988 */ /* 0x0001e80008000005 */
[----:B------:R1:W-:Y:S04]  /*7d5c0*/  STS.U8 [R25+UR5+0x3c40], R5 ;  /* 0x003c400519007988 */ /* 0x0003e80008000005 */
[----:B0-----:R-:W4:Y:S04]  /*7d5d0*/  LDL.LU R8, [R1+0x13b0] ;  /* 0x0013b00001087983 */ /* 0x001f280000300800 */
[----:B-1----:R-:W4:Y:S04]  /*7d5e0*/  LDL.LU R5, [R1+0x13ac] ;  /* 0x0013ac0001057983 */ /* 0x002f280000300800 */
[----:B------:R-:W-:Y:S04]  /*7d5f0*/  STS.U8 [R25+UR5+0x3e40], R10 ;  /* 0x003e400a19007988 */ /* 0x000fe80008000005 */
[----:B------:R0:W-:Y:S04]  /*7d600*/  STS.U8 [R25+UR5+0x3e00], R4 ;  /* 0x003e000419007988 */ /* 0x0001e80008000005 */
[----:B0-----:R-:W4:Y:S04]  /*7d610*/  LDL.LU R4, [R1+0x1390] ;  /* 0x0013900001047983 */ /* 0x001f280000300800 */
[----:B------:R-:W4:Y:S04]  /*7d620*/  LDL.LU R0, [R1+0x138c] ;  /* 0x00138c0001007983 */ /* 0x000f280000300800 */
[----:B------:R0:W-:Y:S04]  /*7d630*/  STS.U8 [R25+UR5+0x4000], R3 ;  /* 0x0040000319007988 */ /* 0x0001e80008000005 */
[----:B------:R-:W4:Y:S04]  /*7d640*/  LDL.LU R14, [R1+0x1370] ;  /* 0x00137000010e7983 */ /* 0x000f280000300800 */
[----:B0-----:R-:W4:Y:S04]  /*7d650*/  LDL.LU R3, [R1+0x136c] ;  /* 0x00136c0001037983 */ /* 0x001f280000300800 */
[----:B--2---:R0:W-:Y:S04]  /*7d660*/  STS.U8 [R25+UR5+0x4040], R2 ;  /* 0x0040400219007988 */ /* 0x0041e80008000005 */
[----:B---3--:R1:W-:Y:S04]  /*7d670*/  STS.U8 [R25+UR5+0x4240], R27 ;  /* 0x0042401b19007988 */ /* 0x0083e80008000005 */
[----:B0-----:R-:W2:Y:S04]  /*7d680*/  LDL.LU R2, [R1+0x1350] ;  /* 0x0013500001027983 */ /* 0x001ea80000300800 */
[----:B------:R-:W3:Y:S04]  /*7d690*/  LDL.LU R15, [R1+0x134c] ;  /* 0x00134c00010f7983 */ /* 0x000ee80000300800 */
[----:B------:R-:W3:Y:S04]  /*7d6a0*/  LDL.LU R21, [R1+0x1330] ;  /* 0x0013300001157983 */ /* 0x000ee80000300800 */
[----:B------:R-:W3:Y:S04]  /*7d6b0*/  LDL.LU R22, [R1+0x132c] ;  /* 0x00132c0001167983 */ /* 0x000ee80000300800 */
[----:B------:R-:W3:Y:S04]  /*7d6c0*/  LDL.LU R23, [R1+0x1310] ;  /* 0x0013100001177983 */ /* 0x000ee80000300800 */
[----:B------:R-:W3:Y:S04]  /*7d6d0*/  LDL.LU R24, [R1+0x130c] ;  /* 0x00130c0001187983 */ /* 0x000ee80000300800 */
[----:B------:R-:W3:Y:S04]  /*7d6e0*/  LDL.LU R26, [R1+0x12f0] ;  /* 0x0012f000011a7983 */ /* 0x000ee80000300800 */
[----:B------:R-:W3:Y:S04]  /*7d6f0*/  LDL.LU R20, [R1+0x12ec] ;  /* 0x0012ec0001147983 */ /* 0x000ee80000300800 */
[----:B-1----:R-:W3:Y:S04]  /*7d700*/  LDL.LU R27, [R1+0x12d0] ;  /* 0x0012d000011b7983 */ /* 0x002ee80000300800 */
[----:B----4-:R0:W-:Y:S04]  /*7d710*/  STS.U8 [R25+UR5+0x4200], R28 ;  /* 0x0042001c19007988 */ /* 0x0101e80008000005 */
[----:B0-----:R-:W4:Y:S04]  /*7d720*/  LDL.LU R28, [R1+0x12cc] ;  /* 0x0012cc00011c7983 */ /* 0x001f280000300800 */
[----:B------:R-:W4:Y:S04]  /*7d730*/  LDL.LU R19, [R1+0x12b0] ;  /* 0x0012b00001137983 */ /* 0x000f280000300800 */
[----:B------:R-:W4:Y:S04]  /*7d740*/  LDL.LU R18, [R1+0x12ac] ;  /* 0x0012ac0001127983 */ /* 0x000f280000300800 */
[----:B------:R-:W4:Y:S04]  /*7d750*/  LDL.LU R17, [R1+0x1290] ;  /* 0x0012900001117983 */ /* 0x000f280000300800 */
[----:B------:R-:W4:Y:S04]  /*7d760*/  LDL.LU R12, [R1+0x128c] ;  /* 0x00128c00010c7983 */ /* 0x000f280000300800 */
[----:B------:R0:W-:Y:S04]  /*7d770*/  STS.U8 [R25+UR5+0x4400], R9 ;  /* 0x0044000919007988 */ /* 0x0001e80008000005 */
[----:B------:R-:W4:Y:S04]  /*7d780*/  LDL.LU R11, [R1+0x1270] ;  /* 0x00127000010b7983 */ /* 0x000f280000300800 */
[----:B------:R1:W-:Y:S04]  /*7d790*/  STS.U8 [R25+UR5+0x4440], R29 ;  /* 0x0044401d19007988 */ /* 0x0003e80008000005 */
[----:B0-----:R-:W4:Y:S04]  /*7d7a0*/  LDL.LU R9, [R1+0x126c] ;  /* 0x00126c0001097983 */ /* 0x001f280000300800 */
[----:B-1----:R-:W4:Y:S04]  /*7d7b0*/  LDL.LU R29, [R1+0x1250] ;  /* 0x00125000011d7983 */ /* 0x002f280000300800 */
[----:B------:R-:W4:Y:S04]  /*7d7c0*/  LDL.LU R10, [R1+0x124c] ;  /* 0x00124c00010a7983 */ /* 0x000f280000300800 */
[----:B------:R0:W-:Y:S04]  /*7d7d0*/  STS.U8 [R25+UR5+0x4640], R8 ;  /* 0x0046400819007988 */ /* 0x0001e80008000005 */
[----:B------:R1:W-:Y:S04]  /*7d7e0*/  STS.U8 [R25+UR5+0x4600], R5 ;  /* 0x0046000519007988 */ /* 0x0003e80008000005 */
[----:B0-----:R-:W4:Y:S04]  /*7d7f0*/  LDL.LU R8, [R1+0x1230] ;  /* 0x0012300001087983 */ /* 0x001f280000300800 */
[----:B-1----:R-:W4:Y:S04]  /*7d800*/  LDL.LU R5, [R1+0x122c] ;  /* 0x00122c0001057983 */ /* 0x002f280000300800 */
[----:B------:R0:W-:Y:S04]  /*7d810*/  STS.U8 [R25+UR5+0x4800], R4 ;  /* 0x0048000419007988 */ /* 0x0001e80008000005 */
[----:B------:R-:W-:Y:S04]  /*7d820*/  STS.U8 [R25+UR5+0x4840], R0 ;  /* 0x0048400019007988 */ /* 0x000fe80008000005 */
[----:B------:R-:W-:Y:S04]  /*7d830*/  STS.U8 [R25+UR5+0x4a40], R14 ;  /* 0x004a400e19007988 */ /* 0x000fe80008000005 */
[----:B0-----:R-:W4:Y:S04]  /*7d840*/  LDL.LU R4, [R1+0x11f0] ;  /* 0x0011f00001047983 */ /* 0x001f280000300800 */
[----:B------:R0:W-:Y:S04]  /*7d850*/  STS.U8 [R25+UR5+0x4a00], R3 ;  /* 0x004a000319007988 */ /* 0x0001e80008000005 */
[----:B0-----:R-:W4:Y:S04]  /*7d860*/  LDL.LU R3, [R1+0x11ec] ;  /* 0x0011ec0001037983 */ /* 0x001f280000300800 */
[----:B--2---:R0:W-:Y:S04]  /*7d870*/  STS.U8 [R25+UR5+0x4c00], R2 ;  /* 0x004c000219007988 */ /* 0x0041e80008000005 */
[----:B---3--:R-:W-:Y:S04]  /*7d880*/  STS.U8 [R25+UR5+0x4c40], R15 ;  /* 0x004c400f19007988 */ /* 0x008fe80008000005 */
[----:B------:R-:W-:Y:S04]  /*7d890*/  STS.U8 [R25+UR5+0x4e40], R21 ;  /* 0x004e401519007988 */ /* 0x000fe80008000005 */
[----:B------:R-:W-:Y:S04]  /*7d8a0*/  STS.U8 [R25+UR5+0x4e00], R22 ;  /* 0x004e001619007988 */ /* 0x000fe80008000005 */
[----:B------:R-:W-:Y:S04]  /*7d8b0*/  STS.U8 [R25+UR5+0x5000], R23 ;  /* 0x0050001719007988 */ /* 0x000fe80008000005 */
[----:B------:R-:W-:Y:S04]  /*7d8c0*/  STS.U8 [R25+UR5+0x5040], R24 ;  /* 0x0050401819007988 */ /* 0x000fe80008000005 */
[----:B------:R-:W-:Y:S04]  /*7d8d0*/  STS.U8 [R25+UR5+0x5240], R26 ;  /* 0x0052401a19007988 */ /* 0x000fe80008000005 */
[----:B0-----:R-:W2:Y:S04]  /*7d8e0*/  LDL.LU R2, [R1+0x11d0] ;  /* 0x0011d00001027983 */ /* 0x001ea80000300800 */
[----:B------:R-:W-:Y:S04]  /*7d8f0*/  STS.U8 [R25+UR5+0x5200], R20 ;  /* 0x0052001419007988 */ /* 0x000fe80008000005 */
[----:B------:R0:W-:Y:S04]  /*7d900*/  STS.U8 [R25+UR5+0x5400], R27 ;  /* 0x0054001b19007988 */ /* 0x0001e80008000005 */
[----:B----4-:R1:W-:Y:S04]  /*7d910*/  STS.U8 [R25+UR5+0x5440], R28 ;  /* 0x0054401c19007988 */ /* 0x0103e80008000005 */
[----:B0-----:R-:W3:Y:S04]  /*7d920*/  LDL.LU R27, [R1+0x11cc] ;  /* 0x0011cc00011b7983 */ /* 0x001ee80000300800 */
[----:B------:R-:W-:Y:S04]  /*7d930*/  STS.U8 [R25+UR5+0x5640], R19 ;  /* 0x0056401319007988 */ /* 0x000fe80008000005 */
[----:B------:R-:W-:Y:S04]  /*7d940*/  STS.U8 [R25+UR5+0x5600], R18 ;  /* 0x0056001219007988 */ /* 0x000fe80008000005 */
[----:B------:R-:W-:Y:S04]  /*7d950*/  STS.U8 [R25+UR5+0x5800], R17 ;  /* 0x0058001119007988 */ /* 0x000fe80008000005 */
[----:B------:R-:W-:Y:S04]  /*7d960*/  STS.U8 [R25+UR5+0x5840], R12 ;  /* 0x0058400c19007988 */ /* 0x000fe80008000005 */
[----:B------:R-:W-:Y:S04]  /*7d970*/  STS.U8 [R25+UR5+0x5a40], R11 ;  /* 0x005a400b19007988 */ /* 0x000fe80008000005 */
[----:B-1----:R-:W4:Y:S04]  /*7d980*/  LDL.LU R28, [R1+0x11b0] ;  /* 0x0011b000011c7983 */ /* 0x002f280000300800 */
[----:B------:R0:W-:Y:S04]  /*7d990*/  STS.U8 [R25+UR5+0x5a00], R9 ;  /* 0x005a000919007988 */ /* 0x0001e80008000005 */
[----:B------:R1:W-:Y:S04]  /*7d9a0*/  STS.U8 [R25+UR5+0x5c00], R29 ;  /* 0x005c001d19007988 */ /* 0x0003e80008000005 */
[----:B0-----:R-:W4:Y:S04]  /*7d9b0*/  LDL.LU R9, [R1+0x11ac] ;  /* 0x0011ac0001097983 */ /* 0x001f280000300800 */
[----:B-1----:R-:W4:Y:S04]  /*7d9c0*/  LDL.LU R29, [R1+0x1190] ;  /* 0x00119000011d7983 */ /* 0x002f280000300800 */
[----:B------:R-:W-:Y:S04]  /*7d9d0*/  STS.U8 [R25+UR5+0x5c40], R10 ;  /* 0x005c400a19007988 */ /* 0x000fe80008000005 */
[----:B------:R0:W-:Y:S04]  /*7d9e0*/  STS.U8 [R25+UR5+0x5e40], R8 ;  /* 0x005e400819007988 */ /* 0x0001e80008000005 */
[----:B------:R1:W-:Y:S04]  /*7d9f0*/  STS.U8 [R25+UR5+0x5e00], R5 ;  /* 0x005e000519007988 */ /* 0x0003e80008000005 */
[----:B0-----:R-:W4:Y:S04]  /*7da00*/  LDL.LU R8, [R1+0x118c] ;  /* 0x00118c0001087983 */ /* 0x001f280000300800 */
[----:B------:R-:W4:Y:S04]  /*7da10*/  LDL.LU R0, [R1+0x1170] ;  /* 0x0011700001007983 */ /* 0x000f280000300800 */
[----:B------:R-:W4:Y:S04]  /*7da20*/  LDL.LU R14, [R1+0x116c] ;  /* 0x00116c00010e7983 */ /* 0x000f280000300800 */
[----:B-1----:R-:W4:Y:S04]  /*7da30*/  LDL.LU R5, [R1+0x1150] ;  /* 0x0011500001057983 */ /* 0x002f280000300800 */
[----:B------:R0:W-:Y:S04]  /*7da40*/  STS.U8 [R25+UR5+0x6000], R4 ;  /* 0x0060000419007988 */ /* 0x0001e80008000005 */
[----:B0-----:R-:W4:Y:S04]  /*7da50*/  LDL.LU R4, [R1+0x114c] ;  /* 0x00114c0001047983 */ /* 0x001f280000300800 */
[----:B------:R-:W4:Y:S04]  /*7da60*/  LDL.LU R15, [R1+0x1130] ;  /* 0x00113000010f7983 */ /* 0x000f280000300800 */
[----:B------:R-:W4:Y:S04]  /*7da70*/  LDL.LU R21, [R1+0x112c] ;  /* 0x00112c0001157983 */ /* 0x000f280000300800 */
[----:B------:R-:W4:Y:S04]  /*7da80*/  LDL.LU R22, [R1+0x1110] ;  /* 0x0011100001167983 */ /* 0x000f280000300800 */
[----:B------:R-:W4:Y:S04]  /*7da90*/  LDL.LU R23, [R1+0x110c] ;  /* 0x00110c0001177983 */ /* 0x000f280000300800 */
[----:B------:R-:W4:Y:S04]  /*7daa0*/  LDL.LU R24, [R1+0x10f0] ;  /* 0x0010f00001187983 */ /* 0x000f280000300800 */
[----:B------:R-:W4:Y:S04]  /*7dab0*/  LDL.LU R26, [R1+0x10ec] ;  /* 0x0010ec00011a7983 */ /* 0x000f280000300800 */
[----:B------:R0:W-:Y:S04]  /*7dac0*/  STS.U8 [R25+UR5+0x6040], R3 ;  /* 0x0060400319007988 */ /* 0x0001e80008000005 */
[----:B------:R-:W4:Y:S04]  /*7dad0*/  LDL.LU R20, [R1+0x10c8] ;  /* 0x0010c80001147983 */ /* 0x000f280000300800 */
[----:B0-----:R-:W4:Y:S04]  /*7dae0*/  LDL.LU R3, [R1+0x10c4] ;  /* 0x0010c40001037983 */ /* 0x001f280000300800 */
[----:B--2---:R0:W-:Y:S04]  /*7daf0*/  STS.U8 [R25+UR5+0x6240], R2 ;  /* 0x0062400219007988 */ /* 0x0041e80008000005 */
[----:B0-----:R-:W2:Y:S04]  /*7db00*/  LDL.LU R2, [R1+0x10a8] ;  /* 0x0010a80001027983 */ /* 0x001ea80000300800 */
[----:B------:R-:W2:Y:S04]  /*7db10*/  LDL.LU R19, [R1+0x10a4] ;  /* 0x0010a40001137983 */ /* 0x000ea80000300800 */
[----:B------:R-:W2:Y:S04]  /*7db20*/  LDL.LU R18, [R1+0x1088] ;  /* 0x0010880001127983 */ /* 0x000ea80000300800 */
[----:B------:R-:W2:Y:S04]  /*7db30*/  LDL.LU R17, [R1+0x1084] ;  /* 0x0010840001117983 */ /* 0x000ea80000300800 */
[----:B------:R-:W2:Y:S04]  /*7db40*/  LDL.LU R12, [R1+0x1068] ;  /* 0x00106800010c7983 */ /* 0x000ea80000300800 */
[----:B---3--:R0:W-:Y:S04]  /*7db50*/  STS.U8 [R25+UR5+0x6200], R27 ;  /* 0x0062001b19007988 */ /* 0x0081e80008000005 */
[----:B------:R-:W3:Y:S04]  /*7db60*/  LDL.LU R11, [R1+0x1064] ;  /* 0x00106400010b7983 */ /* 0x000ee80000300800 */
[----:B0-----:R-:W3:Y:S04]  /*7db70*/  LDL.LU R27, [R1+0x1048] ;  /* 0x00104800011b7983 */ /* 0x001ee80000300800 */
[----:B----4-:R0:W-:Y:S04]  /*7db80*/  STS.U8 [R25+UR5+0x6400], R28 ;  /* 0x0064001c19007988 */ /* 0x0101e80008000005 */
[----:B------:R-:W-:Y:S04]  /*7db90*/  STS.U8 [R25+UR5+0x6440], R9 ;  /* 0x0064400919007988 */ /* 0x000fe80008000005 */
[----:B0-----:R-:W4:Y:S04]  /*7dba0*/  LDL.LU R28, [R1+0x1044] ;  /* 0x00104400011c7983 */ /* 0x001f280000300800 */
[----:B------:R0:W-:Y:S04]  /*7dbb0*/  STS.U8 [R25+UR5+0x6640], R29 ;  /* 0x0066401d19007988 */ /* 0x0001e80008000005 */
[----:B------:R-:W4:Y:S04]  /*7dbc0*/  LDL.LU R10, [R1+0x1028] ;  /* 0x00102800010a7983 */ /* 0x000f280000300800 */
[----:B0-----:R-:W4:Y:S04]  /*7dbd0*/  LDL.LU R29, [R1+0x1024] ;  /* 0x00102400011d7983 */ /* 0x001f280000300800 */
[----:B------:R-:W4:Y:S04]  /*7dbe0*/  LDL.LU R9, [R1+0x1008] ;  /* 0x0010080001097983 */ /* 0x000f280000300800 */
[----:B------:R0:W-:Y:S04]  /*7dbf0*/  STS.U8 [R25+UR5+0x6600], R8 ;  /* 0x0066000819007988 */ /* 0x0001e80008000005 */
[----:B------:R-:W-:Y:S04]  /*7dc00*/  STS.U8 [R25+UR5+0x6800], R0 ;  /* 0x0068000019007988 */ /* 0x000fe80008000005 */
[----:B------:R-:W-:Y:S04]  /*7dc10*/  STS.U8 [R25+UR5+0x6840], R14 ;  /* 0x0068400e19007988 */ /* 0x000fe80008000005 */
[----:B------:R1:W-:Y:S04]  /*7dc20*/  STS.U8 [R25+UR5+0x6a40], R5 ;  /* 0x006a400519007988 */ /* 0x0003e80008000005 */
[----:B0-----:R-:W4:Y:S04]  /*7dc30*/  LDL.LU R8, [R1+0x1004] ;  /* 0x0010040001087983 */ /* 0x001f280000300800 */
[----:B-1----:R-:W4:Y:S04]  /*7dc40*/  LDL.LU R5, [R1+0xfd0] ;  /* 0x000fd00001057983 */ /* 0x002f280000300800 */
[----:B------:R0:W-:Y:S04]  /*7dc50*/  STS.U8 [R25+UR5+0x6a00], R4 ;  /* 0x006a000419007988 */ /* 0x0001e80008000005 */
        /* <DEDUP_REMOVED lines=9> */
[----:B0-----:R-:W4:Y:S04]  /*7dcf0*/  LDL.LU R3, [R1+0xfa0] ;  /* 0x000fa00001037983 */ /* 0x001f280000300800 */
[----:B--2---:R0:W-:Y:S04]  /*7dd00*/  STS.U8 [R25+UR5+0x7400], R2 ;  /* 0x0074000219007988 */ /* 0x0041e80008000005 */
[----:B------:R-:W-:Y:S04]  /*7dd10*/  STS.U8 [R25+UR5+0x7440], R19 ;  /* 0x0074401319007988 */ /* 0x000fe80008000005 */
[----:B------:R-:W-:Y:S04]  /*7dd20*/  STS.U8 [R25+UR5+0x7640], R18 ;  /* 0x0076401219007988 */ /* 0x000fe80008000005 */
[----:B------:R-:W-:Y:S04]  /*7dd30*/  STS.U8 [R25+UR5+0x7600], R17 ;  /* 0x0076001119007988 */ /* 0x000fe80008000005 */
[----:B------:R-:W-:Y:S04]  /*7dd40*/  STS.U8 [R25+UR5+0x7800], R12 ;  /* 0x0078000c19007988 */ /* 0x000fe80008000005 */
[----:B---3--:R-:W-:Y:S04]  /*7dd50*/  STS.U8 [R25+UR5+0x7840], R11 ;  /* 0x0078400b19007988 */ /* 0x008fe80008000005 */
[----:B0-----:R-:W2:Y:S04]  /*7dd60*/  LDL.LU R2, [R1+0xf94] ;  /* 0x000f940001027983 */ /* 0x001ea80000300800 */
[----:B------:R0:W-:Y:S04]  /*7dd70*/  STS.U8 [R25+UR5+0x7a40], R27 ;  /* 0x007a401b19007988 */ /* 0x0001e80008000005 */
[----:B0-----:R-:W3:Y:S04]  /*7dd80*/  LDL.LU R27, [R1+0xf70] ;  /* 0x000f7000011b7983 */ /* 0x001ee80000300800 */
[----:B----4-:R0:W-:Y:S04]  /*7dd90*/  STS.U8 [R25+UR5+0x7a00], R28 ;  /* 0x007a001c19007988 */ /* 0x0101e80008000005 */
[----:B------:R-:W-:Y:S04]  /*7dda0*/  STS.U8 [R25+UR5+0x7c00], R10 ;  /* 0x007c000a19007988 */ /* 0x000fe80008000005 */
[----:B0-----:R-:W4:Y:S04]  /*7ddb0*/  LDL.LU R28, [R1+0xf6c] ;  /* 0x000f6c00011c7983 */ /* 0x001f280000300800 */
[----:B------:R0:W-:Y:S04]  /*7ddc0*/  STS.U8 [R25+UR5+0x7c40], R29 ;  /* 0x007c401d19007988 */ /* 0x0001e80008000005 */
[----:B0-----:R-:W4:Y:S04]  /*7ddd0*/  LDL.LU R29, [R1+0xf50] ;  /* 0x000f5000011d7983 */ /* 0x001f280000300800 */
[----:B------:R-:W4:Y:S04]  /*7dde0*/  LDL.LU R0, [R1+0xf4c] ;  /* 0x000f4c0001007983 */ /* 0x000f280000300800 */
[----:B------:R0:W-:Y:S04]  /*7ddf0*/  STS.U8 [R25+UR5+0x7e40], R9 ;  /* 0x007e400919007988 */ /* 0x0001e80008000005 */
[----:B------:R-:W4:Y:S04]  /*7de00*/  LDL.LU R14, [R1+0xf30] ;  /* 0x000f3000010e7983 */ /* 0x000f280000300800 */
[----:B0-----:R-:W4:Y:S04]  /*7de10*/  LDL.LU R9, [R1+0xf2c] ;  /* 0x000f2c0001097983 */ /* 0x001f280000300800 */
[----:B------:R0:W-:Y:S04]  /*7de20*/  STS.U8 [R25+UR5+0x7e00], R8 ;  /* 0x007e000819007988 */ /* 0x0001e80008000005 */
        /* <DEDUP_REMOVED lines=22> */
[----:B---3--:R0:W-:Y:S04]  /*7df90*/  STS.U8 [R25+UR5+0x8400], R27 ;  /* 0x0084001b19007988 */ /* 0x0081e80008000005 */
[----:B0-----:R-:W3:Y:S04]  /*7dfa0*/  LDL.LU R27, [R1+0xdf0] ;  /* 0x000df000011b7983 */ /* 0x001ee80000300800 */
[----:B----4-:R0:W-:Y:S04]  /*7dfb0*/  STS.U8 [R25+UR5+0x8440], R28 ;  /* 0x0084401c19007988 */ /* 0x0101e80008000005 */
[----:B0-----:R-:W4:Y:S04]  /*7dfc0*/  LDL.LU R28, [R1+0xdec] ;  /* 0x000dec00011c7983 */ /* 0x001f280000300800 */
[----:B------:R0:W-:Y:S04]  /*7dfd0*/  STS.U8 [R25+UR5+0x8640], R29 ;  /* 0x0086401d19007988 */ /* 0x0001e80008000005 */
[----:B0-----:R-:W4:Y:S04]  /*7dfe0*/  LDL.LU R29, [R1+0xdd0] ;  /* 0x000dd000011d7983 */ /* 0x001f280000300800 */
[----:B------:R-:W-:Y:S04]  /*7dff0*/  STS.U8 [R25+UR5+0x8600], R0 ;  /* 0x0086000019007988 */ /* 0x000fe80008000005 */
[----:B------:R-:W-:Y:S04]  /*7e000*/  STS.U8 [R25+UR5+0x8800], R14 ;  /* 0x0088000e19007988 */ /* 0x000fe80008000005 */
[----:B------:R0:W-:Y:S04]  /*7e010*/  STS.U8 [R25+UR5+0x8840], R9 ;  /* 0x0088400919007988 */ /* 0x0001e80008000005 */
[----:B0-----:R-:W4:Y:S04]  /*7e020*/  LDL.LU R9, [R1+0xdcc] ;  /* 0x000dcc0001097983 */ /* 0x001f280000300800 */
        /* <DEDUP_REMOVED lines=17> */
[----:B0-----:R-:W4:Y:S04]  /*7e140*/  LDL.LU R4, [R1+0xd90] ;  /* 0x000d900001047983 */ /* 0x001f280000300800 */
[----:B------:R0:W-:Y:S04]  /*7e150*/  STS.U8 [R25+UR5+0x9840], R3 ;  /* 0x0098400319007988 */ /* 0x0001e80008000005 */
[----:B0-----:R-:W4:Y:S04]  /*7e160*/  LDL.LU R3, [R1+0xd8c] ;  /* 0x000d8c0001037983 */ /* 0x001f280000300800 */
[----:B--2---:R0:W-:Y:S04]  /*7e170*/  STS.U8 [R25+UR5+0x9a40], R2 ;  /* 0x009a400219007988 */ /* 0x0041e80008000005 */
[----:B------:R-:W-:Y:S04]  /*7e180*/  STS.U8 [R25+UR5+0x9a00], R10 ;  /* 0x009a000a19007988 */ /* 0x000fe80008000005 */
[----:B0-----:R-:W2:Y:S04]  /*7e190*/  LDL.LU R2, [R1+0xd70] ;  /* 0x000d700001027983 */ /* 0x001ea80000300800 */
[----:B---3--:R0:W-:Y:S04]  /*7e1a0*/  STS.U8 [R25+UR5+0x9c00], R27 ;  /* 0x009c001b19007988 */ /* 0x0081e80008000005 */
[----:B0-----:R-:W3:Y:S04]  /*7e1b0*/  LDL.LU R27, [R1+0xd6c] ;  /* 0x000d6c00011b7983 */ /* 0x001ee80000300800 */
[----:B------:R-:W3:Y:S04]  /*7e1c0*/  LDL.LU R0, [R1+0xd50] ;  /* 0x000d500001007983 */ /* 0x000ee80000300800 */
[----:B----4-:R0:W-:Y:S04]  /*7e1d0*/  STS.U8 [R25+UR5+0x9c40], R28 ;  /* 0x009c401c19007988 */ /* 0x0101e80008000005 */
[----:B------:R-:W4:Y:S04]  /*7e1e0*/  LDL.LU R14, [R1+0xd4c] ;  /* 0x000d4c00010e7983 */ /* 0x000f280000300800 */
        /* <DEDUP_REMOVED lines=24> */
[----:B------:R0:W-:Y:S04]  /*7e370*/  STS.U8 [R25+UR5+0xa200], R3 ;  /* 0x00a2000319007988 */ /* 0x0001e80008000005 */
[----:B0-----:R-:W4:Y:S04]  /*7e380*/  LDL.LU R3, [R1+0x40c] ;  /* 0x00040c0001037983 */ /* 0x001f280000300800 */
[----:B--2---:R0:W-:Y:S04]  /*7e390*/  STS.U8 [R25+UR5+0xa400], R2 ;  /* 0x00a4000219007988 */ /* 0x0041e80008000005 */
[----:B0-----:R-:W2:Y:S04]  /*7e3a0*/  LDL.LU R2, [R1+0x3f0] ;  /* 0x0003f00001027983 */ /* 0x001ea80000300800 */
[----:B---3--:R0:W-:Y:S04]  /*7e3b0*/  STS.U8 [R25+UR5+0xa440], R27 ;  /* 0x00a4401b19007988 */ /* 0x0081e80008000005 */
[----:B------:R-:W-:Y:S04]  /*7e3c0*/  STS.U8 [R25+UR5+0xa640], R0 ;  /* 0x00a6400019007988 */ /* 0x000fe80008000005 */
[----:B----4-:R-:W-:Y:S04]  /*7e3d0*/  STS.U8 [R25+UR5+0xa600], R14 ;  /* 0x00a6000e19007988 */ /* 0x010fe80008000005 */
[----:B0-----:R-:W3:Y:S04]  /*7e3e0*/  LDL.LU R27, [R1+0x3ec] ;  /* 0x0003ec00011b7983 */ /* 0x001ee80000300800 */
[----:B------:R0:W-:Y:S04]  /*7e3f0*/  STS.U8 [R25+UR5+0xa800], R28 ;  /* 0x00a8001c19007988 */ /* 0x0001e80008000005 */
[----:B0-----:R-:W4:Y:S04]  /*7e400*/  LDL.LU R28, [R1+0x3d0] ;  /* 0x0003d000011c7983 */ /* 0x001f280000300800 */
[----:B------:R0:W-:Y:S04]  /*7e410*/  STS.U8 [R25+UR5+0xa840], R29 ;  /* 0x00a8401d19007988 */ /* 0x0001e80008000005 */
        /* <DEDUP_REMOVED lines=19> */
[----:B------:R0:W-:Y:S04]  /*7e550*/  STS.U8 [R25+UR5+0xb840], R4 ;  /* 0x00b8400419007988 */ /* 0x0001e80008000005 */
[----:B------:R-:W-:Y:S04]  /*7e560*/  STS.U8 [R25+UR5+0xba40], R10 ;  /* 0x00ba400a19007988 */ /* 0x000fe80008000005 */
[----:B0-----:R-:W4:Y:S04]  /*7e570*/  LDL.LU R4, [R1+0x38c] ;  /* 0x00038c0001047983 */ /* 0x001f280000300800 */
[----:B------:R0:W-:Y:S04]  /*7e580*/  STS.U8 [R25+UR5+0xba00], R3 ;  /* 0x00ba000319007988 */ /* 0x0001e80008000005 */
[----:B0-----:R-:W4:Y:S04]  /*7e590*/  LDL.LU R3, [R1+0x370] ;  /* 0x0003700001037983 */ /* 0x001f280000300800 */
[----:B------:R-:W4:Y:S04]  /*7e5a0*/  LDL.LU R0, [R1+0x36c] ;  /* 0x00036c0001007983 */ /* 0x000f280000300800 */
[----:B------:R-:W4:Y:S04]  /*7e5b0*/  LDL.LU R14, [R1+0x350] ;  /* 0x00035000010e7983 */ /* 0x000f280000300800 */
[----:B--2---:R0:W-:Y:S04]  /*7e5c0*/  STS.U8 [R25+UR5+0xbc00], R2 ;  /* 0x00bc000219007988 */ /* 0x0041e80008000005 */
[----:B0-----:R-:W2:Y:S04]  /*7e5d0*/  LDL.LU R2, [R1+0x34c] ;  /* 0x00034c0001027983 */ /* 0x001ea80000300800 */
[----:B---3--:R0:W-:Y:S04]  /*7e5e0*/  STS.U8 [R25+UR5+0xbc40], R27 ;  /* 0x00bc401b19007988 */ /* 0x0081e80008000005 */
[----:B0-----:R-:W3:Y:S04]  /*7e5f0*/  LDL.LU R27, [R1+0x330] ;  /* 0x00033000011b7983 */ /* 0x001ee80000300800 */
[----:B------:R-:W3:Y:S04]  /*7e600*/  LDL.LU R15, [R1+0x32c] ;  /* 0x00032c00010f7983 */ /* 0x000ee80000300800 */
[----:B------:R-:W3:Y:S04]  /*7e610*/  LDL.LU R21, [R1+0x310] ;  /* 0x0003100001157983 */ /* 0x000ee80000300800 */
[----:B------:R-:W3:Y:S04]  /*7e620*/  LDL.LU R22, [R1+0x30c] ;  /* 0x00030c0001167983 */ /* 0x000ee80000300800 */
[----:B------:R-:W3:Y:S04]  /*7e630*/  LDL.LU R23, [R1+0x2f0] ;  /* 0x0002f00001177983 */ /* 0x000ee80000300800 */
[----:B------:R-:W3:Y:S04]  /*7e640*/  LDL.LU R24, [R1+0x2ec] ;  /* 0x0002ec0001187983 */ /* 0x000ee80000300800 */
        /* <DEDUP_REMOVED lines=16> */
[----:B------:R0:W-:Y:S04]  /*7e750*/  STS.U8 [R25+UR5+0xc240], R5 ;  /* 0x00c2400519007988 */ /* 0x0001e80008000005 */
[----:B0-----:R-:W4:Y:S04]  /*7e760*/  LDL.LU R5, [R1+0x210] ;  /* 0x0002100001057983 */ /* 0x001f280000300800 */
[----:B------:R0:W-:Y:S04]  /*7e770*/  STS.U8 [R25+UR5+0xc200], R4 ;  /* 0x00c2000419007988 */ /* 0x0001e80008000005 */
[----:B0-----:R-:W4:Y:S04]  /*7e780*/  LDL.LU R4, [R1+0x20c] ;  /* 0x00020c0001047983 */ /* 0x001f280000300800 */
[----:B------:R0:W-:Y:S04]  /*7e790*/  STS.U8 [R25+UR5+0xc400], R3 ;  /* 0x00c4000319007988 */ /* 0x0001e80008000005 */
[----:B------:R-:W-:Y:S04]  /*7e7a0*/  STS.U8 [R25+UR5+0xc440], R0 ;  /* 0x00c4400019007988 */ /* 0x000fe80008000005 */
[----:B------:R-:W-:Y:S04]  /*7e7b0*/  STS.U8 [R25+UR5+0xc640], R14 ;  /* 0x00c6400e19007988 */ /* 0x000fe80008000005 */
[----:B0-----:R-:W4:Y:S04]  /*7e7c0*/  LDL.LU R3, [R1+0x1f0] ;  /* 0x0001f00001037983 */ /* 0x001f280000300800 */
[----:B--2---:R0:W-:Y:S04]  /*7e7d0*/  STS.U8 [R25+UR5+0xc600], R2 ;  /* 0x00c6000219007988 */ /* 0x0041e80008000005 */
[----:B0-----:R-:W2:Y:S04]  /*7e7e0*/  LDL.LU R2, [R1+0x1ec] ;  /* 0x0001ec0001027983 */ /* 0x001ea80000300800 */
[----:B---3--:R0:W-:Y:S04]  /*7e7f0*/  STS.U8 [R25+UR5+0xc800], R27 ;  /* 0x00c8001b19007988 */ /* 0x0081e80008000005 */
[----:B------:R-:W-:Y:S04]  /*7e800*/  STS.U8 [R25+UR5+0xc840], R15 ;  /* 0x00c8400f19007988 */ /* 0x000fe80008000005 */
[----:B------:R-:W-:Y:S04]  /*7e810*/  STS.U8 [R25+UR5+0xca40], R21 ;  /* 0x00ca401519007988 */ /* 0x000fe80008000005 */
[----:B------:R-:W-:Y:S04]  /*7e820*/  STS.U8 [R25+UR5+0xca00], R22 ;  /* 0x00ca001619007988 */ /* 0x000fe80008000005 */
[----:B------:R-:W-:Y:S04]  /*7e830*/  STS.U8 [R25+UR5+0xcc00], R23 ;  /* 0x00cc001719007988 */ /* 0x000fe80008000005 */
[----:B0-----:R-:W3:Y:S04]  /*7e840*/  LDL.LU R27, [R1+0x1d0] ;  /* 0x0001d000011b7983 */ /* 0x001ee80000300800 */
[----:B------:R-:W-:Y:S04]  /*7e850*/  STS.U8 [R25+UR5+0xcc40], R24 ;  /* 0x00cc401819007988 */ /* 0x000fe80008000005 */
[----:B------:R-:W-:Y:S04]  /*7e860*/  STS.U8 [R25+UR5+0xce40], R26 ;  /* 0x00ce401a19007988 */ /* 0x000fe80008000005 */
[----:B----4-:R-:W-:Y:S04]  /*7e870*/  STS.U8 [R25+UR5+0xce00], R20 ;  /* 0x00ce001419007988 */ /* 0x010fe80008000005 */
        /* <DEDUP_REMOVED lines=13> */
[----:B------:R0:W-:Y:S04]  /*7e950*/  STS.U8 [R25+UR5+0xd840], R8 ;  /* 0x00d8400819007988 */ /* 0x0001e80008000005 */
[----:B0-----:R-:W4:Y:S04]  /*7e960*/  LDL.LU R8, [R1+0x18c] ;  /* 0x00018c0001087983 */ /* 0x001f280000300800 */
[----:B------:R0:W-:Y:S04]  /*7e970*/  STS.U8 [R25+UR5+0xda40], R5 ;  /* 0x00da400519007988 */ /* 0x0001e80008000005 */
[----:B0-----:R-:W4:Y:S04]  /*7e980*/  LDL.LU R5, [R1+0x170] ;  /* 0x0001700001057983 */ /* 0x001f280000300800 */
[----:B------:R-:W4:Y:S04]  /*7e990*/  LDL.LU R0, [R1+0x16c] ;  /* 0x00016c0001007983 */ /* 0x000f280000300800 */
[----:B------:R0:W-:Y:S04]  /*7e9a0*/  STS.U8 [R25+UR5+0xda00], R4 ;  /* 0x00da000419007988 */ /* 0x0001e80008000005 */
[----:B0-----:R-:W4:Y:S04]  /*7e9b0*/  LDL.LU R4, [R1+0x150] ;  /* 0x0001500001047983 */ /* 0x001f280000300800 */
        /* <DEDUP_REMOVED lines=28> */
[----:B0-----:R-:W4:Y:S04]  /*7eb80*/  LDL.LU R8, [R1] ;  /* 0x0000000001087983 */ /* 0x001f280000300800 */
[----:B------:R0:W-:Y:S04]  /*7eb90*/  STS.U8 [R25+UR5+0xe400], R5 ;  /* 0x00e4000519007988 */ /* 0x0001e80008000005 */
[----:B------:R-:W-:Y:S04]  /*7eba0*/  STS.U8 [R25+UR5+0xe440], R0 ;  /* 0x00e4400019007988 */ /* 0x000fe80008000005 */
[----:B0-----:R-:W4:Y:S04]  /*7ebb0*/  LDL.LU R5, [R1+0x4060] ;  /* 0x0040600001057983 */ /* 0x001f280000300800 */
[----:B------:R0:W-:Y:S04]  /*7ebc0*/  STS.U8 [R25+UR5+0xe640], R4 ;  /* 0x00e6400419007988 */ /* 0x0001e80008000005 */
[----:B0-----:R-:W4:Y:S04]  /*7ebd0*/  LDL.LU R4, [R1+0x1848] ;  /* 0x0018480001047983 */ /* 0x001f280000300800 */
[----:B------:R0:W-:Y:S04]  /*7ebe0*/  STS.U8 [R25+UR5+0xe600], R3 ;  /* 0x00e6000319007988 */ /* 0x0001e80008000005 */
[----:B------:R-:W-:Y:S04]  /*7ebf0*/  STS.U8 [R25+UR5+0xe800], R14 ;  /* 0x00e8000e19007988 */ /* 0x000fe80008000005 */
[----:B------:R-:W-:Y:S04]  /*7ec00*/  STS.U8 [R25+UR5+0xe840], R15 ;  /* 0x00e8400f19007988 */ /* 0x000fe80008000005 */
[----:B------:R-:W-:Y:S04]  /*7ec10*/  STS.U8 [R25+UR5+0xea40], R21 ;  /* 0x00ea401519007988 */ /* 0x000fe80008000005 */
[----:B------:R-:W-:Y:S04]  /*7ec20*/  STS.U8 [R25+UR5+0xea00], R22 ;  /* 0x00ea001619007988 */ /* 0x000fe80008000005 */
[----:B0-----:R-:W4:Y:S04]  /*7ec30*/  LDL.LU R3, [R1+0x1844] ;  /* 0x0018440001037983 */ /* 0x001f280000300800 */
[----:B------:R-:W-:Y:S04]  /*7ec40*/  STS.U8 [R25+UR5+0xec00], R23 ;  /* 0x00ec001719007988 */ /* 0x000fe80008000005 */
[----:B------:R-:W-:Y:S04]  /*7ec50*/  STS.U8 [R25+UR5+0xec40], R24 ;  /* 0x00ec401819007988 */ /* 0x000fe80008000005 */
[----:B------:R-:W-:Y:S04]  /*7ec60*/  STS.U8 [R25+UR5+0xee40], R26 ;  /* 0x00ee401a19007988 */ /* 0x000fe80008000005 */
[----:B--2---:R0:W-:Y:S04]  /*7ec70*/  STS.U8 [R25+UR5+0xee00], R2 ;  /* 0x00ee000219007988 */ /* 0x0041e80008000005 */
[----:B0-----:R-:W2:Y:S04]  /*7ec80*/  LDL.LU R2, [R1+0x1828] ;  /* 0x0018280001027983 */ /* 0x001ea80000300800 */
[----:B---3--:R0:W-:Y:S04]  /*7ec90*/  STS.U8 [R25+UR5+0xf000], R27 ;  /* 0x00f0001b19007988 */ /* 0x0081e80008000005 */
[----:B------:R-:W-:Y:S04]  /*7eca0*/  STS.U8 [R25+UR5+0xf040], R20 ;  /* 0x00f0401419007988 */ /* 0x000fe80008000005 */
[----:B------:R-:W-:Y:S04]  /*7ecb0*/  STS.U8 [R25+UR5+0xf240], R19 ;  /* 0x00f2401319007988 */ /* 0x000fe80008000005 */
[----:B------:R-:W-:Y:S04]  /*7ecc0*/  STS.U8 [R25+UR5+0xf200], R18 ;  /* 0x00f2001219007988 */ /* 0x000fe80008000005 */
[----:B0-----:R-:W3:Y:S04]  /*7ecd0*/  LDL.LU R27, [R1+0x1824] ;  /* 0x00182400011b7983 */ /* 0x001ee80000300800 */
[----:B------:R-:W-:Y:S04]  /*7ece0*/  STS.U8 [R25+UR5+0xf400], R17 ;  /* 0x00f4001119007988 */ /* 0x000fe80008000005 */
[----:B----4-:R-:W-:Y:S04]  /*7ecf0*/  STS.U8 [R25+UR5+0xf440], R12 ;  /* 0x00f4400c19007988 */ /* 0x010fe80008000005 */
[----:B------:R0:W-:Y:S04]  /*7ed00*/  STS.U8 [R25+UR5+0xf640], R28 ;  /* 0x00f6401c19007988 */ /* 0x0001e80008000005 */
[----:B------:R1:W-:Y:S04]  /*7ed10*/  STS.U8 [R25+UR5+0xf600], R29 ;  /* 0x00f6001d19007988 */ /* 0x0003e80008000005 */
[----:B0-----:R-:W4:Y:S04]  /*7ed20*/  LDL.LU R28, [R1+0x1808] ;  /* 0x00180800011c7983 */ /* 0x001f280000300800 */
[----:B-1----:R-:W4:Y:S04]  /*7ed30*/  LDL.LU R29, [R1+0x1804] ;  /* 0x00180400011d7983 */ /* 0x002f280000300800 */
[----:B------:R0:W-:Y:S01]  /*7ed40*/  STS.U8 [R25+UR5+0xf800], R11 ;  /* 0x00f8000b19007988 */ /* 0x0001e20008000005 */
[----:B------:R-:W-:-:S03]  /*7ed50*/  LOP3.LUT R7, R7, 0x3f, RZ, 0xc0, !PT ;  /* 0x0000003f07077812 */ /* 0x000fc600078ec0ff */
[----:B------:R-:W-:Y:S04]  /*7ed60*/  STS.U8 [R25+UR5+0xf840], R10 ;  /* 0x00f8400a19007988 */ /* 0x000fe80008000005 */
[----:B------:R-:W-:Y:S01]  /*7ed70*/  STS.U8 [R25+UR5+0xfa40], R9 ;  /* 0x00fa400919007988 */ /* 0x000fe20008000005 */
[----:B0-----:R-:W-:-:S03]  /*7ed80*/  LOP3.LUT R11, R7, 0x10, RZ, 0x3c, !PT ;  /* 0x00000010070b7812 */ /* 0x001fc600078e3cff */
[----:B------:R-:W-:Y:S04]  /*7ed90*/  STS.U8 [R25+UR5+0xfa00], R8 ;  /* 0x00fa000819007988 */ /* 0x000fe80008000005 */
[----:B------:R-:W-:Y:S04]  /*7eda0*/  STS.U8 [R25+UR5+0xfc00], R5 ;  /* 0x00fc000519007988 */ /* 0x000fe80008000005 */
[----:B------:R-:W-:Y:S04]  /*7edb0*/  STS.U8 [R25+UR5+0xfc40], R6 ;  /* 0x00fc400619007988 */ /* 0x000fe80008000005 */
[----:B------:R-:W-:Y:S04]  /*7edc0*/  STS.U8 [R25+UR5+0xfe40], R13 ;  /* 0x00fe400d19007988 */ /* 0x000fe80008000005 */
        /* <DEDUP_REMOVED lines=47> */
[----:B0-----:R-:W4:Y:S04]  /*7f0c0*/  LDL.LU R3, [R1+0x1608] ;  /* 0x0016080001037983 */ /* 0x001f280000300800 */
        /* <DEDUP_REMOVED lines=8> */
[----:B------:R-:W-:Y:S04]  /*7f150*/  STS.U8 [R11+UR5+0x18c0], R17 ;  /* 0x0018c0110b007988 */ /* 0x000fe80008000005 */
[----:B------:R-:W-:Y:S04]  /*7f160*/  STS.U8 [R11+UR5+0x1ac0], R12 ;  /* 0x001ac00c0b007988 */ /* 0x000fe80008000005 */
[----:B0-----:R-:W3:Y:S04]  /*7f170*/  LDL.LU R27, [R1+0x15e8] ;  /* 0x0015e800011b7983 */ /* 0x001ee80000300800 */
[----:B------:R-:W3:Y:S04]  /*7f180*/  LDL.LU R16, [R1+0x15e4] ;  /* 0x0015e40001107983 */ /* 0x000ee80000300800 */
[----:B------:R-:W3:Y:S04]  /*7f190*/  LDL.LU R13, [R1+0x15c8] ;  /* 0x0015c800010d7983 */ /* 0x000ee80000300800 */
[----:B------:R-:W-:Y:S04]  /*7f1a0*/  STS.U8 [R11+UR5+0x1a80], R10 ;  /* 0x001a800a0b007988 */ /* 0x000fe80008000005 */
[----:B------:R-:W3:Y:S04]  /*7f1b0*/  LDL.LU R6, [R1+0x15c4] ;  /* 0x0015c40001067983 */ /* 0x000ee80000300800 */
[----:B------:R-:W-:Y:S04]  /*7f1c0*/  STS.U8 [R11+UR5+0x1c80], R9 ;  /* 0x001c80090b007988 */ /* 0x000fe80008000005 */
[----:B------:R-:W3:Y:S04]  /*7f1d0*/  LDL.LU R5, [R1+0x15a8] ;  /* 0x0015a80001057983 */ /* 0x000ee80000300800 */
[----:B------:R-:W-:Y:S04]  /*7f1e0*/  STS.U8 [R11+UR5+0x1cc0], R8 ;  /* 0x001cc0080b007988 */ /* 0x000fe80008000005 */
[----:B------:R-:W3:Y:S04]  /*7f1f0*/  LDL.LU R0, [R1+0x15a4] ;  /* 0x0015a40001007983 */ /* 0x000ee80000300800 */
[----:B----4-:R-:W-:Y:S04]  /*7f200*/  STS.U8 [R11+UR5+0x1ec0], R7 ;  /* 0x001ec0070b007988 */ /* 0x010fe80008000005 */
[----:B------:R-:W4:Y:S04]  /*7f210*/  LDL.LU R14, [R1+0x1588] ;  /* 0x00158800010e7983 */ /* 0x000f280000300800 */
[----:B------:R0:W-:Y:S04]  /*7f220*/  STS.U8 [R11+UR5+0x1e80], R28 ;  /* 0x001e801c0b007988 */ /* 0x0001e80008000005 */
        /* <DEDUP_REMOVED lines=31> */
[----:B----4-:R-:W-:Y:S04]  /*7f420*/  STS.U8 [R11+UR5+0x2ac0], R14 ;  /* 0x002ac00e0b007988 */ /* 0x010fe80008000005 */
        /* <DEDUP_REMOVED lines=20> */
[----:B------:R-:W4:Y:S04]  /*7f570*/  LDL.LU R16, [R1+0x13c8] ;  /* 0x0013c80001107983 */ /* 0x000f280000300800 */
[----:B------:R-:W4:Y:S04]  /*7f580*/  LDL.LU R13, [R1+0x13c4] ;  /* 0x0013c400010d7983 */ /* 0x000f280000300800 */
[----:B------:R-:W4:Y:S04]  /*7f590*/  LDL.LU R6, [R1+0x13a8] ;  /* 0x0013a80001067983 */ /* 0x000f280000300800 */
[----:B------:R-:W-:Y:S04]  /*7f5a0*/  STS.U8 [R11+UR5+0x3a80], R9 ;  /* 0x003a80090b007988 */ /* 0x000fe80008000005 */
[----:B------:R-:W4:Y:S04]  /*7f5b0*/  LDL.LU R5, [R1+0x13a4] ;  /* 0x0013a40001057983 */ /* 0x000f280000300800 */
[----:B------:R-:W-:Y:S04]  /*7f5c0*/  STS.U8 [R11+UR5+0x3c80], R8 ;  /* 0x003c80080b007988 */ /* 0x000fe80008000005 */
[----:B------:R-:W4:Y:S04]  /*7f5d0*/  LDL.LU R0, [R1+0x1388] ;  /* 0x0013880001007983 */ /* 0x000f280000300800 */
[----:B------:R-:W-:Y:S04]  /*7f5e0*/  STS.U8 [R11+UR5+0x3cc0], R7 ;  /* 0x003cc0070b007988 */ /* 0x000fe80008000005 */
        /* <DEDUP_REMOVED lines=11> */
[----:B----4-:R0:W-:Y:S04]  /*7f6a0*/  STS.U8 [R11+UR5+0x4080], R28 ;  /* 0x0040801c0b007988 */ /* 0x0101e80008000005 */
        /* <DEDUP_REMOVED lines=31> */
[----:B------:R-:W-:Y:S04]  /*7f8a0*/  STS.U8 [R11+UR5+0x50c0], R26 ;  /* 0x0050c01a0b007988 */ /* 0x000fe80008000005 */
[----:B----4-:R0:W-:Y:S04]  /*7f8b0*/  STS.U8 [R11+UR5+0x52c0], R28 ;  /* 0x0052c01c0b007988 */ /* 0x0101e80008000005 */
[----:B------:R1:W-:Y:S04]  /*7f8c0*/  STS.U8 [R11+UR5+0x5280], R29 ;  /* 0x0052801d0b007988 */ /* 0x0003e80008000005 */
[----:B0-----:R-:W4:Y:S04]  /*7f8d0*/  LDL.LU R28, [R1+0x11e4] ;  /* 0x0011e400011c7983 */ /* 0x001f280000300800 */
[----:B-1----:R-:W4:Y:S04]  /*7f8e0*/  LDL.LU R29, [R1+0x11c8] ;  /* 0x0011c800011d7983 */ /* 0x002f280000300800 */
[----:B------:R-:W-:Y:S04]  /*7f8f0*/  STS.U8 [R11+UR5+0x5480], R20 ;  /* 0x005480140b007988 */ /* 0x000fe80008000005 */
[----:B------:R-:W-:Y:S04]  /*7f900*/  STS.U8 [R11+UR5+0x54c0], R19 ;  /* 0x0054c0130b007988 */ /* 0x000fe80008000005 */
[----:B------:R-:W-:Y:S04]  /*7f910*/  STS.U8 [R11+UR5+0x56c0], R18 ;  /* 0x0056c0120b007988 */ /* 0x000fe80008000005 */
        /* <DEDUP_REMOVED lines=179> */
[----:B----4-:R0:W-:Y:S04]  /*80450*/  STS.U8 [R11+UR5+0xae80], R28 ;  /* 0x00ae801c0b007988 */ /* 0x0101e80008000005 */
[----:B------:R1:W-:Y:S04]  /*80460*/  STS.U8 [R11+UR5+0xb080], R29 ;  /* 0x00b0801d0b007988 */ /* 0x0003e80008000005 */
[----:B0-----:R-:W4:Y:S04]  /*80470*/  LDL.LU R28, [R1+0x3c8] ;  /* 0x0003c800011c7983 */ /* 0x001f280000300800 */
[----:B-1----:R-:W4:Y:S04]  /*80480*/  LDL.LU R29, [R1+0x3c4] ;  /* 0x0003c400011d7983 */ /* 0x002f280000300800 */
        /* <DEDUP_REMOVED lines=10> */
[----:B------:R0:W-:Y:S04]  /*80530*/  STS.U8 [R11+UR5+0xb680], R9 ;  /* 0x00b680090b007988 */ /* 0x0001e80008000005 */
[----:B------:R-:W4:Y:S04]  /*80540*/  LDL.LU R0, [R1+0x368] ;  /* 0x0003680001007983 */ /* 0x000f280000300800 */
[----:B------:R-:W-:Y:S04]  /*80550*/  STS.U8 [R11+UR5+0xb880], R8 ;  /* 0x00b880080b007988 */ /* 0x000fe80008000005 */
[----:B------:R-:W4:Y:S04]  /*80560*/  LDL.LU R14, [R1+0x364] ;  /* 0x00036400010e7983 */ /* 0x000f280000300800 */
[----:B------:R-:W-:Y:S04]  /*80570*/  STS.U8 [R11+UR5+0xb8c0], R7 ;  /* 0x00b8c0070b007988 */ /* 0x000fe80008000005 */
        /* <DEDUP_REMOVED lines=47> */
[----:B------:R-:W-:Y:S04]  /*80870*/  STS.U8 [R11+UR5+0xd0c0], R19 ;  /* 0x00d0c0130b007988 */ /* 0x000fe80008000005 */
[----:B------:R1:W-:Y:S04]  /*80880*/  STS.U8 [R11+UR5+0xd2c0], R18 ;  /* 0x00d2c0120b007988 */ /* 0x0003e80008000005 */
[----:B------:R2:W-:Y:S04]  /*80890*/  STS.U8 [R11+UR5+0xd280], R17 ;  /* 0x00d280110b007988 */ /* 0x0005e80008000005 */
[----:B------:R-:W-:Y:S04]  /*808a0*/  STS.U8 [R11+UR5+0xd480], R12 ;  /* 0x00d4800c0b007988 */ /* 0x000fe80008000005 */
[----:B------:R-:W-:Y:S04]  /*808b0*/  STS.U8 [R11+UR5+0xd4c0], R10 ;  /* 0x00d4c00a0b007988 */ /* 0x000fe80008000005 */
[----:B------:R2:W-:Y:S04]  /*808c0*/  STS.U8 [R11+UR5+0xd6c0], R8 ;  /* 0x00d6c0080b007988 */ /* 0x0005e80008000005 */
[----:B0-----:R-:W4:Y:S04]  /*808d0*/  LDL.LU R2, [R1+0x1c8] ;  /* 0x0001c80001027983 */ /* 0x001f280000300800 */
[----:B-1----:R-:W4:Y:S04]  /*808e0*/  LDL.LU R18, [R1+0x1c4] ;  /* 0x0001c40001127983 */ /* 0x002f280000300800 */
[----:B---3--:R0:W-:Y:S04]  /*808f0*/  STS.U8 [R11+UR5+0xd680], R7 ;  /* 0x00d680070b007988 */ /* 0x0081e80008000005 */
[----:B--2---:R-:W2:Y:S04]  /*80900*/  LDL.LU R17, [R1+0x1a8] ;  /* 0x0001a80001117983 */ /* 0x004ea80000300800 */
[----:B------:R-:W3:Y:S04]  /*80910*/  LDL.LU R8, [R1+0x1a4] ;  /* 0x0001a40001087983 */ /* 0x000ee80000300800 */
[----:B------:R-:W-:Y:S04]  /*80920*/  STS.U8 [R11+UR5+0xd880], R27 ;  /* 0x00d8801b0b007988 */ /* 0x000fe80008000005 */
[----:B0-----:R-:W3:Y:S04]  /*80930*/  LDL.LU R7, [R1+0x188] ;  /* 0x0001880001077983 */ /* 0x001ee80000300800 */
        /* <DEDUP_REMOVED lines=28> */
[----:B------:R1:W-:Y:S04]  /*80b00*/  STS.U8 [R11+UR5+0xde80], R18 ;  /* 0x00de80120b007988 */ /* 0x0003e80008000005 */
[----:B--2---:R2:W-:Y:S04]  /*80b10*/  STS.U8 [R11+UR5+0xe080], R17 ;  /* 0x00e080110b007988 */ /* 0x0045e80008000005 */
[----:B---3--:R3:W-:Y:S04]  /*80b20*/  STS.U8 [R11+UR5+0xe0c0], R8 ;  /* 0x00e0c0080b007988 */ /* 0x0087e80008000005 */
[----:B0-----:R-:W4:Y:S04]  /*80b30*/  LDL.LU R2, [R1+0x18] ;  /* 0x0000180001027983 */ /* 0x001f280000300800 */
[----:B-1----:R-:W4:Y:S04]  /*80b40*/  LDL.LU R18, [R1+0x405c] ;  /* 0x00405c0001127983 */ /* 0x002f280000300800 */
[----:B--2---:R-:W2:Y:S04]  /*80b50*/  LDL.LU R17, [R1+0x4058] ;  /* 0x0040580001117983 */ /* 0x004ea80000300800 */
[----:B------:R0:W-:Y:S04]  /*80b60*/  STS.U8 [R11+UR5+0xe2c0], R7 ;  /* 0x00e2c0070b007988 */ /* 0x0001e80008000005 */
[----:B---3--:R-:W3:Y:S04]  /*80b70*/  LDL.LU R8, [R1+0x4054] ;  /* 0x0040540001087983 */ /* 0x008ee80000300800 */
[----:B0-----:R-:W2:Y:S04]  /*80b80*/  LDL.LU R7, [R1+0x4050] ;  /* 0x0040500001077983 */ /* 0x001ea80000300800 */
[----:B----4-:R0:W-:Y:S04]  /*80b90*/  STS.U8 [R11+UR5+0xe280], R28 ;  /* 0x00e2801c0b007988 */ /* 0x0101e80008000005 */
[----:B------:R1:W-:Y:S04]  /*80ba0*/  STS.U8 [R11+UR5+0xe480], R29 ;  /* 0x00e4801d0b007988 */ /* 0x0003e80008000005 */
[----:B0-----:R-:W4:Y:S04]  /*80bb0*/  LDL.LU R28, [R1+0x404c] ;  /* 0x00404c00011c7983 */ /* 0x001f280000300800 */
[----:B-1----:R-:W2:Y:S04]  /*80bc0*/  LDL.LU R29, [R1+0x4048] ;  /* 0x00404800011d7983 */ /* 0x002ea80000300800 */
[----:B------:R-:W-:Y:S04]  /*80bd0*/  STS.U8 [R11+UR5+0xe4c0], R16 ;  /* 0x00e4c0100b007988 */ /* 0x000fe80008000005 */
[----:B------:R0:W-:Y:S04]  /*80be0*/  STS.U8 [R11+UR5+0xe6c0], R10 ;  /* 0x00e6c00a0b007988 */ /* 0x0001e80008000005 */
[----:B------:R1:W-:Y:S04]  /*80bf0*/  STS.U8 [R11+UR5+0xe680], R27 ;  /* 0x00e6801b0b007988 */ /* 0x0003e80008000005 */
[----:B0-----:R-:W3:Y:S04]  /*80c00*/  LDL.LU R10, [R1+0x1840] ;  /* 0x00184000010a7983 */ /* 0x001ee80000300800 */
[----:B-1----:R-:W3:Y:S04]  /*80c10*/  LDL.LU R27, [R1+0x183c] ;  /* 0x00183c00011b7983 */ /* 0x002ee80000300800 */
[----:B------:R-:W-:Y:S04]  /*80c20*/  STS.U8 [R11+UR5+0xe880], R13 ;  /* 0x00e8800d0b007988 */ /* 0x000fe80008000005 */
[----:B------:R-:W-:Y:S04]  /*80c30*/  STS.U8 [R11+UR5+0xe8c0], R6 ;  /* 0x00e8c0060b007988 */ /* 0x000fe80008000005 */
[----:B------:R-:W-:Y:S04]  /*80c40*/  STS.U8 [R11+UR5+0xeac0], R5 ;  /* 0x00eac0050b007988 */ /* 0x000fe80008000005 */
[----:B------:R-:W-:Y:S04]  /*80c50*/  STS.U8 [R11+UR5+0xea80], R0 ;  /* 0x00ea80000b007988 */ /* 0x000fe80008000005 */
[----:B------:R-:W-:Y:S04]  /*80c60*/  STS.U8 [R11+UR5+0xec80], R14 ;  /* 0x00ec800e0b007988 */ /* 0x000fe80008000005 */
[----:B------:R0:W-:Y:S04]  /*80c70*/  STS.U8 [R11+UR5+0xecc0], R9 ;  /* 0x00ecc0090b007988 */ /* 0x0001e80008000005 */
[----:B0-----:R-:W3:Y:S04]  /*80c80*/  LDL.LU R9, [R1+0x1820] ;  /* 0x0018200001097983 */ /* 0x001ee80000300800 */
[----:B------:R0:W-:Y:S04]  /*80c90*/  STS.U8 [R11+UR5+0xeec0], R4 ;  /* 0x00eec0040b007988 */ /* 0x0001e80008000005 */
[----:B------:R-:W-:Y:S04]  /*80ca0*/  STS.U8 [R11+UR5+0xee80], R15 ;  /* 0x00ee800f0b007988 */ /* 0x000fe80008000005 */
[----:B------:R-:W-:Y:S04]  /*80cb0*/  STS.U8 [R11+UR5+0xf080], R21 ;  /* 0x00f080150b007988 */ /* 0x000fe80008000005 */
[----:B------:R-:W-:Y:S04]  /*80cc0*/  STS.U8 [R11+UR5+0xf0c0], R22 ;  /* 0x00f0c0160b007988 */ /* 0x000fe80008000005 */
[----:B------:R-:W-:Y:S04]  /*80cd0*/  STS.U8 [R11+UR5+0xf2c0], R23 ;  /* 0x00f2c0170b007988 */ /* 0x000fe80008000005 */
[----:B------:R-:W-:Y:S04]  /*80ce0*/  STS.U8 [R11+UR5+0xf280], R24 ;  /* 0x00f280180b007988 */ /* 0x000fe80008000005 */
[----:B0-----:R-:W3:Y:S04]  /*80cf0*/  LDL.LU R4, [R1+0x181c] ;  /* 0x00181c0001047983 */ /* 0x001ee80000300800 */
[----:B------:R0:W-:Y:S04]  /*80d00*/  STS.U8 [R11+UR5+0xf480], R26 ;  /* 0x00f4801a0b007988 */ /* 0x0001e80008000005 */
[----:B------:R-:W-:Y:S04]  /*80d10*/  STS.U8 [R11+UR5+0xf4c0], R20 ;  /* 0x00f4c0140b007988 */ /* 0x000fe80008000005 */
[----:B------:R-:W-:Y:S04]  /*80d20*/  STS.U8 [R11+UR5+0xf6c0], R19 ;  /* 0x00f6c0130b007988 */ /* 0x000fe80008000005 */
[----:B------:R-:W-:Y:S04]  /*80d30*/  STS.U8 [R11+UR5+0xf680], R12 ;  /* 0x00f6800c0b007988 */ /* 0x000fe80008000005 */
[----:B------:R1:W-:Y:S01]  /*80d40*/  STS.U8 [R11+UR5+0xf880], R3 ;  /* 0x00f880030b007988 */ /* 0x0003e20008000005 */
[----:B0-----:R-:W-:-:S03]  /*80d50*/  LOP3.LUT R26, R25, 0x20, RZ, 0x3c, !PT ;  /* 0x00000020191a7812 */ /* 0x001fc600078e3cff */
[----:B-1----:R-:W3:Y:S04]  /*80d60*/  LDL.LU R3, [R1+0x1800] ;  /* 0x0018000001037983 */ /* 0x002ee80000300800 */
[----:B------:R0:W-:Y:S04]  /*80d70*/  STS.U8 [R11+UR5+0xf8c0], R2 ;  /* 0x00f8c0020b007988 */ /* 0x0001e80008000005 */
[----:B0-----:R-:W3:Y:S04]  /*80d80*/  LDL.LU R2, [R1+0x17fc] ;  /* 0x0017fc0001027983 */ /* 0x001ee80000300800 */
[----:B--2---:R-:W-:Y:S04]  /*80d90*/  STS.U8 [R11+UR5+0xfac0], R29 ;  /* 0x00fac01d0b007988 */ /* 0x004fe80008000005 */
[----:B----4-:R-:W-:Y:S04]  /*80da0*/  STS.U8 [R11+UR5+0xfa80], R28 ;  /* 0x00fa801c0b007988 */ /* 0x010fe80008000005 */
[----:B------:R-:W-:Y:S04]  /*80db0*/  STS.U8 [R11+UR5+0xfc80], R7 ;  /* 0x00fc80070b007988 */ /* 0x000fe80008000005 */
[----:B---3--:R-:W-:Y:S04]  /*80dc0*/  STS.U8 [R11+UR5+0xfcc0], R8 ;  /* 0x00fcc0080b007988 */ /* 0x008fe80008000005 */
[----:B------:R-:W-:Y:S04]  /*80dd0*/  STS.U8 [R11+UR5+0xfec0], R17 ;  /* 0x00fec0110b007988 */ /* 0x000fe80008000005 */
[----:B------:R0:W-:Y:S04]  /*80de0*/  STS.U8 [R11+UR5+0xfe80], R18 ;  /* 0x00fe80120b007988 */ /* 0x0001e80008000005 */
[----:B0-----:R-:W2:Y:S04]  /*80df0*/  LDL.LU R18, [R1+0x17e0] ;  /* 0x0017e00001127983 */ /* 0x001ea80000300800 */
[----:B------:R-:W3:Y:S04]  /*80e00*/  LDL.LU R17, [R1+0x17dc] ;  /* 0x0017dc0001117983 */ /* 0x000ee80000300800 */
        /* <DEDUP_REMOVED lines=31> */
[----:B--2---:R-:W-:Y:S04]  /*81000*/  STS.U8 [R26+UR5+0x740], R18 ;  /* 0x000740121a007988 */ /* 0x004fe80008000005 */
[----:B---3--:R-:W-:Y:S04]  /*81010*/  STS.U8 [R26+UR5+0x700], R17 ;  /* 0x000700111a007988 */ /* 0x008fe80008000005 */
[----:B----4-:R-:W-:Y:S04]  /*81020*/  STS.U8 [R26+UR5+0x900], R8 ;  /* 0x000900081a007988 */ /* 0x010fe80008000005 */
[----:B------:R-:W-:Y:S04]  /*81030*/  STS.U8 [R26+UR5+0x940], R7 ;  /* 0x000940071a007988 */ /* 0x000fe80008000005 */
[----:B------:R-:W-:Y:S04]  /*81040*/  STS.U8 [R26+UR5+0xb40], R28 ;  /* 0x000b401c1a007988 */ /* 0x000fe80008000005 */
[----:B------:R0:W-:Y:S04]  /*81050*/  STS.U8 [R26+UR5+0xb00], R10 ;  /* 0x000b000a1a007988 */ /* 0x0001e80008000005 */
[----:B------:R1:W-:Y:S04]  /*81060*/  STS.U8 [R26+UR5+0xd00], R27 ;  /* 0x000d001b1a007988 */ /* 0x0003e80008000005 */
[----:B0-----:R-:W2:Y:S04]  /*81070*/  LDL.LU R10, [R1+0x161c] ;  /* 0x00161c00010a7983 */ /* 0x001ea80000300800 */
[----:B-1----:R-:W3:Y:S04]  /*81080*/  LDL.LU R27, [R1+0x1600] ;  /* 0x00160000011b7983 */ /* 0x002ee80000300800 */
        /* <DEDUP_REMOVED lines=40> */
[----:B---3--:R1:W-:Y:S04]  /*81310*/  STS.U8 [R26+UR5+0x2340], R27 ;  /* 0x0023401b1a007988 */ /* 0x0083e80008000005 */
[----:B0-----:R-:W2:Y:S04]  /*81320*/  LDL.LU R10, [R1+0x14c0] ;  /* 0x0014c000010a7983 */ /* 0x001ea80000300800 */
[----:B-1----:R-:W3:Y:S04]  /*81330*/  LDL.LU R27, [R1+0x14bc] ;  /* 0x0014bc00011b7983 */ /* 0x002ee80000300800 */
[----:B------:R-:W3:Y:S04]  /*81340*/  LDL.LU R23, [R1+0x14a0] ;  /* 0x0014a00001177983 */ /* 0x000ee80000300800 */
[----:B------:R-:W3:Y:S04]  /*81350*/  LDL.LU R24, [R1+0x149c] ;  /* 0x00149c0001187983 */ /* 0x000ee80000300800 */
[----:B------:R-:W3:Y:S04]  /*81360*/  LDL.LU R20, [R1+0x1480] ;  /* 0x0014800001147983 */ /* 0x000ee80000300800 */
[----:B------:R-:W3:Y:S04]  /*81370*/  LDL.LU R19, [R1+0x147c] ;  /* 0x00147c0001137983 */ /* 0x000ee80000300800 */
[----:B------:R-:W3:Y:S04]  /*81380*/  LDL.LU R12, [R1+0x1444] ;  /* 0x00144400010c7983 */ /* 0x000ee80000300800 */
[----:B------:R-:W3:Y:S04]  /*81390*/  LDL.LU R11, [R1+0x143c] ;  /* 0x00143c00010b7983 */ /* 0x000ee80000300800 */
[----:B----4-:R0:W-:Y:S04]  /*813a0*/  STS.U8 [R26+UR5+0x2300], R9 ;  /* 0x002300091a007988 */ /* 0x0101e80008000005 */
[----:B0-----:R-:W4:Y:S04]  /*813b0*/  LDL.LU R9, [R1+0x1420] ;  /* 0x0014200001097983 */ /* 0x001f280000300800 */
[----:B------:R0:W-:Y:S04]  /*813c0*/  STS.U8 [R26+UR5+0x2500], R4 ;  /* 0x002500041a007988 */ /* 0x0001e80008000005 */
[----:B------:R-:W-:Y:S04]  /*813d0*/  STS.U8 [R26+UR5+0x2540], R18 ;  /* 0x002540121a007988 */ /* 0x000fe80008000005 */
[----:B------:R-:W-:Y:S04]  /*813e0*/  STS.U8 [R26+UR5+0x2740], R17 ;  /* 0x002740111a007988 */ /* 0x000fe80008000005 */
[----:B0-----:R-:W4:Y:S04]  /*813f0*/  LDL.LU R4, [R1+0x141c] ;  /* 0x00141c0001047983 */ /* 0x001f280000300800 */
        /* <DEDUP_REMOVED lines=15> */
[----:B------:R-:W-:Y:S04]  /*814f0*/  STS.U8 [R26+UR5+0x3500], R21 ;  /* 0x003500151a007988 */ /* 0x000fe80008000005 */
[----:B------:R-:W-:Y:S04]  /*81500*/  STS.U8 [R26+UR5+0x3540], R22 ;  /* 0x003540161a007988 */ /* 0x000fe80008000005 */
[----:B--2---:R0:W-:Y:S04]  /*81510*/  STS.U8 [R26+UR5+0x3740], R10 ;  /* 0x0037400a1a007988 */ /* 0x0041e80008000005 */
[----:B---3--:R1:W-:Y:S04]  /*81520*/  STS.U8 [R26+UR5+0x3700], R27 ;  /* 0x0037001b1a007988 */ /* 0x0083e80008000005 */
[----:B0-----:R-:W2:Y:S04]  /*81530*/  LDL.LU R10, [R1+0x13e0] ;  /* 0x0013e000010a7983 */ /* 0x001ea80000300800 */
[----:B-1----:R-:W3:Y:S04]  /*81540*/  LDL.LU R27, [R1+0x13dc] ;  /* 0x0013dc00011b7983 */ /* 0x002ee80000300800 */
[----:B------:R-:W-:Y:S04]  /*81550*/  STS.U8 [R26+UR5+0x3900], R23 ;  /* 0x003900171a007988 */ /* 0x000fe80008000005 */
[----:B------:R-:W-:Y:S04]  /*81560*/  STS.U8 [R26+UR5+0x3940], R24 ;  /* 0x003940181a007988 */ /* 0x000fe80008000005 */
[----:B------:R-:W-:Y:S04]  /*81570*/  STS.U8 [R26+UR5+0x3b40], R20 ;  /* 0x003b40141a007988 */ /* 0x000fe80008000005 */
[----:B------:R-:W3:Y:S04]  /*81580*/  LDL.LU R18, [R1+0x13c0] ;  /* 0x0013c00001127983 */ /* 0x000ee80000300800 */
[----:B------:R-:W-:Y:S04]  /*81590*/  STS.U8 [R26+UR5+0x3b00], R19 ;  /* 0x003b00131a007988 */ /* 0x000fe80008000005 */
[----:B------:R-:W3:Y:S04]  /*815a0*/  LDL.LU R17, [R1+0x13bc] ;  /* 0x0013bc0001117983 */ /* 0x000ee80000300800 */
[----:B------:R-:W-:Y:S04]  /*815b0*/  STS.U8 [R26+UR5+0x3d00], R12 ;  /* 0x003d000c1a007988 */ /* 0x000fe80008000005 */
[----:B------:R-:W3:Y:S04]  /*815c0*/  LDL.LU R8, [R1+0x13a0] ;  /* 0x0013a00001087983 */ /* 0x000ee80000300800 */
[----:B------:R-:W-:Y:S04]  /*815d0*/  STS.U8 [R26+UR5+0x3d40], R11 ;  /* 0x003d400b1a007988 */ /* 0x000fe80008000005 */
[----:B------:R-:W3:Y:S04]  /*815e0*/  LDL.LU R7, [R1+0x139c] ;  /* 0x00139c0001077983 */ /* 0x000ee80000300800 */
[----:B----4-:R0:W-:Y:S04]  /*815f0*/  STS.U8 [R26+UR5+0x3f40], R9 ;  /* 0x003f40091a007988 */ /* 0x0101e80008000005 */
        /* <DEDUP_REMOVED lines=28> */
[----:B------:R-:W-:Y:S04]  /*817c0*/  STS.U8 [R26+UR5+0x4500], R18 ;  /* 0x004500121a007988 */ /* 0x000fe80008000005 */
[----:B------:R-:W-:Y:S04]  /*817d0*/  STS.U8 [R26+UR5+0x4540], R17 ;  /* 0x004540111a007988 */ /* 0x000fe80008000005 */
[----:B------:R-:W-:Y:S04]  /*817e0*/  STS.U8 [R26+UR5+0x4740], R8 ;  /* 0x004740081a007988 */ /* 0x000fe80008000005 */
[----:B------:R-:W-:Y:S04]  /*817f0*/  STS.U8 [R26+UR5+0x4700], R7 ;  /* 0x004700071a007988 */ /* 0x000fe80008000005 */
[----:B----4-:R-:W-:Y:S04]  /*81800*/  STS.U8 [R26+UR5+0x4900], R28 ;  /* 0x0049001c1a007988 */ /* 0x010fe80008000005 */
        /* <DEDUP_REMOVED lines=76> */
[----:B----4-:R0:W-:Y:S04]  /*81cd0*/  STS.U8 [R26+UR5+0x7500], R9 ;  /* 0x007500091a007988 */ /* 0x0101e80008000005 */
        /* <DEDUP_REMOVED lines=138> */
[----:B-1----:R-:W4:Y:S04]  /*82580*/  LDL.LU R11, [R1+0x35c] ;  /* 0x00035c00010b7983 */ /* 0x002f280000300800 */
[----:B--2---:R-:W-:Y:S04]  /*82590*/  STS.U8 [R26+UR5+0xbb40], R10 ;  /* 0x00bb400a1a007988 */ /* 0x004fe80008000005 */
        /* <DEDUP_REMOVED lines=15> */
[----:B------:R-:W4:Y:S04]  /*82690*/  LDL.LU R20, [R1+0x27c] ;  /* 0x00027c0001147983 */ /* 0x000f280000300800 */
[----:B------:R-:W4:Y:S04]  /*826a0*/  LDL.LU R19, [R1+0x260] ;  /* 0x0002600001137983 */ /* 0x000f280000300800 */
[----:B------:R-:W4:Y:S04]  /*826b0*/  LDL.LU R12, [R1+0x25c] ;  /* 0x00025c00010c7983 */ /* 0x000f280000300800 */
[----:B------:R-:W4:Y:S04]  /*826c0*/  LDL.LU R10, [R1+0x240] ;  /* 0x00024000010a7983 */ /* 0x000f280000300800 */
        /* <DEDUP_REMOVED lines=13> */
[----:B-1----:R-:W4:Y:S04]  /*827a0*/  LDL.LU R11, [R1+0x1fc] ;  /* 0x0001fc00010b7983 */ /* 0x002f280000300800 */
        /* <DEDUP_REMOVED lines=13> */
[----:B----4-:R1:W-:Y:S04]  /*82880*/  STS.U8 [R26+UR5+0xd340], R24 ;  /* 0x00d340181a007988 */ /* 0x0103e80008000005 */
[----:B------:R3:W-:Y:S04]  /*82890*/  STS.U8 [R26+UR5+0xd300], R20 ;  /* 0x00d300141a007988 */ /* 0x0007e80008000005 */
[----:B------:R4:W-:Y:S04]  /*828a0*/  STS.U8 [R26+UR5+0xd500], R19 ;  /* 0x00d500131a007988 */ /* 0x0009e80008000005 */
[----:B------:R-:W-:Y:S04]  /*828b0*/  STS.U8 [R26+UR5+0xd540], R12 ;  /* 0x00d5400c1a007988 */ /* 0x000fe80008000005 */
[----:B------:R1:W-:Y:S04]  /*828c0*/  STS.U8 [R26+UR5+0xd740], R10 ;  /* 0x00d7400a1a007988 */ /* 0x0003e80008000005 */
[----:B------:R3:W-:Y:S04]  /*828d0*/  STS.U8 [R26+UR5+0xd700], R9 ;  /* 0x00d700091a007988 */ /* 0x0007e80008000005 */
[----:B0-----:R-:W2:Y:S04]  /*828e0*/  LDL.LU R23, [R1+0x1dc] ;  /* 0x0001dc0001177983 */ /* 0x001ea80000300800 */
[----:B-1----:R-:W2:Y:S04]  /*828f0*/  LDL.LU R24, [R1+0x1c0] ;  /* 0x0001c00001187983 */ /* 0x002ea80000300800 */
[----:B---3--:R-:W3:Y:S04]  /*82900*/  LDL.LU R20, [R1+0x1bc] ;  /* 0x0001bc0001147983 */ /* 0x008ee80000300800 */
[----:B----4-:R-:W4:Y:S04]  /*82910*/  LDL.LU R19, [R1+0x1a0] ;  /* 0x0001a00001137983 */ /* 0x010f280000300800 */
[----:B------:R-:W3:Y:S04]  /*82920*/  LDL.LU R10, [R1+0x19c] ;  /* 0x00019c00010a7983 */ /* 0x000ee80000300800 */
[----:B------:R-:W4:Y:S04]  /*82930*/  LDL.LU R9, [R1+0x180] ;  /* 0x0001800001097983 */ /* 0x000f280000300800 */
[----:B------:R-:W-:Y:S04]  /*82940*/  STS.U8 [R26+UR5+0xd900], R4 ;  /* 0x00d900041a007988 */ /* 0x000fe80008000005 */
[----:B------:R-:W-:Y:S04]  /*82950*/  STS.U8 [R26+UR5+0xd940], R3 ;  /* 0x00d940031a007988 */ /* 0x000fe80008000005 */
[----:B------:R0:W-:Y:S04]  /*82960*/  STS.U8 [R26+UR5+0xdb40], R2 ;  /* 0x00db40021a007988 */ /* 0x0001e80008000005 */
[----:B------:R-:W-:Y:S04]  /*82970*/  STS.U8 [R26+UR5+0xdb00], R11 ;  /* 0x00db000b1a007988 */ /* 0x000fe80008000005 */
[----:B0-----:R-:W4:Y:S04]  /*82980*/  LDL.LU R2, [R1+0x17c] ;  /* 0x00017c0001027983 */ /* 0x001f280000300800 */
[----:B------:R-:W4:Y:S04]  /*82990*/  LDL.LU R4, [R1+0x160] ;  /* 0x0001600001047983 */ /* 0x000f280000300800 */
[----:B------:R-:W4:Y:S04]  /*829a0*/  LDL.LU R3, [R1+0x15c] ;  /* 0x00015c0001037983 */ /* 0x000f280000300800 */
        /* <DEDUP_REMOVED lines=21> */
[----:B---3--:R3:W-:Y:S04]  /*82b00*/  STS.U8 [R26+UR5+0xdf00], R20 ;  /* 0x00df00141a007988 */ /* 0x0087e80008000005 */
[----:B----4-:R4:W-:Y:S04]  /*82b10*/  STS.U8 [R26+UR5+0xe100], R19 ;  /* 0x00e100131a007988 */ /* 0x0109e80008000005 */
[----:B------:R1:W-:Y:S04]  /*82b20*/  STS.U8 [R26+UR5+0xe140], R10 ;  /* 0x00e1400a1a007988 */ /* 0x0003e80008000005 */
[----:B------:R3:W-:Y:S04]  /*82b30*/  STS.U8 [R26+UR5+0xe340], R9 ;  /* 0x00e340091a007988 */ /* 0x0007e80008000005 */
[----:B0-----:R-:W2:Y:S04]  /*82b40*/  LDL.LU R23, [R1+0x14] ;  /* 0x0000140001177983 */ /* 0x001ea80000300800 */
[----:B-1----:R-:W2:Y:S04]  /*82b50*/  LDL.LU R24, [R1+0x10] ;  /* 0x0000100001187983 */ /* 0x002ea80000300800 */
[----:B---3--:R-:W3:Y:S04]  /*82b60*/  LDL.LU R20, [R1+0x4044] ;  /* 0x0040440001147983 */ /* 0x008ee80000300800 */
[----:B----4-:R-:W4:Y:S04]  /*82b70*/  LDL.LU R19, [R1+0x4040] ;  /* 0x0040400001137983 */ /* 0x010f280000300800 */
[----:B------:R-:W3:Y:S04]  /*82b80*/  LDL.LU R10, [R1+0x403c] ;  /* 0x00403c00010a7983 */ /* 0x000ee80000300800 */
[----:B------:R-:W3:Y:S04]  /*82b90*/  LDL.LU R9, [R1+0x4038] ;  /* 0x0040380001097983 */ /* 0x000ee80000300800 */
[----:B------:R0:W-:Y:S04]  /*82ba0*/  STS.U8 [R26+UR5+0xe300], R2 ;  /* 0x00e300021a007988 */ /* 0x0001e80008000005 */
[----:B------:R1:W-:Y:S04]  /*82bb0*/  STS.U8 [R26+UR5+0xe500], R4 ;  /* 0x00e500041a007988 */ /* 0x0003e80008000005 */
[----:B------:R1:W-:Y:S04]  /*82bc0*/  STS.U8 [R26+UR5+0xe540], R3 ;  /* 0x00e540031a007988 */ /* 0x0003e80008000005 */
[----:B0-----:R-:W3:Y:S04]  /*82bd0*/  LDL.LU R2, [R1+0x4034] ;  /* 0x0040340001027983 */ /* 0x001ee80000300800 */
[----:B-1----:R-:W3:Y:S04]  /*82be0*/  LDL.LU R4, [R1+0x1838] ;  /* 0x0018380001047983 */ /* 0x002ee80000300800 */
[----:B------:R-:W3:Y:S04]  /*82bf0*/  LDL.LU R3, [R1+0x1834] ;  /* 0x0018340001037983 */ /* 0x000ee80000300800 */
[----:B--2---:R0:W-:Y:S04]  /*82c00*/  STS.U8 [R26+UR5+0xe740], R27 ;  /* 0x00e7401b1a007988 */ /* 0x0041e80008000005 */
[----:B0-----:R-:W2:Y:S04]  /*82c10*/  LDL.LU R27, [R1+0x4030] ;  /* 0x00403000011b7983 */ /* 0x001ea80000300800 */
        /* <DEDUP_REMOVED lines=20> */
[----:B-1----:R-:W4:Y:S04]  /*82d60*/  LDL.LU R11, [R1+0x1814] ;  /* 0x00181400010b7983 */ /* 0x002f280000300800 */
[----:B--2---:R-:W-:Y:S04]  /*82d70*/  STS.U8 [R26+UR5+0xfb40], R27 ;  /* 0x00fb401b1a007988 */ /* 0x004fe80008000005 */
[----:B---3--:R-:W-:Y:S04]  /*82d80*/  STS.U8 [R26+UR5+0xfb00], R2 ;  /* 0x00fb00021a007988 */ /* 0x008fe80008000005 */
[----:B------:R-:W-:Y:S04]  /*82d90*/  STS.U8 [R26+UR5+0xfd00], R9 ;  /* 0x00fd00091a007988 */ /* 0x000fe80008000005 */
[----:B------:R-:W-:Y:S04]  /*82da0*/  STS.U8 [R26+UR5+0xfd40], R10 ;  /* 0x00fd400a1a007988 */ /* 0x000fe80008000005 */
[----:B----4-:R-:W-:Y:S04]  /*82db0*/  STS.U8 [R26+UR5+0xff40], R19 ;  /* 0x00ff40131a007988 */ /* 0x010fe80008000005 */
[----:B------:R0:W-:Y:S04]  /*82dc0*/  STS.U8 [R26+UR5+0xff00], R20 ;  /* 0x00ff00141a007988 */ /* 0x0001e80008000005 */
[----:B0-----:R-:W2:Y:S01]  /*82dd0*/  LDL.LU R20, [R1+0x17f4] ;  /* 0x0017f40001147983 */ /* 0x001ea20000300800 */
[----:B------:R-:W-:-:S05]  /*82de0*/  LOP3.LUT R6, R25, 0x30, RZ, 0x3c, !PT ;  /* 0x0000003019067812 */ /* 0x000fca00078e3cff */
[----:B------:R-:W-:Y:S04]  /*82df0*/  STS.U8 [R6+UR5+0x180], R4 ;  /* 0x0001800406007988 */ /* 0x000fe80008000005 */
[----:B------:R-:W-:Y:S04]  /*82e00*/  STS.U8 [R6+UR5+0x1c0], R3 ;  /* 0x0001c00306007988 */ /* 0x000fe80008000005 */
[----:B--2---:R0:W-:Y:S04]  /*82e10*/  STL [R1+0x402c], R20 ;  /* 0x00402c1401007387 */ /* 0x0041e80000100800 */
[----:B0-----:R-:W2:Y:S04]  /*82e20*/  LDL.LU R20, [R1+0x17f8] ;  /* 0x0017f80001147983 */ /* 0x001ea80000300800 */
[----:B------:R-:W3:Y:S04]  /*82e30*/  LDL.LU R19, [R1+0x17d8] ;  /* 0x0017d80001137983 */ /* 0x000ee80000300800 */
[----:B------:R-:W4:Y:S04]  /*82e40*/  LDL.LU R10, [R1+0x17d4] ;  /* 0x0017d400010a7983 */ /* 0x000f280000300800 */
        /* <DEDUP_REMOVED lines=22> */
[----:B------:R0:W-:Y:S04]  /*82fb0*/  STS.U8 [R6+UR5+0x3c0], R12 ;  /* 0x0003c00c06007988 */ /* 0x0001e80008000005 */
[----:B------:R-:W3:Y:S04]  /*82fc0*/  LDL.LU R26, [R1+0x1638] ;  /* 0x00163800011a7983 */ /* 0x000ee80000300800 */
[----:B------:R1:W-:Y:S04]  /*82fd0*/  STS.U8 [R6+UR5+0x380], R11 ;  /* 0x0003800b06007988 */ /* 0x0003e80008000005 */
[----:B0-----:R-:W3:Y:S04]  /*82fe0*/  LDL.LU R12, [R1+0x1634] ;  /* 0x00163400010c7983 */ /* 0x001ee80000300800 */
[----:B-1----:R-:W3:Y:S04]  /*82ff0*/  LDL.LU R11, [R1+0x1618] ;  /* 0x00161800010b7983 */ /* 0x002ee80000300800 */
[----:B--2---:R0:W-:Y:S04]  /*83000*/  STS.U8 [R6+UR5+0x580], R20 ;  /* 0x0005801406007988 */ /* 0x0041e80008000005 */
[----:B0-----:R-:W2:Y:S04]  /*83010*/  LDL.LU R20, [R1+0x402c] ;  /* 0x00402c0001147983 */ /* 0x001ea80000300800 */
[----:B--2---:R-:W-:Y:S04]  /*83020*/  STS.U8 [R6+UR5+0x5c0], R20 ;  /* 0x0005c01406007988 */ /* 0x004fe80008000005 */
[----:B---3--:R-:W-:Y:S04]  /*83030*/  STS.U8 [R6+UR5+0x7c0], R19 ;  /* 0x0007c01306007988 */ /* 0x008fe80008000005 */
[----:B----4-:R-:W-:Y:S04]  /*83040*/  STS.U8 [R6+UR5+0x780], R10 ;  /* 0x0007800a06007988 */ /* 0x010fe80008000005 */
[----:B------:R-:W-:Y:S04]  /*83050*/  STS.U8 [R6+UR5+0x980], R9 ;  /* 0x0009800906007988 */ /* 0x000fe80008000005 */
[----:B------:R-:W-:Y:S04]  /*83060*/  STS.U8 [R6+UR5+0x9c0], R2 ;  /* 0x0009c00206007988 */ /* 0x000fe80008000005 */
[----:B------:R-:W-:Y:S04]  /*83070*/  STS.U8 [R6+UR5+0xbc0], R27 ;  /* 0x000bc01b06007988 */ /* 0x000fe80008000005 */
[----:B------:R-:W-:Y:S04]  /*83080*/  STS.U8 [R6+UR5+0xb80], R18 ;  /* 0x000b801206007988 */ /* 0x000fe80008000005 */
[----:B------:R-:W-:Y:S04]  /*83090*/  STS.U8 [R6+UR5+0xd80], R17 ;  /* 0x000d801106007988 */ /* 0x000fe80008000005 */
[----:B------:R0:W-:Y:S04]  /*830a0*/  STS.U8 [R6+UR5+0xdc0], R4 ;  /* 0x000dc00406007988 */ /* 0x0001e80008000005 */
[----:B------:R1:W-:Y:S04]  /*830b0*/  STS.U8 [R6+UR5+0xfc0], R3 ;  /* 0x000fc00306007988 */ /* 0x0003e80008000005 */
[----:B0-----:R-:W2:Y:S04]  /*830c0*/  LDL.LU R4, [R1+0x1614] ;  /* 0x0016140001047983 */ /* 0x001ea80000300800 */
[----:B-1----:R-:W3:Y:S04]  /*830d0*/  LDL.LU R3, [R1+0x15f8] ;  /* 0x0015f80001037983 */ /* 0x002ee80000300800 */
[----:B------:R-:W4:Y:S04]  /*830e0*/  LDL.LU R20, [R1+0x15d8] ;  /* 0x0015d80001147983 */ /* 0x000f280000300800 */
        /* <DEDUP_REMOVED lines=18> */
[----:B----4-:R0:W-:Y:S04]  /*83210*/  STL [R1+0x4028], R20 ;  /* 0x0040281401007387 */ /* 0x0101e80000100800 */
        /* <DEDUP_REMOVED lines=26> */
[----:B------:R-:W2:Y:S04]  /*833c0*/  LDL.LU R26, [R1+0x1434] ;  /* 0x00143400011a7983 */ /* 0x000ea80000300800 */
[----:B---3--:R1:W-:Y:S04]  /*833d0*/  STS.U8 [R6+UR5+0x23c0], R3 ;  /* 0x0023c00306007988 */ /* 0x0083e80008000005 */
[----:B0-----:R-:W3:Y:S04]  /*833e0*/  LDL.LU R4, [R1+0x1418] ;  /* 0x0014180001047983 */ /* 0x001ee80000300800 */
[----:B-1----:R-:W2:Y:S04]  /*833f0*/  LDL.LU R3, [R1+0x1414] ;  /* 0x0014140001037983 */ /* 0x002ea80000300800 */
[----:B----4-:R0:W-:Y:S04]  /*83400*/  STS.U8 [R6+UR5+0x2380], R20 ;  /* 0x0023801406007988 */ /* 0x0101e80008000005 */
[----:B0-----:R-:W4:Y:S04]  /*83410*/  LDL.LU R20, [R1+0x4028] ;  /* 0x0040280001147983 */ /* 0x001f280000300800 */
[----:B----4-:R-:W-:Y:S04]  /*83420*/  STS.U8 [R6+UR5+0x2580], R20 ;  /* 0x0025801406007988 */ /* 0x010fe80008000005 */
        /* <DEDUP_REMOVED lines=27> */
[----:B--2---:R-:W-:Y:S04]  /*835e0*/  STS.U8 [R6+UR5+0x3dc0], R26 ;  /* 0x003dc01a06007988 */ /* 0x004fe80008000005 */
[----:B---3--:R-:W-:Y:S04]  /*835f0*/  STS.U8 [R6+UR5+0x3fc0], R4 ;  /* 0x003fc00406007988 */ /* 0x008fe80008000005 */
[----:B------:R-:W-:Y:S04]  /*83600*/  STS.U8 [R6+UR5+0x3f80], R3 ;  /* 0x003f800306007988 */ /* 0x000fe80008000005 */
[----:B----4-:R0:W-:Y:S04]  /*83610*/  STL [R1+0x4024], R20 ;  /* 0x0040241401007387 */ /* 0x0101e80000100800 */
        /* <DEDUP_REMOVED lines=290> */
[----:B----4-:R0:W-:Y:S04]  /*84840*/  STS.U8 [R6+UR5+0xc1c0], R4 ;  /* 0x00c1c00406007988 */ /* 0x0101e80008000005 */
        /* <DEDUP_REMOVED lines=13> */
[----:B0-----:R-:W2:Y:S04]  /*84920*/  LDL.LU R4, [R1+0x1f4] ;  /* 0x0001f40001047983 */ /* 0x001ea80000300800 */
[----:B------:R-:W-:Y:S04]  /*84930*/  STS.U8 [R6+UR5+0xcf80], R5 ;  /* 0x00cf800506007988 */ /* 0x000fe80008000005 */
[----:B-1----:R-:W3:Y:S04]  /*84940*/  LDL.LU R3, [R1+0x1d8] ;  /* 0x0001d80001037983 */ /* 0x002ee80000300800 */
        /* <DEDUP_REMOVED lines=43> */
[----:B----4-:R0:W-:Y:S04]  /*84c00*/  STS.U8 [R6+UR5+0xddc0], R0 ;  /* 0x00ddc00006007988 */ /* 0x0101e80008000005 */
[----:B0-----:R-:W4:Y:S04]  /*84c10*/  LDL.LU R0, [R1+0x4010] ;  /* 0x0040100001007983 */ /* 0x001f280000300800 */
[----:B----4-:R0:W-:Y:S04]  /*84c20*/  STS.U8 [R6+UR5+0xdfc0], R0 ;  /* 0x00dfc00006007988 */ /* 0x0101e80008000005 */
[----:B------:R1:W-:Y:S04]  /*84c30*/  STS.U8 [R6+UR5+0xdf80], R13 ;  /* 0x00df800d06007988 */ /* 0x0003e80008000005 */
[----:B------:R4:W-:Y:S04]  /*84c40*/  STS.U8 [R6+UR5+0xe180], R5 ;  /* 0x00e1800506007988 */ /* 0x0009e80008000005 */
[----:B------:R0:W-:Y:S04]  /*84c50*/  STS.U8 [R6+UR5+0xe1c0], R14 ;  /* 0x00e1c00e06007988 */ /* 0x0001e80008000005 */
[----:B------:R1:W-:Y:S04]  /*84c60*/  STS.U8 [R6+UR5+0xe3c0], R15 ;  /* 0x00e3c00f06007988 */ /* 0x0003e80008000005 */
[----:B------:R2:W-:Y:S04]  /*84c70*/  STS.U8 [R6+UR5+0xe380], R21 ;  /* 0x00e3801506007988 */ /* 0x0005e80008000005 */
[----:B0-----:R-:W3:Y:S04]  /*84c80*/  LDL.LU R0, [R1+0x400c] ;  /* 0x00400c0001007983 */ /* 0x001ee80000300800 */
[----:B-1----:R-:W3:Y:S04]  /*84c90*/  LDL.LU R13, [R1+0x1854] ;  /* 0x00185400010d7983 */ /* 0x002ee80000300800 */
[----:B----4-:R-:W4:Y:S04]  /*84ca0*/  LDL.LU R5, [R1+0x1858] ;  /* 0x0018580001057983 */ /* 0x010f280000300800 */
[----:B------:R-:W4:Y:S04]  /*84cb0*/  LDL.LU R14, [R1+0x4008] ;  /* 0x00400800010e7983 */ /* 0x000f280000300800 */
[----:B------:R-:W4:Y:S04]  /*84cc0*/  LDL.LU R15, [R1+0x4004] ;  /* 0x00400400010f7983 */ /* 0x000f280000300800 */
[----:B--2---:R-:W2:Y:S04]  /*84cd0*/  LDL.LU R21, [R1+0x4000] ;  /* 0x0040000001157983 */ /* 0x004ea80000300800 */
[----:B------:R0:W-:Y:S04]  /*84ce0*/  STS.U8 [R6+UR5+0xe580], R22 ;  /* 0x00e5801606007988 */ /* 0x0001e80008000005 */
[----:B------:R1:W-:Y:S04]  /*84cf0*/  STS.U8 [R6+UR5+0xe5c0], R23 ;  /* 0x00e5c01706007988 */ /* 0x0003e80008000005 */
[----:B------:R0:W-:Y:S04]  /*84d00*/  STS.U8 [R6+UR5+0xe7c0], R24 ;  /* 0x00e7c01806007988 */ /* 0x0001e80008000005 */
[----:B------:R0:W-:Y:S04]  /*84d10*/  STS.U8 [R6+UR5+0xe780], R25 ;  /* 0x00e7801906007988 */ /* 0x0001e80008000005 */
[----:B------:R1:W-:Y:S04]  /*84d20*/  STS.U8 [R6+UR5+0xe980], R26 ;  /* 0x00e9801a06007988 */ /* 0x0003e80008000005 */
[----:B------:R1:W-:Y:S04]  /*84d30*/  STS.U8 [R6+UR5+0xe9c0], R12 ;  /* 0x00e9c00c06007988 */ /* 0x0003e80008000005 */
[----:B0-----:R-:W2:Y:S04]  /*84d40*/  LDL.LU R22, [R1+0x3ffc] ;  /* 0x003ffc0001167983 */ /* 0x001ea80000300800 */
[----:B-1----:R-:W2:Y:S04]  /*84d50*/  LDL.LU R23, [R1+0x3ff8] ;  /* 0x003ff80001177983 */ /* 0x002ea80000300800 */
[----:B------:R-:W2:Y:S04]  /*84d60*/  LDL.LU R24, [R1+0x3ff4] ;  /* 0x003ff40001187983 */ /* 0x000ea80000300800 */
[----:B------:R-:W2:Y:S04]  /*84d70*/  LDL.LU R25, [R1+0x3ff0] ;  /* 0x003ff00001197983 */ /* 0x000ea80000300800 */
[----:B------:R-:W2:Y:S04]  /*84d80*/  LDL.LU R26, [R1+0x3fec] ;  /* 0x003fec00011a7983 */ /* 0x000ea80000300800 */
[----:B------:R-:W2:Y:S04]  /*84d90*/  LDL.LU R12, [R1+0x3fe8] ;  /* 0x003fe800010c7983 */ /* 0x000ea80000300800 */
[----:B------:R0:W-:Y:S04]  /*84da0*/  STS.U8 [R6+UR5+0xebc0], R11 ;  /* 0x00ebc00b06007988 */ /* 0x0001e80008000005 */
[----:B---3--:R1:W-:Y:S04]  /*84db0*/  STS.U8 [R6+UR5+0xeb80], R4 ;  /* 0x00eb800406007988 */ /* 0x0083e80008000005 */
[----:B------:R3:W-:Y:S04]  /*84dc0*/  STS.U8 [R6+UR5+0xed80], R3 ;  /* 0x00ed800306007988 */ /* 0x0007e80008000005 */
[----:B0-----:R-:W2:Y:S04]  /*84dd0*/  LDL.LU R11, [R1+0x3fe4] ;  /* 0x003fe400010b7983 */ /* 0x001ea80000300800 */
[----:B-1----:R-:W2:Y:S04]  /*84de0*/  LDL.LU R4, [R1+0x3fe0] ;  /* 0x003fe00001047983 */ /* 0x002ea80000300800 */
[----:B---3--:R-:W3:Y:S04]  /*84df0*/  LDL.LU R3, [R1+0x3fdc] ;  /* 0x003fdc0001037983 */ /* 0x008ee80000300800 */
        /* <DEDUP_REMOVED lines=13> */
[----:B---3--:R-:W-:Y:S04]  /*84ed0*/  STS.U8 [R6+UR5+0xfbc0], R3 ;  /* 0x00fbc00306007988 */ /* 0x008fe80008000005 */
[----:B--2---:R-:W-:Y:S04]  /*84ee0*/  STS.U8 [R6+UR5+0xfb80], R4 ;  /* 0x00fb800406007988 */ /* 0x004fe80008000005 */
[----:B------:R-:W-:Y:S04]  /*84ef0*/  STS.U8 [R6+UR5+0xfd80], R11 ;  /* 0x00fd800b06007988 */ /* 0x000fe80008000005 */
[----:B------:R-:W-:Y:S04]  /*84f00*/  STS.U8 [R6+UR5+0xfdc0], R12 ;  /* 0x00fdc00c06007988 */ /* 0x000fe80008000005 */
[----:B------:R-:W-:Y:S04]  /*84f10*/  STS.U8 [R6+UR5+0xffc0], R13 ;  /* 0x00ffc00d06007988 */ /* 0x000fe80008000005 */
[----:B----4-:R-:W-:Y:S04]  /*84f20*/  STS.U8 [R6+UR5+0xff80], R5 ;  /* 0x00ff800506007988 */ /* 0x010fe80008000005 */
[----:B------:R-:W-:Y:S04]  /*84f30*/  STL.64 [R1+0x8568], R14 ;  /* 0x0085680e01007387 */ /* 0x000fe80000100a00 */
[----:B0-----:R-:W2:Y:S01]  /*84f40*/  LDL R16, [R1+0xfe0] ;  /* 0x000fe00001107983 */ /* 0x001ea20000100800 */
[----:B------:R-:W-:Y:S01]  /*84f50*/  IMAD R2, R25, 0x100, R26 ;  /* 0x0000010019027824 */ /* 0x000fe200078e021a */
[----:B------:R-:W-:Y:S06]  /*84f60*/  BAR.SYNC.DEFER_BLOCKING 0x0 ;  /* 0x0000000000007b1d */ /* 0x000fec0000010000 */
[----:B------:R-:W-:Y:S04]  /*84f70*/  STL [R1+0x3fdc], R0 ;  /* 0x003fdc0001007387 */ /* 0x000fe80000100800 */
[----:B--2---:R-:W0:Y:S04]  /*84f80*/  LDSM.16.M88.4 R4, [R16+UR5] ;  /* 0x000000051004783b */ /* 0x004e280008000200 */
[----:B------:R-:W-:Y:S04]  /*84f90*/  LDSM.16.M88.4 R12, [R16+UR5+0x2000] ;  /* 0x00200005100c783b */ /* 0x000fe80008000200 */
[----:B0-----:R-:W-:Y:S01]  /*84fa0*/  STL.64 [R1+0xcc0], R4 ;  /* 0x000cc00401007387 */ /* 0x001fe20000100a00 */
[----:B------:R-:W-:-:S02]  /*84fb0*/  IMAD.MOV.U32 R29, RZ, RZ, R4 ;  /* 0x000000ffff1d7224 */ /* 0x000fc400078e0004 */
[----:B------:R-:W-:Y:S01]  /*84fc0*/  IMAD.MOV.U32 R18, RZ, RZ, R5 ;  /* 0x000000ffff127224 */ /* 0x000fe200078e0005 */
[----:B------:R-:W-:Y:S04]  /*84fd0*/  STL.64 [R1+0xcc8], R6 ;  /* 0x000cc80601007387 */ /* 0x000fe80000100a00 */
[----:B------:R-:W0:Y:S04]  /*84fe0*/  LDSM.16.M88.4 R4, [R16+UR5+0x800] ;  /* 0x000800051004783b */ /* 0x000e280008000200 */
        /* <DEDUP_REMOVED lines=9> */
[----:B------:R-:W0:Y:S02]  /*85080*/  LDSM.16.M88.4 R4, [R16+UR5+0x1800] ;  /* 0x001800051004783b */ /* 0x000e240008000200 */
[----:B0-----:R-:W-:Y:S02]  /*85090*/  IMAD.MOV.U32 R0, RZ, RZ, R6 ;  /* 0x000000ffff007224 */ /* 0x001fe400078e0006 */
[----:B------:R0:W-:Y:S01]  /*850a0*/  STL.64 [R1+0xd50], R4 ;  /* 0x000d500401007387 */ /* 0x0001e20000100a00 */
[----:B------:R-:W-:-:S02]  /*850b0*/  IMAD R3, R23, 0x100, R24 ;  /* 0x0000010017037824 */ /* 0x000fc400078e0218 */
[----:B------:R-:W-:Y:S01]  /*850c0*/  IMAD.MOV.U32 R10, RZ, RZ, R4 ;  /* 0x000000ffff0a7224 */ /* 0x000fe200078e0004 */
[----:B------:R1:W-:Y:S01]  /*850d0*/  STL.64 [R1+0xd58], R6 ;  /* 0x000d580601007387 */ /* 0x0003e20000100a00 */
[----:B------:R-:W-:-:S03]  /*850e0*/  IMAD.MOV.U32 R11, RZ, RZ, R5 ;  /* 0x000000ffff0b7224 */ /* 0x000fc600078e0005 */
[----:B------:R-:W-:Y:S04]  /*850f0*/  STL [R1+0x7580], R0 ;  /* 0x0075800001007387 */ /* 0x000fe80000100800 */
[----:B------:R-:W-:Y:S04]  /*85100*/  STL.64 [R1+0xd20], R12 ;  /* 0x000d200c01007387 */ /* 0x000fe80000100a00 */
[----:B------:R2:W-:Y:S01]  /*85110*/  STL.64 [R1+0xd28], R14 ;  /* 0x000d280e01007387 */ /* 0x0005e20000100a00 */
[----:B0-----:R-:W-:Y:S02]  /*85120*/  IMAD R4, R21, 0x100, R22 ;  /* 0x0000010015047824 */ /* 0x001fe400078e0216 */
[----:B-1----:R-:W-:-:S02]  /*85130*/  IMAD.MOV.U32 R7, RZ, RZ, R12 ;  /* 0x000000ffff077224 */ /* 0x002fc400078e000c */
[----:B------:R-:W-:Y:S01]  /*85140*/  IMAD.MOV.U32 R6, RZ, RZ, R13 ;  /* 0x000000ffff067224 */ /* 0x000fe200078e000d */
[----:B--2---:R-:W2:Y:S01]  /*85150*/  LDL.LU.64 R14, [R1+0x8568] ;  /* 0x00856800010e7983 */ /* 0x004ea20000300a00 */
[----:B------:R-:W-:Y:S02]  /*85160*/  F2FP.F16.E5M2.UNPACK_B R12, R2 ;  /* 0x00000002ff0c723e */ /* 0x000fe400020004ff */
[----:B------:R-:W-:Y:S01]  /*85170*/  F2FP.F16.E5M2.UNPACK_B R13, R3 ;  /* 0x00000003ff0d723e */ /* 0x000fe200020004ff */
[----:B------:R-:W-:Y:S04]  /*85180*/  STL [R1+0x8560], R27 ;  /* 0x0085601b01007387 */ /* 0x000fe80000100800 */
[----:B------:R-:W0:Y:S02]  /*85190*/  LDSM.16.M88.4 R24, [R16+UR5+0x2800] ;  /* 0x002800051018783b */ /* 0x000e240008000200 */
[----:B0-----:R-:W-:-:S02]  /*851a0*/  IMAD.MOV.U32 R9, RZ, RZ, R24 ;  /* 0x000000ffff097224 */ /* 0x001fc400078e0018 */
[----:B------:R-:W-:Y:S01]  /*851b0*/  STL.64 [R1+0xcd0], R24 ;  /* 0x000cd01801007387 */ /* 0x000fe20000100a00 */
[----:B------:R-:W-:-:S03]  /*851c0*/  IMAD.MOV.U32 R8, RZ, RZ, R25 ;  /* 0x000000ffff087224 */ /* 0x000fc600078e0019 */
[----:B------:R-:W-:Y:S04]  /*851d0*/  STL.64 [R1+0xcd8], R26 ;  /* 0x000cd81a01007387 */ /* 0x000fe80000100a00 */
[----:B------:R-:W3:Y:S04]  /*851e0*/  LDL.LU.64 R20, [R1+0x890] ;  /* 0x0008900001147983 */ /* 0x000ee80000300a00 */
[----:B------:R-:W3:Y:S04]  /*851f0*/  LDL.LU.64 R22, [R1+0x898] ;  /* 0x0008980001167983 */ /* 0x000ee80000300a00 */
[----:B------:R-:W-:Y:S04]  /*85200*/  STL.64 [R1+0x8548], R10 ;  /* 0x0085480a01007387 */ /* 0x000fe80000100a00 */
[----:B------:R-:W-:Y:S04]  /*85210*/  STL.64 [R1+0x8540], R8 ;  /* 0x0085400801007387 */ /* 0x000fe80000100a00 */
[----:B------:R-:W0:Y:S01]  /*85220*/  LDSM.16.M88.4 R8, [R16+UR5+0x3000] ;  /* 0x003000051008783b */ /* 0x000e220008000200 */
[----:B------:R-:W-:-:S02]  /*85230*/  F2FP.F16.E5M2.UNPACK_B R2, R29 ;  /* 0x0000001dff02723e */ /* 0x000fc400020004ff */
[----:B------:R-:W-:Y:S01]  /*85240*/  F2FP.F16.E5M2.UNPACK_B R3, R18 ;  /* 0x00000012ff03723e */ /* 0x000fe200020004ff */
[----:B0-----:R-:W-:Y:S04]  /*85250*/  STL.64 [R1+0xcf0], R8 ;  /* 0x000cf00801007387 */ /* 0x001fe80000100a00 */
[----:B------:R-:W-:Y:S04]  /*85260*/  STL.64 [R1+0xcf8], R10 ;  /* 0x000cf80a01007387 */ /* 0x000fe80000100a00 */
[----:B------:R-:W-:Y:S04]  /*85270*/  STL.64 [R1+0x98], R2 ;  /* 0x0000980201007387 */ /* 0x000fe80000100a00 */
[----:B------:R-:W-:Y:S01]  /*85280*/  STL.64 [R1+0x8538], R6 ;  /* 0x0085380601007387 */ /* 0x000fe20000100a00 */
[----:B--2---:R-:W-:Y:S01]  /*85290*/  IMAD R5, R14, 0x100, R15 ;  /* 0x000001000e057824 */ /* 0x004fe200078e020f */
[----:B------:R-:W-:-:S04]  /*852a0*/  F2FP.F16.E5M2.UNPACK_B R14, R4 ;  /* 0x00000004ff0e723e */ /* 0x000fc800020004ff */
[----:B------:R-:W-:Y:S01]  /*852b0*/  F2FP.F16.E5M2.UNPACK_B R15, R5 ;  /* 0x00000005ff0f723e */ /* 0x000fe200020004ff */
[----:B------:R-:W-:-:S05]  /*852c0*/  IMAD.MOV.U32 R5, RZ, RZ, R9 ;  /* 0x000000ffff057224 */ /* 0x000fca00078e0009 */
[----:B------:R0:W-:Y:S04]  /*852d0*/  STL [R1+0x8530], R5 ;  /* 0x0085300501007387 */ /* 0x0001e80000100800 */
[----:B0-----:R-:W2:Y:S04]  /*852e0*/  LDL.LU.64 R4, [R1+0x870] ;  /* 0x0008700001047983 */ /* 0x001ea80000300a00 */
[----:B------:R-:W4:Y:S01]  /*852f0*/  LDL.LU.64 R6, [R1+0x878] ;  /* 0x0008780001067983 */ /* 0x000f220000300a00 */
[----:B---3--:R-:W-:Y:S03]  /*85300*/  HMMA.16816.F32 R24, R12, R2, R20 ;  /* 0x000000020c18723c */ /* 0x008fe60000001814 */
[----:B----4-:R-:W-:Y:S04]  /*85310*/  STL.64 [R1+0x8558], R6 ;  /* 0x0085580601007387 */ /* 0x010fe80000100a00 */
[----:B--2---:R0:W-:Y:S04]  /*85320*/  STL.64 [R1+0x8550], R4 ;  /* 0x0085500401007387 */ /* 0x0041e80000100a00 */
[----:B0-----:R-:W2:Y:S04]  /*85330*/  LDL.LU.64 R4, [R1+0x880] ;  /* 0x0008800001047983 */ /* 0x001ea80000300a00 */
[----:B------:R-:W2:Y:S04]  /*85340*/  LDL.LU.64 R6, [R1+0x888] ;  /* 0x0008880001067983 */ /* 0x000ea80000300a00 */
[----:B------:R-:W3:Y:S04]  /*85350*/  LDL.LU.64 R20, [R1+0x860] ;  /* 0x0008600001147983 */ /* 0x000ee80000300a00 */
[----:B------:R-:W-:Y:S04]  /*85360*/  STL.64 [R1+0xb0], R24 ;  /* 0x0000b01801007387 */ /* 0x000fe80000100a00 */
[----:B------:R-:W-:Y:S04]  /*85370*/  STL.64 [R1+0xb8], R26 ;  /* 0x0000b81a01007387 */ /* 0x000fe80000100a00 */
[----:B------:R-:W0:Y:S01]  /*85380*/  LDSM.16.M88.4 R24, [R16+UR5+0x3800] ;  /* 0x003800051018783b */ /* 0x000e220008000200 */
[----:B------:R-:W-:Y:S01]  /*85390*/  IMAD.MOV.U32 R18, RZ, RZ, R8 ;  /* 0x000000ffff127224 */ /* 0x000fe200078e0008 */
[----:B------:R-:W-:-:S02]  /*853a0*/  F2FP.F16.E5M2.UNPACK_B R8, R28 ;  /* 0x0000001cff08723e */ /* 0x000fc400020004ff */
[----:B------:R-:W-:-:S03]  /*853b0*/  F2FP.F16.E5M2.UNPACK_B R9, R17 ;  /* 0x00000011ff09723e */ /* 0x000fc600020004ff */
[----:B------:R-:W-:Y:S04]  /*853c0*/  STL [R1+0x90], R8 ;  /* 0x0000900801007387 */ /* 0x000fe80000100800 */
[----:B------:R-:W3:Y:S04]  /*853d0*/  LDL.LU.64 R22, [R1+0x868] ;  /* 0x0008680001167983 */ /* 0x000ee80000300a00 */
[----:B0-----:R-:W-:Y:S04]  /*853e0*/  STL.64 [R1+0xd10], R24 ;  /* 0x000d101801007387 */ /* 0x001fe80000100a00 */
[----:B------:R0:W-:Y:S04]  /*853f0*/  STL.64 [R1+0xd18], R26 ;  /* 0x000d181a01007387 */ /* 0x0001e80000100a00 */
[----:B0-----:R-:W4:Y:S04]  /*85400*/  LDL.LU R27, [R1+0x8560] ;  /* 0x00856000011b7983 */ /* 0x001f280000300800 */
[----:B------:R2:W-:Y:S02]  /*85410*/  STL [R1+0x94], R9 ;  /* 0x0000940901007387 */ /* 0x0005e40000100800 */
[----:B--2---:R-:W-:Y:S02]  /*85420*/  HMMA.16816.F32 R8, R12, R8, R4 ;  /* 0x000000080c08723c */ /* 0x004fe40000001804 */
[----:B------:R-:W2:Y:S04]  /*85430*/  LDL.LU.64 R6, [R1+0x8558] ;  /* 0x0085580001067983 */ /* 0x000ea80000300a00 */
[----:B------:R-:W2:-:S13]  /*85440*/  LDL.LU.64 R4, [R1+0x8550] ;  /* 0x0085500001047983 */ /* 0x000e9a0000300a00 */
[----:B------:R-:W-:Y:S04]  /*85450*/  STL.64 [R1+0xc0], R8 ;  /* 0x0000c00801007387 */ /* 0x000fe80000100a00 */
[----:B------:R-:W-:Y:S04]  /*85460*/  STL.64 [R1+0xc8], R10 ;  /* 0x0000c80a01007387 */ /* 0x000fe80000100a00 */
[----:B------:R-:W0:Y:S04]  /*85470*/  LDSM.16.M88.4 R8, [R16+UR5+0x4000] ;  /* 0x004000051008783b */ /* 0x000e280008000200 */
[----:B0-----:R-:W-:Y:S04]  /*85480*/  STL.64 [R1+0xd30], R8 ;  /* 0x000d300801007387 */ /* 0x001fe80000100a00 */
[----:B------:R0:W-:Y:S04]  /*85490*/  STL.64 [R1+0xd38], R10 ;  /* 0x000d380a01007387 */ /* 0x0001e80000100a00 */
[----:B0-----:R-:W3:Y:S01]  /*854a0*/  LDL.LU.64 R10, [R1+0x8548] ;  /* 0x00854800010a7983 */ /* 0x001ee20000300a00 */
[----:B------:R-:W-:Y:S01]  /*854b0*/  IMAD.MOV.U32 R17, RZ, RZ, R24 ;  /* 0x000000ffff117224 */ /* 0x000fe200078e0018 */
[----:B----4-:R-:W-:Y:S01]  /*854c0*/  F2FP.F16.E5M2.UNPACK_B R24, R27 ;  /* 0x0000001bff18723e */ /* 0x010fe200020004ff */
[----:B------:R-:W-:Y:S01]  /*854d0*/  IMAD.MOV.U32 R3, RZ, RZ, R25 ;  /* 0x000000ffff037224 */ /* 0x000fe200078e0019 */
[----:B------:R-:W-:Y:S01]  /*854e0*/  F2FP.F16.E5M2.UNPACK_B R25, R19 ;  /* 0x00000013ff19723e */ /* 0x000fe200020004ff */
[----:B------:R-:W-:-:S02]  /*854f0*/  IMAD.MOV.U32 R0, RZ, RZ, R8 ;  /* 0x000000ffff007224 */ /* 0x000fc400078e0008 */
[----:B------:R-:W-:Y:S02]  /*85500*/  IMAD.MOV.U32 R2, RZ, RZ, R9 ;  /* 0x000000ffff027224 */ /* 0x000fe400078e0009 */
[----:B------:R-:W4:Y:S04]  /*85510*/  LDL.LU.64 R8, [R1+0x8540] ;  /* 0x0085400001087983 */ /* 0x000f280000300a00 */
[----:B------:R2:W-:Y:S02]  /*85520*/  STL.64 [R1+0x88], R24 ;  /* 0x0000881801007387 */ /* 0x0005e40000100a00 */
[----:B--2---:R-:W-:Y:S02]  /*85530*/  HMMA.16816.F32 R24, R12, R24, R4 ;  /* 0x000000180c18723c */ /* 0x004fe40000001804 */
[----:B------:R-:W2:Y:S04]  /*85540*/  LDL.LU.64 R6, [R1+0x8538] ;  /* 0x0085380001067983 */ /* 0x000ea80000300a00 */
[----:B------:R-:W4:-:S13]  /*85550*/  LDL.LU R5, [R1+0x8530] ;  /* 0x0085300001057983 */ /* 0x000f1a0000300800 */
[----:B------:R-:W-:Y:S04]  /*85560*/  STL.64 [R1+0xd0], R24 ;  /* 0x0000d01801007387 */ /* 0x000fe80000100a00 */
[----:B------:R-:W-:Y:S04]  /*85570*/  STL.64 [R1+0xd8], R26 ;  /* 0x0000d81a01007387 */ /* 0x000fe80000100a00 */
[----:B------:R-:W0:Y:S04]  /*85580*/  LDSM.16.M88.4 R24, [R16+UR5+0x4800] ;  /* 0x004800051018783b */ /* 0x000e280008000200 */
[----:B0-----:R-:W-:Y:S01]  /*85590*/  STL.64 [R1+0xd40], R24 ;  /* 0x000d401801007387 */ /* 0x001fe20000100a00 */
[----:B------:R-:W-:-:S02]  /*855a0*/  IMAD.MOV.U32 R19, RZ, RZ, R24 ;  /* 0x000000ffff137224 */ /* 0x000fc400078e0018 */
[----:B------:R-:W-:Y:S01]  /*855b0*/  IMAD.MOV.U32 R4, RZ, RZ, R25 ;  /* 0x000000ffff047224 */ /* 0x000fe200078e0019 */
[----:B------:R0:W-:Y:S01]  /*855c0*/  STL.64 [R1+0xd48], R26 ;  /* 0x000d481a01007387 */ /* 0x0001e20000100a00 */
[----:B---3--:R-:W-:Y:S02]  /*855d0*/  F2FP.F16.E5M2.UNPACK_B R10, R10 ;  /* 0x0000000aff0a723e */ /* 0x008fe400020004ff */
[----:B------:R-:W-:-:S05]  /*855e0*/  F2FP.F16.E5M2.UNPACK_B R11, R11 ;  /* 0x0000000bff0b723e */ /* 0x000fca00020004ff */
[----:B------:R-:W-:Y:S02]  /*855f0*/  STL.64 [R1+0x80], R10 ;  /* 0x0000800a01007387 */ /* 0x000fe40000100a00 */
[----:B0-----:R-:W-:Y:S02]  /*85600*/  HMMA.16816.F32 R24, R12, R10, R20 ;  /* 0x0000000a0c18723c */ /* 0x001fe40000001814 */
[----:B------:R-:W3:Y:S04]  /*85610*/  LDL.LU.64 R20, [R1+0x840] ;  /* 0x0008400001147983 */ /* 0x000ee80000300a00 */
[----:B------:R-:W3:-:S13]  /*85620*/  LDL.LU.64 R22, [R1+0x848] ;  /* 0x0008480001167983 */ /* 0x000eda0000300a00 */
[----:B------:R-:W-:Y:S04]  /*85630*/  STL.64 [R1+0xe0], R24 ;  /* 0x0000e01801007387 */ /* 0x000fe80000100a00 */
[----:B------:R-:W-:Y:S04]  /*85640*/  STL.64 [R1+0xe8], R26 ;  /* 0x0000e81a01007387 */ /* 0x000fe80000100a00 */
[----:B------:R-:W0:Y:S01]  /*85650*/  LDSM.16.M88.4 R24, [R16+UR5+0x5000] ;  /* 0x005000051018783b */ /* 0x000e220008000200 */
[----:B--2---:R-:W-:-:S05]  /*85660*/  F2FP.F16.E5M2.UNPACK_B R28, R7 ;  /* 0x00000007ff1c723e */ /* 0x004fca00020004ff */
[----:B------:R-:W-:Y:S04]  /*85670*/  STL [R1+0x78], R28 ;  /* 0x0000781c01007387 */ /* 0x000fe80000100800 */
[----:B---3--:R-:W-:Y:S04]  /*85680*/  STL.64 [R1+0x8528], R22 ;  /* 0x0085281601007387 */ /* 0x008fe80000100a00 */
[----:B------:R1:W-:Y:S04]  /*85690*/  STL.64 [R1+0x8520], R20 ;  /* 0x0085201401007387 */ /* 0x0003e80000100a00 */
[----:B-1----:R-:W2:Y:S04]  /*856a0*/  LDL.LU.64 R20, [R1+0x850] ;  /* 0x0008500001147983 */ /* 0x002ea80000300a00 */
[----:B------:R-:W2:Y:S01]  /*856b0*/  LDL.LU.64 R22, [R1+0x858] ;  /* 0x0008580001167983 */ /* 0x000ea20000300a00 */
[----:B------:R-:W-:Y:S01]  /*856c0*/  F2FP.F16.E5M2.UNPACK_B R29, R6 ;  /* 0x00000006ff1d723e */ /* 0x000fe200020004ff */
[----:B0-----:R-:W-:-:S02]  /*856d0*/  IMAD.MOV.U32 R7, RZ, RZ, R24 ;  /* 0x000000ffff077224 */ /* 0x001fc400078e0018 */
[----:B------:R0:W-:Y:S01]  /*856e0*/  STL.64 [R1+0xd60], R24 ;  /* 0x000d601801007387 */ /* 0x0001e20000100a00 */
[----:B------:R-:W-:-:S03]  /*856f0*/  IMAD.MOV.U32 R6, RZ, RZ, R25 ;  /* 0x000000ffff067224 */ /* 0x000fc600078e0019 */
[----:B------:R1:W-:Y:S04]  /*85700*/  STL.64 [R1+0xd68], R26 ;  /* 0x000d681a01007387 */ /* 0x0003e80000100a00 */
[----:B------:R-:W-:Y:S04]  /*85710*/  STL [R1+0x7c], R29 ;  /* 0x00007c1d01007387 */ /* 0x000fe80000100800 */
[----:B0-----:R-:W3:Y:S04]  /*85720*/  LDL.LU.64 R24, [R1+0x830] ;  /* 0x0008300001187983 */ /* 0x001ee80000300a00 */
[----:B-1----:R-:W3:Y:S04]  /*85730*/  LDL.LU.64 R26, [R1+0x838] ;  /* 0x00083800011a7983 */ /* 0x002ee80000300a00 */
[----:B------:R-:W-:Y:S04]  /*85740*/  STL.64 [R1+0x8508], R6 ;  /* 0x0085080601007387 */ /* 0x000fe80000100a00 */
[----:B------:R-:W-:Y:S01]  /*85750*/  STL [R1+0x8500], R4 ;  /* 0x0085000401007387 */ /* 0x000fe20000100800 */
[----:B----4-:R-:W-:-:S02]  /*85760*/  F2FP.F16.E5M2.UNPACK_B R10, R9 ;  /* 0x00000009ff0a723e */ /* 0x010fc400020004ff */
[----:B------:R-:W-:Y:S01]  /*85770*/  F2FP.F16.E5M2.UNPACK_B R11, R8 ;  /* 0x00000008ff0b723e */ /* 0x000fe200020004ff */
[----:B--2---:R-:W-:-:S15]  /*85780*/  HMMA.16816.F32 R20, R12, R28, R20 ;  /* 0x0000001c0c14723c */ /* 0x004fde0000001814 */
[----:B------:R-:W-:-:S04]  /*85790*/  NOP ;  /* 0x0000000000007918 */ /* 0x000fc80000000000 */
[----:B------:R-:W-:Y:S04]  /*857a0*/  STL.64 [R1+0xf0], R20 ;  /* 0x0000f01401007387 */ /* 0x000fe80000100a00 */
[----:B------:R-:W-:Y:S04]  /*857b0*/  STL.64 [R1+0xf8], R22 ;  /* 0x0000f81601007387 */ /* 0x000fe80000100a00 */
[----:B------:R-:W0:Y:S04]  /*857c0*/  LDSM.16.M88.4 R20, [R16+UR5+0x5800] ;  /* 0x005800051014783b */ /* 0x000e280008000200 */
[----:B0-----:R-:W-:Y:S01]  /*857d0*/  STL.64 [R1+0xd70], R20 ;  /* 0x000d701401007387 */ /* 0x001fe20000100a00 */
[----:B------:R-:W-:-:S02]  /*857e0*/  IMAD.MOV.U32 R9, RZ, RZ, R20 ;  /* 0x000000ffff097224 */ /* 0x000fc400078e0014 */
[----:B------:R-:W-:Y:S01]  /*857f0*/  IMAD.MOV.U32 R8, RZ, RZ, R21 ;  /* 0x000000ffff087224 */ /* 0x000fe200078e0015 */
[----:B------:R0:W-:Y:S04]  /*85800*/  STL.64 [R1+0xd78], R22 ;  /* 0x000d781601007387 */ /* 0x0001e80000100a00 */
[----:B0-----:R-:W2:Y:S04]  /*85810*/  LDL.LU.64 R22, [R1+0x8528] ;  /* 0x0085280001167983 */ /* 0x001ea80000300a00 */
[----:B------:R-:W2:Y:S04]  /*85820*/  LDL.LU.64 R20, [R1+0x8520] ;  /* 0x0085200001147983 */ /* 0x000ea80000300a00 */
[----:B------:R-:W-:Y:S01]  /*85830*/  STL.64 [R1+0x70], R10 ;  /* 0x0000700a01007387 */ /* 0x000fe20000100a00 */
[----:B------:R-:W-:-:S02]  /*85840*/  F2FP.F16.E5M2.UNPACK_B R4, R18 ;  /* 0x00000012ff04723e */ /* 0x000fc400020004ff */
[----:B------:R-:W-:Y:S01]  /*85850*/  F2FP.F16.E5M2.UNPACK_B R5, R5 ;  /* 0x00000005ff05723e */ /* 0x000fe200020004ff */
[----:B--2---:R-:W-:-:S15]  /*85860*/  HMMA.16816.F32 R20, R12, R10, R20 ;  /* 0x0000000a0c14723c */ /* 0x004fde0000001814 */
[----:B------:R-:W-:-:S04]  /*85870*/  NOP ;  /* 0x0000000000007918 */ /* 0x000fc80000000000 */
[----:B------:R-:W-:Y:S04]  /*85880*/  STL.64 [R1+0x100], R20 ;  /* 0x0001001401007387 */ /* 0x000fe80000100a00 */
[----:B------:R-:W-:Y:S04]  /*85890*/  STL.64 [R1+0x108], R22 ;  /* 0x0001081601007387 */ /* 0x000fe80000100a00 */
[----:B------:R-:W0:Y:S02]  /*858a0*/  LDSM.16.M88.4 R20, [R16+UR5+0x6000] ;  /* 0x006000051014783b */ /* 0x000e240008000200 */
[----:B0-----:R-:W-:-:S02]  /*858b0*/  IMAD.MOV.U32 R11, RZ, RZ, R20 ;  /* 0x000000ffff0b7224 */ /* 0x001fc400078e0014 */
[----:B------:R-:W-:Y:S01]  /*858c0*/  IMAD.MOV.U32 R10, RZ, RZ, R21 ;  /* 0x000000ffff0a7224 */ /* 0x000fe200078e0015 */
[----:B------:R-:W-:Y:S04]  /*858d0*/  STL.64 [R1+0xd80], R20 ;  /* 0x000d801401007387 */ /* 0x000fe80000100a00 */
[----:B------:R-:W-:Y:S04]  /*858e0*/  STL.64 [R1+0xd88], R22 ;  /* 0x000d881601007387 */ /* 0x000fe80000100a00 */
[----:B------:R-:W-:Y:S04]  /*858f0*/  STL.64 [R1+0x68], R4 ;  /* 0x0000680401007387 */ /* 0x000fe80000100a00 */
[----:B------:R-:W-:Y:S04]  /*85900*/  STL.64 [R1+0x84f8], R10 ;  /* 0x0084f80a01007387 */ /* 0x000fe80000100a00 */
[----:B------:R3:W-:Y:S02]  /*85910*/  STL.64 [R1+0x84f0], R8 ;  /* 0x0084f00801007387 */ /* 0x0007e40000100a00 */
[----:B---3--:R-:W-:Y:S01]  /*85920*/  HMMA.16816.F32 R8, R12, R4, R24 ;  /* 0x000000040c08723c */ /* 0x008fe20000001818 */
[----:B------:R-:W-:Y:S01]  /*85930*/  F2FP.F16.E5M2.UNPACK_B R20, R17 ;  /* 0x00000011ff14723e */ /* 0x000fe200020004ff */
[----:B------:R-:W2:-:S15]  /*85940*/  LDL.LU.64 R4, [R1+0x810] ;  /* 0x0008100001047983 */ /* 0x000e9e0000300a00 */
[----:B------:R-:W-:Y:S02]  /*85950*/  NOP ;  /* 0x0000000000007918 */ /* 0x000fe40000000000 */
[----:B------:R-:W-:Y:S04]  /*85960*/  STL.64 [R1+0x110], R8 ;  /* 0x0001100801007387 */ /* 0x000fe80000100a00 */
[----:B------:R-:W-:Y:S04]  /*85970*/  STL.64 [R1+0x118], R10 ;  /* 0x0001180a01007387 */ /* 0x000fe80000100a00 */
[----:B------:R-:W-:Y:S04]  /*85980*/  STL [R1+0x60], R20 ;  /* 0x0000601401007387 */ /* 0x000fe80000100800 */
[----:B------:R-:W3:Y:S04]  /*85990*/  LDL.LU.64 R6, [R1+0x818] ;  /* 0x0008180001067983 */ /* 0x000ee80000300a00 */
[----:B------:R-:W0:Y:S04]  /*859a0*/  LDSM.16.M88.4 R8, [R16+UR5+0x6800] ;  /* 0x006800051008783b */ /* 0x000e280008000200 */
[----:B---3--:R-:W-:Y:S04]  /*859b0*/  STL.64 [R1+0x8518], R6 ;  /* 0x0085180601007387 */ /* 0x008fe80000100a00 */
[----:B--2---:R1:W-:Y:S04]  /*859c0*/  STL.64 [R1+0x8510], R4 ;  /* 0x0085100401007387 */ /* 0x0043e80000100a00 */
[----:B-1----:R-:W2:Y:S04]  /*859d0*/  LDL.LU.64 R4, [R1+0x820] ;  /* 0x0008200001047983 */ /* 0x002ea80000300a00 */
[----:B------:R-:W2:Y:S01]  /*859e0*/  LDL.LU.64 R6, [R1+0x828] ;  /* 0x0008280001067983 */ /* 0x000ea20000300a00 */
[----:B------:R-:W-:-:S03]  /*859f0*/  F2FP.F16.E5M2.UNPACK_B R21, R3 ;  /* 0x00000003ff15723e */ /* 0x000fc600020004ff */
[----:B0-----:R0:W-:Y:S04]  /*85a00*/  STL.64 [R1+0xd90], R8 ;  /* 0x000d900801007387 */ /* 0x0011e80000100a00 */
[----:B------:R-:W-:Y:S04]  /*85a10*/  STL.64 [R1+0xd98], R10 ;  /* 0x000d980a01007387 */ /* 0x000fe80000100a00 */
[----:B------:R-:W-:Y:S04]  /*85a20*/  STL [R1+0x64], R21 ;  /* 0x0000641501007387 */ /* 0x000fe80000100800 */
[----:B------:R-:W3:Y:S04]  /*85a30*/  LDL.LU.64 R24, [R1+0x800] ;  /* 0x0008000001187983 */ /* 0x000ee80000300a00 */
[----:B------:R-:W3:Y:S01]  /*85a40*/  LDL.LU.64 R26, [R1+0x808] ;  /* 0x00080800011a7983 */ /* 0x000ee20000300a00 */
[----:B------:R-:W-:Y:S01]  /*85a50*/  IMAD.MOV.U32 R18, RZ, RZ, R8 ;  /* 0x000000ffff127224 */ /* 0x000fe200078e0008 */
[----:B0-----:R-:W-:Y:S01]  /*85a60*/  F2FP.F16.E5M2.UNPACK_B R8, R0 ;  /* 0x00000000ff08723e */ /* 0x001fe200020004ff */
[----:B--2---:R-:W-:-:S15]  /*85a70*/  HMMA.16816.F32 R4, R12, R20, R4 ;  /* 0x000000140c04723c */ /* 0x004fde0000001804 */
[----:B------:R-:W-:-:S04]  /*85a80*/  NOP ;  /* 0x0000000000007918 */ /* 0x000fc80000000000 */
[----:B------:R-:W-:Y:S04]  /*85a90*/  STL.64 [R1+0x120], R4 ;  /* 0x0001200401007387 */ /* 0x000fe80000100a00 */
[----:B------:R0:W-:Y:S04]  /*85aa0*/  STL.64 [R1+0x128], R6 ;  /* 0x0001280601007387 */ /* 0x0001e80000100a00 */
[----:B0-----:R-:W2:Y:S04]  /*85ab0*/  LDL.LU.64 R6, [R1+0x8518] ;  /* 0x0085180001067983 */ /* 0x001ea80000300a00 */
[----:B------:R-:W2:Y:S01]  /*85ac0*/  LDL.LU.64 R4, [R1+0x8510] ;  /* 0x0085100001047983 */ /* 0x000ea20000300a00 */
[----:B------:R-:W-:-:S03]  /*85ad0*/  IMAD.MOV.U32 R0, RZ, RZ, R21 ;  /* 0x000000ffff007224 */ /* 0x000fc600078e0015 */
[----:B------:R-:W0:Y:S01]  /*85ae0*/  LDSM.16.M88.4 R20, [R16+UR5+0x7000] ;  /* 0x007000051014783b */ /* 0x000e220008000200 */
[----:B------:R-:W-:Y:S01]  /*85af0*/  IMAD.MOV.U32 R17, RZ, RZ, R9 ;  /* 0x000000ffff117224 */ /* 0x000fe200078e0009 */
[----:B------:R-:W-:Y:S02]  /*85b00*/  F2FP.F16.E5M2.UNPACK_B R9, R2 ;  /* 0x00000002ff09723e */ /* 0x000fe400020004ff */
[----:B------:R-:W-:Y:S04]  /*85b10*/  STL [R1+0x83a0], R0 ;  /* 0x0083a00001007387 */ /* 0x000fe80000100800 */
[----:B------:R-:W-:Y:S04]  /*85b20*/  STL [R1+0x58], R8 ;  /* 0x0000580801007387 */ /* 0x000fe80000100800 */
[----:B0-----:R-:W-:Y:S04]  /*85b30*/  STL.64 [R1+0xda0], R20 ;  /* 0x000da01401007387 */ /* 0x001fe80000100a00 */
[----:B------:R-:W-:Y:S04]  /*85b40*/  STL.64 [R1+0xda8], R22 ;  /* 0x000da81601007387 */ /* 0x000fe80000100a00 */
[----:B------:R2:W-:Y:S02]  /*85b50*/  STL [R1+0x5c], R9 ;  /* 0x00005c0901007387 */ /* 0x0005e40000100800 */
[----:B--2---:R-:W-:Y:S02]  /*85b60*/  HMMA.16816.F32 R8, R12, R8, R4 ;  /* 0x000000080c08723c */ /* 0x004fe40000001804 */
[----:B------:R-:W2:Y:S04]  /*85b70*/  LDL.LU.64 R6, [R1+0x8508] ;  /* 0x0085080001067983 */ /* 0x000ea80000300a00 */
[----:B------:R-:W4:-:S13]  /*85b80*/  LDL.LU R4, [R1+0x8500] ;  /* 0x0085000001047983 */ /* 0x000f1a0000300800 */
[----:B------:R-:W-:Y:S04]  /*85b90*/  STL.64 [R1+0x130], R8 ;  /* 0x0001300801007387 */ /* 0x000fe80000100a00 */
[----:B------:R-:W-:Y:S04]  /*85ba0*/  STL.64 [R1+0x138], R10 ;  /* 0x0001380a01007387 */ /* 0x000fe80000100a00 */
[----:B------:R-:W0:Y:S01]  /*85bb0*/  LDSM.16.M88.4 R8, [R16+UR5+0x7800] ;  /* 0x007800051008783b */ /* 0x000e220008000200 */
[----:B------:R-:W-:-:S05]  /*85bc0*/  F2FP.F16.E5M2.UNPACK_B R22, R19 ;  /* 0x00000013ff16723e */ /* 0x000fca00020004ff */
[----:B------:R-:W-:Y:S01]  /*85bd0*/  IMAD.MOV.U32 R0, RZ, RZ, R22 ;  /* 0x000000ffff007224 */ /* 0x000fe200078e0016 */
[----:B0-----:R-:W-:Y:S01]  /*85be0*/  STL.64 [R1+0xdb0], R8 ;  /* 0x000db00801007387 */ /* 0x001fe20000100a00 */
[----:B------:R-:W-:-:S03]  /*85bf0*/  IMAD.MOV.U32 R5, RZ, RZ, R8 ;  /* 0x000000ffff057224 */ /* 0x000fc600078e0008 */
[----:B------:R0:W-:Y:S04]  /*85c00*/  STL.64 [R1+0xdb8], R10 ;  /* 0x000db80a01007387 */ /* 0x0001e80000100a00 */
[----:B0-----:R-:W2:Y:S01]  /*85c10*/  LDL.LU.64 R10, [R1+0x84f8] ;  /* 0x0084f800010a7983 */ /* 0x001ea20000300a00 */
[----:B------:R-:W-:Y:S02]  /*85c20*/  IMAD.MOV.U32 R3, RZ, RZ, R20 ;  /* 0x000000ffff037224 */ /* 0x000fe400078e0014 */
[----:B------:R-:W-:Y:S01]  /*85c30*/  IMAD.MOV.U32 R2, RZ, RZ, R21 ;  /* 0x000000ffff027224 */ /* 0x000fe200078e0015 */
[----:B----4-:R-:W-:-:S07]  /*85c40*/  F2FP.F16.E5M2.UNPACK_B R23, R4 ;  /* 0x00000004ff17723e */ /* 0x010fce00020004ff */
[----:B---3--:R-:W-:Y:S01]  /*85c50*/  HMMA.16816.F32 R24, R12, R22, R24 ;  /* 0x000000160c18723c */ /* 0x008fe20000001818 */
[----:B------:R-:W-:Y:S02]  /*85c60*/  IMAD.MOV.U32 R4, RZ, RZ, R9 ;  /* 0x000000ffff047224 */ /* 0x000fe400078e0009 */
[----:B------:R-:W3:Y:S04]  /*85c70*/  LDL.LU.64 R8, [R1+0x84f0] ;  /* 0x0084f00001087983 */ /* 0x000ee80000300a00 */
[----:B------:R-:W-:Y:S04]  /*85c80*/  STL.64 [R1+0x50], R22 ;  /* 0x0000501601007387 */ /* 0x000fe80000100a00 */
[----:B------:R-:W-:Y:S08]  /*85c90*/  STL [R1+0x83a4], R0 ;  /* 0x0083a40001007387 */ /* 0x000ff00000100800 */
[----:B------:R-:W-:Y:S04]  /*85ca0*/  STL.64 [R1+0x140], R24 ;  /* 0x0001401801007387 */ /* 0x000fe80000100a00 */
[----:B------:R-:W-:Y:S04]  /*85cb0*/  STL.64 [R1+0x148], R26 ;  /* 0x0001481a01007387 */ /* 0x000fe80000100a00 */
[----:B------:R-:W0:Y:S01]  /*85cc0*/  LDSM.16.M88.4 R24, [R16+UR5+0x8000] ;  /* 0x008000051018783b */ /* 0x000e220008000200 */
[----:B--2---:R-:W-:-:S02]  /*85cd0*/  F2FP.F16.E5M2.UNPACK_B R20, R7 ;  /* 0x00000007ff14723e */ /* 0x004fc400020004ff */
[----:B------:R-:W-:-:S03]  /*85ce0*/  F2FP.F16.E5M2.UNPACK_B R21, R6 ;  /* 0x00000006ff15723e */ /* 0x000fc600020004ff */
[----:B------:R-:W-:Y:S01]  /*85cf0*/  STL [R1+0x48], R20 ;  /* 0x0000481401007387 */ /* 0x000fe20000100800 */
[----:B0-----:R-:W-:Y:S02]  /*85d00*/  IMAD.MOV.U32 R7, RZ, RZ, R24 ;  /* 0x000000ffff077224 */ /* 0x001fe400078e0018 */
[----:B------:R-:W-:Y:S01]  /*85d10*/  IMAD.MOV.U32 R6, RZ, RZ, R25 ;  /* 0x000000ffff067224 */ /* 0x000fe200078e0019 */
[----:B------:R-:W-:Y:S04]  /*85d20*/  STL.64 [R1+0xdc0], R24 ;  /* 0x000dc01801007387 */ /* 0x000fe80000100a00 */
[----:B------:R-:W-:Y:S04]  /*85d30*/  STL.64 [R1+0xdc8], R26 ;  /* 0x000dc81a01007387 */ /* 0x000fe80000100a00 */
[----:B------:R-:W-:Y:S04]  /*85d40*/  STL [R1+0x4c], R21 ;  /* 0x00004c1501007387 */ /* 0x000fe80000100800 */
[----:B------:R-:W-:Y:S04]  /*85d50*/  STL.64 [R1+0x84d8], R6 ;  /* 0x0084d80601007387 */ /* 0x000fe80000100a00 */
[----:B------:R0:W-:Y:S04]  /*85d60*/  STL.64 [R1+0x84d0], R4 ;  /* 0x0084d00401007387 */ /* 0x0001e80000100a00 */
[----:B0-----:R-:W2:Y:S04]  /*85d70*/  LDL.LU.64 R4, [R1+0x8a0] ;  /* 0x0008a00001047983 */ /* 0x001ea80000300a00 */
[----:B------:R-:W4:Y:S04]  /*85d80*/  LDL.LU.64 R6, [R1+0x8a8] ;  /* 0x0008a80001067983 */ /* 0x000f280000300a00 */
[----:B----4-:R-:W-:Y:S04]  /*85d90*/  STL.64 [R1+0x84e8], R6 ;  /* 0x0084e80601007387 */ /* 0x010fe80000100a00 */
[----:B--2---:R0:W-:Y:S04]  /*85da0*/  STL.64 [R1+0x84e0], R4 ;  /* 0x0084e00401007387 */ /* 0x0041e80000100a00 */
[----:B0-----:R-:W2:Y:S04]  /*85db0*/  LDL.LU.64 R4, [R1+0x7f0] ;  /* 0x0007f00001047983 */ /* 0x001ea80000300a00 */
[----:B------:R-:W2:Y:S04]  /*85dc0*/  LDL.LU.64 R6, [R1+0x7f8] ;  /* 0x0007f80001067983 */ /* 0x000ea80000300a00 */
[----:B------:R-:W4:Y:S04]  /*85dd0*/  LDL.LU.64 R24, [R1+0x8c0] ;  /* 0x0008c00001187983 */ /* 0x000f280000300a00 */
[----:B------:R-:W4:Y:S01]  /*85de0*/  LDL.LU.64 R26, [R1+0x8c8] ;  /* 0x0008c800011a7983 */ /* 0x000f220000300a00 */
[----:B---3--:R-:W-:-:S02]  /*85df0*/  F2FP.F16.E5M2.UNPACK_B R22, R9 ;  /* 0x00000009ff16723e */ /* 0x008fc400020004ff */
        /* <DEDUP_REMOVED lines=14> */
[----:B------:R-:W-:-:S05]  /*85ee0*/  F2FP.F16.E5M2.UNPACK_B R21, R10 ;  /* 0x0000000aff15723e */ /* 0x000fca00020004ff */
[----:B------:R-:W-:Y:S01]  /*85ef0*/  IMAD.MOV.U32 R0, RZ, RZ, R21 ;  /* 0x000000ffff007224 */ /* 0x000fe200078e0015 */
[----:B------:R-:W-:Y:S02]  /*85f00*/  F2FP.F16.E5M2.UNPACK_B R18, R18 ;  /* 0x00000012ff12723e */ /* 0x000fe400020004ff */
[----:B------:R-:W-:Y:S01]  /*85f10*/  F2FP.F16.E5M2.UNPACK_B R19, R17 ;  /* 0x00000011ff13723e */ /* 0x000fe200020004ff */
[----:B--2---:R-:W-:-:S15]  /*85f20*/  HMMA.16816.F32 R4, R12, R22, R4 ;  /* 0x000000160c04723c */ /* 0x004fde0000001804 */
[----:B------:R-:W-:-:S04]  /*85f30*/  NOP ;  /* 0x0000000000007918 */ /* 0x000fc80000000000 */
[----:B------:R-:W-:Y:S04]  /*85f40*/  STL.64 [R1+0x160], R4 ;  /* 0x0001600401007387 */ /* 0x000fe80000100a00 */
[----:B------:R-:W-:Y:S04]  /*85f50*/  STL.64 [R1+0x168], R6 ;  /* 0x0001680601007387 */ /* 0x000fe80000100a00 */
[----:B------:R-:W0:Y:S02]  /*85f60*/  LDSM.16.M88.4 R4, [R16+UR5+0x9000] ;  /* 0x009000051004783b */ /* 0x000e240008000200 */
[----:B0-----:R-:W-:-:S02]  /*85f70*/  IMAD.MOV.U32 R11, RZ, RZ, R4 ;  /* 0x000000ffff0b7224 */ /* 0x001fc400078e0004 */
[----:B------:R-:W-:Y:S01]  /*85f80*/  STL.64 [R1+0xde0], R4 ;  /* 0x000de00401007387 */ /* 0x000fe20000100a00 */
[----:B------:R-:W-:-:S03]  /*85f90*/  IMAD.MOV.U32 R10, RZ, RZ, R5 ;  /* 0x000000ffff0a7224 */ /* 0x000fc600078e0005 */
[----:B------:R0:W-:Y:S04]  /*85fa0*/  STL.64 [R1+0xde8], R6 ;  /* 0x000de80601007387 */ /* 0x0001e80000100a00 */
[----:B0-----:R-:W2:Y:S04]  /*85fb0*/  LDL.LU.64 R6, [R1+0x84d8] ;  /* 0x0084d80001067983 */ /* 0x001ea80000300a00 */
[----:B------:R-:W3:Y:S04]  /*85fc0*/  LDL.LU.64 R4, [R1+0x84d0] ;  /* 0x0084d00001047983 */ /* 0x000ee80000300a00 */
[----:B------:R-:W-:Y:S04]  /*85fd0*/  STL.64 [R1+0x38], R20 ;  /* 0x0000381401007387 */ /* 0x000fe80000100a00 */
[----:B------:R-:W-:Y:S04]  /*85fe0*/  STL.64 [R1+0x84b0], R10 ;  /* 0x0084b00a01007387 */ /* 0x000fe80000100a00 */
[----:B------:R4:W-:Y:S02]  /*85ff0*/  STL.64 [R1+0x84a8], R8 ;  /* 0x0084a80801007387 */ /* 0x0009e40000100a00 */
[----:B----4-:R-:W-:Y:S02]  /*86000*/  HMMA.16816.F32 R8, R12, R20, R24 ;  /* 0x000000140c08723c */ /* 0x010fe40000001818 */
[----:B------:R-:W-:-:S15]  /*86010*/  STL [R1+0x83a8], R0 ;  /* 0x0083a80001007387 */ /* 0x000fde0000100800 */
[----:B------:R-:W-:Y:S02]  /*86020*/  NOP ;  /* 0x0000000000007918 */ /* 0x000fe40000000000 */
[----:B------:R-:W-:Y:S04]  /*86030*/  STL.64 [R1+0x170], R8 ;  /* 0x0001700801007387 */ /* 0x000fe80000100a00 */
[----:B------:R-:W-:Y:S04]  /*86040*/  STL.64 [R1+0x178], R10 ;  /* 0x0001780a01007387 */ /* 0x000fe80000100a00 */
[----:B------:R-:W0:Y:S04]  /*86050*/  LDSM.16.M88.4 R8, [R16+UR5+0x9800] ;  /* 0x009800051008783b */ /* 0x000e280008000200 */
[----:B------:R-:W-:Y:S04]  /*86060*/  STL [R1+0x30], R18 ;  /* 0x0000301201007387 */ /* 0x000fe80000100800 */
[----:B------:R-:W4:Y:S04]  /*86070*/  LDL.LU.64 R20, [R1+0x8e0] ;  /* 0x0008e00001147983 */ /* 0x000f280000300a00 */
[----:B------:R-:W4:Y:S01]  /*86080*/  LDL.LU.64 R22, [R1+0x8e8] ;  /* 0x0008e80001167983 */ /* 0x000f220000300a00 */
[----:B0-----:R-:W-:-:S03]  /*86090*/  IMAD.MOV.U32 R24, RZ, RZ, R8 ;  /* 0x000000ffff187224 */ /* 0x001fc600078e0008 */
[----:B------:R-:W-:Y:S04]  /*860a0*/  STL.64 [R1+0xdf0], R8 ;  /* 0x000df00801007387 */ /* 0x000fe80000100a00 */
[----:B------:R-:W-:Y:S04]  /*860b0*/  STL.64 [R1+0xdf8], R10 ;  /* 0x000df80a01007387 */ /* 0x000fe80000100a00 */
[----:B------:R-:W-:Y:S04]  /*860c0*/  STL [R1+0x34], R19 ;  /* 0x0000341301007387 */ /* 0x000fe80000100800 */
[----:B------:R0:W-:Y:S04]  /*860d0*/  STL [R1+0x84b8], R24 ;  /* 0x0084b81801007387 */ /* 0x0001e80000100800 */
[----:B0-----:R-:W2:Y:S04]  /*860e0*/  LDL.LU.64 R24, [R1+0x8f0] ;  /* 0x0008f00001187983 */ /* 0x001ea80000300a00 */
[----:B------:R-:W2:Y:S04]  /*860f0*/  LDL.LU.64 R26, [R1+0x8f8] ;  /* 0x0008f800011a7983 */ /* 0x000ea80000300a00 */
[----:B--2---:R-:W-:Y:S04]  /*86100*/  STL.64 [R1+0x84c8], R26 ;  /* 0x0084c81a01007387 */ /* 0x004fe80000100a00 */
[----:B------:R0:W-:Y:S04]  /*86110*/  STL.64 [R1+0x84c0], R24 ;  /* 0x0084c01801007387 */ /* 0x0001e80000100a00 */
[----:B0-----:R-:W2:Y:S04]  /*86120*/  LDL.LU.64 R24, [R1+0x8d0] ;  /* 0x0008d00001187983 */ /* 0x001ea80000300a00 */
[----:B------:R-:W2:Y:S01]  /*86130*/  LDL.LU.64 R26, [R1+0x8d8] ;  /* 0x0008d800011a7983 */ /* 0x000ea20000300a00 */
[----:B------:R-:W-:-:S02]  /*86140*/  F2FP.F16.E5M2.UNPACK_B R10, R3 ;  /* 0x00000003ff0a723e */ /* 0x000fc400020004ff */
[----:B------:R-:W-:Y:S02]  /*86150*/  F2FP.F16.E5M2.UNPACK_B R11, R2 ;  /* 0x00000002ff0b723e */ /* 0x000fe400020004ff */
[----:B---3--:R-:W-:Y:S01]  /*86160*/  F2FP.F16.E5M2.UNPACK_B R8, R5 ;  /* 0x00000005ff08723e */ /* 0x008fe200020004ff */
[----:B------:R-:W-:Y:S01]  /*86170*/  IMAD.MOV.U32 R17, RZ, RZ, R9 ;  /* 0x000000ffff117224 */ /* 0x000fe200078e0009 */
        /* <DEDUP_REMOVED lines=9> */
[----:B------:R4:W-:Y:S02]  /*86210*/  STL.64 [R1+0xe08], R26 ;  /* 0x000e081a01007387 */ /* 0x0009e40000100a00 */
[----:B----4-:R-:W-:Y:S02]  /*86220*/  HMMA.16816.F32 R24, R12, R10, R20 ;  /* 0x0000000a0c18723c */ /* 0x010fe40000001814 */
[----:B------:R-:W-:Y:S04]  /*86230*/  STL.64 [R1+0x28], R10 ;  /* 0x0000280a01007387 */ /* 0x000fe80000100a00 */
[----:B------:R-:W2:-:S13]  /*86240*/  LDL.LU.64 R20, [R1+0x900] ;  /* 0x0009000001147983 */ /* 0x000e9a0000300a00 */
[----:B------:R-:W-:Y:S04]  /*86250*/  STL.64 [R1+0x190], R24 ;  /* 0x0001901801007387 */ /* 0x000fe80000100a00 */
[----:B------:R-:W-:Y:S04]  /*86260*/  STL.64 [R1+0x198], R26 ;  /* 0x0001981a01007387 */ /* 0x000fe80000100a00 */
[----:B------:R-:W0:Y:S04]  /*86270*/  LDSM.16.M88.4 R24, [R16+UR5+0xa800] ;  /* 0x00a800051018783b */ /* 0x000e280008000200 */
[----:B------:R-:W-:Y:S04]  /*86280*/  STL [R1+0x20], R8 ;  /* 0x0000200801007387 */ /* 0x000fe80000100800 */
[----:B------:R-:W2:Y:S04]  /*86290*/  LDL.LU.64 R22, [R1+0x908] ;  /* 0x0009080001167983 */ /* 0x000ea80000300a00 */
[----:B0-----:R-:W-:Y:S01]  /*862a0*/  STL.64 [R1+0xe10], R24 ;  /* 0x000e101801007387 */ /* 0x001fe20000100a00 */
[----:B------:R-:W-:-:S02]  /*862b0*/  IMAD.MOV.U32 R5, RZ, RZ, R24 ;  /* 0x000000ffff057224 */ /* 0x000fc400078e0018 */
[----:B------:R-:W-:Y:S01]  /*862c0*/  IMAD.MOV.U32 R4, RZ, RZ, R25 ;  /* 0x000000ffff047224 */ /* 0x000fe200078e0019 */
[----:B------:R0:W-:Y:S04]  /*862d0*/  STL.64 [R1+0xe18], R26 ;  /* 0x000e181a01007387 */ /* 0x0001e80000100a00 */
[----:B0-----:R-:W3:Y:S04]  /*862e0*/  LDL.LU.64 R26, [R1+0x84c8] ;  /* 0x0084c800011a7983 */ /* 0x001ee80000300a00 */
[----:B------:R-:W3:Y:S01]  /*862f0*/  LDL.LU.64 R24, [R1+0x84c0] ;  /* 0x0084c00001187983 */ /* 0x000ee20000300a00 */
[----:B------:R-:W-:-:S03]  /*86300*/  IMAD.MOV.U32 R0, RZ, RZ, R9 ;  /* 0x000000ffff007224 */ /* 0x000fc600078e0009 */
[----:B------:R-:W-:Y:S01]  /*86310*/  STL [R1+0x24], R9 ;  /* 0x0000240901007387 */ /* 0x000fe20000100800 */
[----:B------:R-:W-:Y:S02]  /*86320*/  F2FP.F16.E5M2.UNPACK_B R18, R7 ;  /* 0x00000007ff12723e */ /* 0x000fe400020004ff */
[----:B------:R-:W-:Y:S01]  /*86330*/  F2FP.F16.E5M2.UNPACK_B R19, R6 ;  /* 0x00000006ff13723e */ /* 0x000fe200020004ff */
[----:B---3--:R-:W-:Y:S01]  /*86340*/  HMMA.16816.F32 R24, R12, R8, R24 ;  /* 0x000000080c18723c */ /* 0x008fe20000001818 */
[----:B------:R-:W0:-:S15]  /*86350*/  LDSM.16.M88.4 R8, [R16+UR5+0xb000] ;  /* 0x00b000051008783b */ /* 0x000e1e0008000200 */
[----:B------:R-:W-:-:S03]  /*86360*/  NOP ;  /* 0x0000000000007918 */ /* 0x000fc60000000000 */
[----:B------:R1:W-:Y:S04]  /*86370*/  STL.64 [R1+0x1a0], R24 ;  /* 0x0001a01801007387 */ /* 0x0003e80000100a00 */
[----:B------:R-:W-:Y:S04]  /*86380*/  STL.64 [R1+0x1a8], R26 ;  /* 0x0001a81a01007387 */ /* 0x000fe80000100a00 */
[----:B-1----:R-:W3:Y:S04]  /*86390*/  LDL.LU R24, [R1+0x84b8] ;  /* 0x0084b80001187983 */ /* 0x002ee80000300800 */
[----:B------:R-:W-:Y:S04]  /*863a0*/  STL [R1+0x83c8], R0 ;  /* 0x0083c80001007387 */ /* 0x000fe80000100800 */
[----:B------:R-:W-:Y:S01]  /*863b0*/  STL [R1+0x18], R18 ;  /* 0x0000181201007387 */ /* 0x000fe20000100800 */
[----:B0-----:R-:W-:-:S03]  /*863c0*/  IMAD.MOV.U32 R7, RZ, RZ, R8 ;  /* 0x000000ffff077224 */ /* 0x001fc600078e0008 */
[----:B------:R-:W-:Y:S01]  /*863d0*/  STL.64 [R1+0xe20], R8 ;  /* 0x000e200801007387 */ /* 0x000fe20000100a00 */
[----:B------:R-:W-:-:S03]  /*863e0*/  IMAD.MOV.U32 R6, RZ, RZ, R9 ;  /* 0x000000ffff067224 */ /* 0x000fc600078e0009 */
[----:B------:R0:W-:Y:S04]  /*863f0*/  STL.64 [R1+0xe28], R10 ;  /* 0x000e280a01007387 */ /* 0x0001e80000100a00 */
[----:B0-----:R-:W4:Y:S04]  /*86400*/  LDL.LU.64 R10, [R1+0x84b0] ;  /* 0x0084b000010a7983 */ /* 0x001f280000300a00 */
[----:B------:R-:W3:Y:S04]  /*86410*/  LDL.LU.64 R8, [R1+0x84a8] ;  /* 0x0084a80001087983 */ /* 0x000ee80000300a00 */
[----:B------:R-:W-:Y:S04]  /*86420*/  STL [R1+0x1c], R19 ;  /* 0x00001c1301007387 */ /* 0x000fe80000100800 */
[----:B------:R-:W-:Y:S04]  /*86430*/  STL.64 [R1+0x8490], R6 ;  /* 0x0084900601007387 */ /* 0x000fe80000100a00 */
[----:B------:R0:W-:Y:S04]  /*86440*/  STL.64 [R1+0x8488], R4 ;  /* 0x0084880401007387 */ /* 0x0001e80000100a00 */
[----:B0-----:R-:W4:Y:S04]  /*86450*/  LDL.LU.64 R4, [R1+0x910] ;  /* 0x0009100001047983 */ /* 0x001f280000300a00 */
[----:B------:R-:W4:Y:S01]  /*86460*/  LDL.LU.64 R6, [R1+0x918] ;  /* 0x0009180001067983 */ /* 0x000f220000300a00 */
[----:B--2---:R-:W-:Y:S01]  /*86470*/  HMMA.16816.F32 R20, R12, R18, R20 ;  /* 0x000000120c14723c */ /* 0x004fe20000001814 */
[----:B------:R-:W-:-:S05]  /*86480*/  IMAD.MOV.U32 R0, RZ, RZ, R19 ;  /* 0x000000ffff007224 */ /* 0x000fca00078e0013 */
[----:B------:R0:W-:-:S13]  /*86490*/  STL [R1+0x8408], R0 ;  /* 0x0084080001007387 */ /* 0x0001da0000100800 */
[----:B------:R-:W-:Y:S04]  /*864a0*/  STL.64 [R1+0x1b0], R20 ;  /* 0x0001b01401007387 */ /* 0x000fe80000100a00 */
[----:B------:R-:W-:Y:S04]  /*864b0*/  STL.64 [R1+0x1b8], R22 ;  /* 0x0001b81601007387 */ /* 0x000fe80000100a00 */
[----:B------:R-:W1:Y:S01]  /*864c0*/  LDSM.16.M88.4 R20, [R16+UR5+0xb800] ;  /* 0x00b800051014783b */ /* 0x000e620008000200 */
[----:B---3--:R-:W-:Y:S02]  /*864d0*/  F2FP.F16.E5M2.UNPACK_B R26, R9 ;  /* 0x00000009ff1a723e */ /* 0x008fe400020004ff */
[----:B------:R-:W-:-:S03]  /*864e0*/  F2FP.F16.E5M2.UNPACK_B R27, R8 ;  /* 0x00000008ff1b723e */ /* 0x000fc600020004ff */
[----:B------:R-:W-:Y:S02]  /*864f0*/  STL [R1+0x10], R26 ;  /* 0x0000101a01007387 */ /* 0x000fe40000100800 */
[----:B0-----:R-:W-:Y:S02]  /*86500*/  IMAD.MOV.U32 R0, RZ, RZ, R27 ;  /* 0x000000ffff007224 */ /* 0x001fe400078e001b */
[----:B-1----:R0:W-:Y:S01]  /*86510*/  STL.64 [R1+0xe30], R20 ;  /* 0x000e301401007387 */ /* 0x0021e20000100a00 */
[----:B------:R-:W-:Y:S02]  /*86520*/  IMAD.MOV.U32 R9, RZ, RZ, R20 ;  /* 0x000000ffff097224 */ /* 0x000fe400078e0014 */
[----:B------:R-:W-:Y:S01]  /*86530*/  IMAD.MOV.U32 R8, RZ, RZ, R21 ;  /* 0x000000ffff087224 */ /* 0x000fe200078e0015 */
[----:B------:R1:W-:Y:S01]  /*86540*/  STL.64 [R1+0xe38], R22 ;  /* 0x000e381601007387 */ /* 0x0003e20000100a00 */
[----:B----4-:R-:W-:Y:S03]  /*86550*/  HMMA.16816.F32 R4, R12, R26, R4 ;  /* 0x0000001a0c04723c */ /* 0x010fe60000001804 */
[----:B------:R-:W-:Y:S04]  /*86560*/  STL [R1+0x14], R27 ;  /* 0x0000141b01007387 */ /* 0x000fe80000100800 */
[----:B0-----:R-:W2:Y:S04]  /*86570*/  LDL.LU.64 R20, [R1+0x920] ;  /* 0x0009200001147983 */ /* 0x001ea80000300a00 */
[----:B-1----:R-:W2:Y:S04]  /*86580*/  LDL.LU.64 R22, [R1+0x928] ;  /* 0x0009280001167983 */ /* 0x002ea80000300a00 */
[----:B------:R-:W-:Y:S04]  /*86590*/  STL [R1+0x840c], R0 ;  /* 0x00840c0001007387 */ /* 0x000fe80000100800 */
[----:B------:R-:W-:Y:S04]  /*865a0*/  STL.64 [R1+0x1c0], R4 ;  /* 0x0001c00401007387 */ /* 0x000fe80000100a00 */
[----:B------:R-:W-:Y:S04]  /*865b0*/  STL.64 [R1+0x1c8], R6 ;  /* 0x0001c80601007387 */ /* 0x000fe80000100a00 */
[----:B------:R-:W0:Y:S01]  /*865c0*/  LDSM.16.M88.4 R4, [R16+UR5+0xc000] ;  /* 0x00c000051004783b */ /* 0x000e220008000200 */
[----:B------:R-:W-:-:S02]  /*865d0*/  F2FP.F16.E5M2.UNPACK_B R18, R11 ;  /* 0x0000000bff12723e */ /* 0x000fc400020004ff */
[----:B------:R-:W-:-:S03]  /*865e0*/  F2FP.F16.E5M2.UNPACK_B R19, R10 ;  /* 0x0000000aff13723e */ /* 0x000fc600020004ff */
[----:B------:R-:W-:Y:S04]  /*865f0*/  STL [R1+0x8], R18 ;  /* 0x0000081201007387 */ /* 0x000fe80000100800 */
[----:B0-----:R0:W-:Y:S01]  /*86600*/  STL.64 [R1+0xe40], R4 ;  /* 0x000e400401007387 */ /* 0x0011e20000100a00 */
[----:B------:R-:W-:Y:S02]  /*86610*/  IMAD.MOV.U32 R11, RZ, RZ, R4 ;  /* 0x000000ffff0b7224 */ /* 0x000fe400078e0004 */
[----:B------:R-:W-:Y:S01]  /*86620*/  IMAD.MOV.U32 R10, RZ, RZ, R5 ;  /* 0x000000ffff0a7224 */ /* 0x000fe200078e0005 */
[----:B------:R1:W-:Y:S04]  /*86630*/  STL.64 [R1+0xe48], R6 ;  /* 0x000e480601007387 */ /* 0x0003e80000100a00 */
[----:B------:R-:W-:Y:S04]  /*86640*/  STL [R1+0xc], R19 ;  /* 0x00000c1301007387 */ /* 0x000fe80000100800 */
[----:B0-----:R-:W3:Y:S04]  /*86650*/  LDL.LU.64 R4, [R1+0x760] ;  /* 0x0007600001047983 */ /* 0x001ee80000300a00 */
[----:B-1----:R-:W4:Y:S01]  /*86660*/  LDL.LU.64 R6, [R1+0x768] ;  /* 0x0007680001067983 */ /* 0x002f220000300a00 */
[----:B------:R-:W-:Y:S01]  /*86670*/  F2FP.F16.E5M2.UNPACK_B R24, R24 ;  /* 0x00000018ff18723e */ /* 0x000fe200020004ff */
[----:B------:R-:W-:Y:S01]  /*86680*/  IMAD.MOV.U32 R0, RZ, RZ, R19 ;  /* 0x000000ffff007224 */ /* 0x000fe200078e0013 */
[----:B------:R-:W-:Y:S01]  /*86690*/  F2FP.F16.E5M2.UNPACK_B R25, R17 ;  /* 0x00000011ff19723e */ /* 0x000fe200020004ff */
[----:B----4-:R-:W-:Y:S04]  /*866a0*/  STL.64 [R1+0x84a0], R6 ;  /* 0x0084a00601007387 */ /* 0x010fe80000100a00 */
[----:B---3--:R2:W-:Y:S02]  /*866b0*/  STL.64 [R1+0x8498], R4 ;  /* 0x0084980401007387 */ /* 0x0085e40000100a00 */
[----:B--2---:R-:W-:Y:S02]  /*866c0*/  HMMA.16816.F32 R4, R12, R18, R20 ;  /* 0x000000120c04723c */ /* 0x004fe40000001814 */
[----:B------:R-:W-:Y:S04]  /*866d0*/  STL.64 [R1+0x8480], R10 ;  /* 0x0084800a01007387 */ /* 0x000fe80000100a00 */
[----:B------:R0:W-:Y:S04]  /*866e0*/  STL.64 [R1+0x8478], R8 ;  /* 0x0084780801007387 */ /* 0x0001e80000100a00 */
[----:B0-----:R-:W2:Y:S09]  /*866f0*/  LDL.LU.64 R8, [R1+0x750] ;  /* 0x0007500001087983 */ /* 0x001eb20000300a00 */
[----:B------:R-:W-:Y:S04]  /*86700*/  STL.64 [R1+0x1d0], R4 ;  /* 0x0001d00401007387 */ /* 0x000fe80000100a00 */
[----:B------:R-:W-:Y:S04]  /*86710*/  STL.64 [R1+0x1d8], R6 ;  /* 0x0001d80601007387 */ /* 0x000fe80000100a00 */
[----:B------:R-:W0:Y:S04]  /*86720*/  LDSM.16.M88.4 R4, [R16+UR5+0xc800] ;  /* 0x00c800051004783b */ /* 0x000e280008000200 */
[----:B------:R-:W-:Y:S04]  /*86730*/  STL [R1], R24 ;  /* 0x0000001801007387 */ /* 0x000fe80000100800 */
[----:B------:R-:W2:Y:S04]  /*86740*/  LDL.LU.64 R10, [R1+0x758] ;  /* 0x00075800010a7983 */ /* 0x000ea80000300a00 */
[----:B------:R-:W-:Y:S04]  /*86750*/  STL [R1+0x8410], R0 ;  /* 0x0084100001007387 */ /* 0x000fe80000100800 */
[----:B------:R-:W3:Y:S04]  /*86760*/  LDL.LU.64 R20, [R1+0x940] ;  /* 0x0009400001147983 */ /* 0x000ee80000300a00 */
[----:B------:R-:W3:Y:S04]  /*86770*/  LDL.LU.64 R22, [R1+0x948] ;  /* 0x0009480001167983 */ /* 0x000ee80000300a00 */
[----:B0-----:R-:W-:Y:S01]  /*86780*/  STL.64 [R1+0xe50], R4 ;  /* 0x000e500401007387 */ /* 0x001fe20000100a00 */
[----:B------:R-:W-:-:S02]  /*86790*/  IMAD.MOV.U32 R18, RZ, RZ, R4 ;  /* 0x000000ffff127224 */ /* 0x000fc400078e0004 */
[----:B------:R-:W-:Y:S01]  /*867a0*/  IMAD.MOV.U32 R17, RZ, RZ, R5 ;  /* 0x000000ffff117224 */ /* 0x000fe200078e0005 */
[----:B------:R0:W-:Y:S04]  /*867b0*/  STL.64 [R1+0xe58], R6 ;  /* 0x000e580601007387 */ /* 0x0001e80000100a00 */
[----:B0-----:R-:W4:Y:S04]  /*867c0*/  LDL.LU.64 R6, [R1+0x84a0] ;  /* 0x0084a00001067983 */ /* 0x001f280000300a00 */
[----:B------:R-:W4:Y:S04]  /*867d0*/  LDL.LU.64 R4, [R1+0x8498] ;  /* 0x0084980001047983 */ /* 0x000f280000300a00 */
[----:B------:R-:W-:Y:S01]  /*867e0*/  STL [R1+0x4], R25 ;  /* 0x0000041901007387 */ /* 0x000fe20000100800 */
[----:B------:R-:W-:Y:S01]  /*867f0*/  IMAD.MOV.U32 R0, RZ, RZ, R25 ;  /* 0x000000ffff007224 */ /* 0x000fe200078e0019 */
[----:B------:R-:W-:-:S02]  /*86800*/  F2FP.F16.E5M2.UNPACK_B R28, R3 ;  /* 0x00000003ff1c723e */ /* 0x000fc400020004ff */
[----:B------:R-:W-:Y:S01]  /*86810*/  F2FP.F16.E5M2.UNPACK_B R29, R2 ;  /* 0x00000002ff1d723e */ /* 0x000fe200020004ff */
[----:B----4-:R-:W-:Y:S01]  /*86820*/  HMMA.16816.F32 R4, R12, R24, R4 ;  /* 0x000000180c04723c */ /* 0x010fe20000001804 */
[----:B------:R-:W0:-:S15]  /*86830*/  LDSM.16.M88.4 R24, [R16+UR5+0xd000] ;  /* 0x00d000051018783b */ /* 0x000e1e0008000200 */
[----:B------:R-:W-:-:S03]  /*86840*/  NOP ;  /* 0x0000000000007918 */ /* 0x000fc60000000000 */
[----:B------:R-:W-:Y:S04]  /*86850*/  STL.64 [R1+0x1e0], R4 ;  /* 0x0001e00401007387 */ /* 0x000fe80000100a00 */
[----:B------:R1:W-:Y:S04]  /*86860*/  STL.64 [R1+0x1e8], R6 ;  /* 0x0001e80601007387 */ /* 0x0003e80000100a00 */
[----:B-1----:R-:W4:Y:S04]  /*86870*/  LDL.LU.64 R6, [R1+0x8490] ;  /* 0x0084900001067983 */ /* 0x002f280000300a00 */
[----:B------:R-:W3:Y:S01]  /*86880*/  LDL.LU.64 R4, [R1+0x8488] ;  /* 0x0084880001047983 */ /* 0x000ee20000300a00 */
[----:B--2---:R-:W-:Y:S03]  /*86890*/  HMMA.16816.F32 R8, R12, R28, R8 ;  /* 0x0000001c0c08723c */ /* 0x004fe60000001808 */
[----:B0-----:R-:W-:Y:S04]  /*868a0*/  STL.64 [R1+0xe60], R24 ;  /* 0x000e601801007387 */ /* 0x001fe80000100a00 */
[----:B------:R-:W-:-:S12]  /*868b0*/  STL.64 [R1+0xe68], R26 ;  /* 0x000e681a01007387 */ /* 0x000fd80000100a00 */
[----:B------:R-:W-:Y:S04]  /*868c0*/  STL.64 [R1+0x1f0], R8 ;  /* 0x0001f00801007387 */ /* 0x000fe80000100a00 */
[----:B------:R-:W-:Y:S04]  /*868d0*/  STL.64 [R1+0x1f8], R10 ;  /* 0x0001f80a01007387 */ /* 0x000fe80000100a00 */
[----:B------:R-:W0:Y:S04]  /*868e0*/  LDSM.16.M88.4 R8, [R16+UR5+0xd800] ;  /* 0x00d800051008783b */ /* 0x000e280008000200 */
[----:B0-----:R-:W-:Y:S04]  /*868f0*/  STL.64 [R1+0xe70], R8 ;  /* 0x000e700801007387 */ /* 0x001fe80000100a00 */
[----:B------:R0:W-:Y:S04]  /*86900*/  STL.64 [R1+0xe78], R10 ;  /* 0x000e780a01007387 */ /* 0x0001e80000100a00 */
[----:B0-----:R-:W2:Y:S01]  /*86910*/  LDL.LU.64 R10, [R1+0x8480] ;  /* 0x00848000010a7983 */ /* 0x001ea20000300a00 */
[----:B------:R-:W-:-:S02]  /*86920*/  IMAD.MOV.U32 R2, RZ, RZ, R24 ;  /* 0x000000ffff027224 */ /* 0x000fc400078e0018 */
[----:B------:R-:W-:Y:S01]  /*86930*/  IMAD.MOV.U32 R3, RZ, RZ, R25 ;  /* 0x000000ffff037224 */ /* 0x000fe200078e0019 */
[----:B---3--:R-:W-:Y:S02]  /*86940*/  F2FP.F16.E5M2.UNPACK_B R26, R5 ;  /* 0x00000005ff1a723e */ /* 0x008fe400020004ff */
[----:B------:R-:W-:-:S07]  /*86950*/  F2FP.F16.E5M2.UNPACK_B R27, R4 ;  /* 0x00000004ff1b723e */ /* 0x000fce00020004ff */
[----:B------:R-:W-:Y:S01]  /*86960*/  HMMA.16816.F32 R20, R12, R26, R20 ;  /* 0x0000001a0c14723c */ /* 0x000fe20000001814 */
[----:B------:R-:W-:Y:S02]  /*86970*/  IMAD.MOV.U32 R4, RZ, RZ, R8 ;  /* 0x000000ffff047224 */ /* 0x000fe400078e0008 */
[----:B------:R-:W-:Y:S02]  /*86980*/  IMAD.MOV.U32 R5, RZ, RZ, R9 ;  /* 0x000000ffff057224 */ /* 0x000fe400078e0009 */
[----:B------:R-:W3:-:S14]  /*86990*/  LDL.LU.64 R8, [R1+0x8478] ;  /* 0x0084780001087983 */ /* 0x000edc0000300a00 */
[----:B------:R-:W-:Y:S04]  /*869a0*/  STL.64 [R1+0x200], R20 ;  /* 0x0002001401007387 */ /* 0x000fe80000100a00 */
[----:B------:R-:W-:Y:S04]  /*869b0*/  STL.64 [R1+0x208], R22 ;  /* 0x0002081601007387 */ /* 0x000fe80000100a00 */
[----:B------:R-:W0:Y:S01]  /*869c0*/  LDSM.16.M88.4 R20, [R16+UR5+0xe000] ;  /* 0x00e000051014783b */ /* 0x000e220008000200 */
[----:B----4-:R-:W-:Y:S02]  /*869d0*/  F2FP.F16.E5M2.UNPACK_B R24, R7 ;  /* 0x00000007ff18723e */ /* 0x010fe400020004ff */
[----:B------:R-:W-:Y:S01]  /*869e0*/  F2FP.F16.E5M2.UNPACK_B R25, R6 ;  /* 0x00000006ff19723e */ /* 0x000fe200020004ff */
[----:B0-----:R-:W-:-:S02]  /*869f0*/  IMAD.MOV.U32 R6, RZ, RZ, R20 ;  /* 0x000000ffff067224 */ /* 0x001fc400078e0014 */
[----:B------:R-:W-:Y:S01]  /*86a00*/  IMAD.MOV.U32 R7, RZ, RZ, R21 ;  /* 0x000000ffff077224 */ /* 0x000fe200078e0015 */
[----:B------:R-:W-:Y:S04]  /*86a10*/  STL.64 [R1+0xe80], R20 ;  /* 0x000e801401007387 */ /* 0x000fe80000100a00 */
[----:B------:R-:W-:Y:S04]  /*86a20*/  STL.64 [R1+0xe88], R22 ;  /* 0x000e881601007387 */ /* 0x000fe80000100a00 */
[----:B------:R-:W-:Y:S04]  /*86a30*/  STL.64 [R1+0x8460], R6 ;  /* 0x0084600601007387 */ /* 0x000fe80000100a00 */
[----:B------:R0:W-:Y:S04]  /*86a40*/  STL.64 [R1+0x8458], R4 ;  /* 0x0084580401007387 */ /* 0x0001e80000100a00 */
[----:B0-----:R-:W4:Y:S04]  /*86a50*/  LDL.LU.64 R4, [R1+0x720] ;  /* 0x0007200001047983 */ /* 0x001f280000300a00 */
[----:B------:R-:W2:Y:S04]  /*86a60*/  LDL.LU.64 R6, [R1+0x728] ;  /* 0x0007280001067983 */ /* 0x000ea80000300a00 */
[----:B--2---:R-:W-:Y:S04]  /*86a70*/  STL.64 [R1+0x8470], R6 ;  /* 0x0084700601007387 */ /* 0x004fe80000100a00 */
[----:B----4-:R0:W-:Y:S04]  /*86a80*/  STL.64 [R1+0x8468], R4 ;  /* 0x0084680401007387 */ /* 0x0101e80000100a00 */
[----:B0-----:R-:W2:Y:S04]  /*86a90*/  LDL.LU.64 R4, [R1+0x730] ;  /* 0x0007300001047983 */ /* 0x001ea80000300a00 */
[----:B------:R-:W2:Y:S04]  /*86aa0*/  LDL.LU.64 R6, [R1+0x738] ;  /* 0x0007380001067983 */ /* 0x000ea80000300a00 */
[----:B------:R-:W-:Y:S04]  /*86ab0*/  STL.64 [R1+0x8268], R26 ;  /* 0x0082681a01007387 */ /* 0x000fe80000100a00 */
[----:B------:R0:W-:Y:S01]  /*86ac0*/  STL.64 [R1+0x8260], R24 ;  /* 0x0082601801007387 */ /* 0x0001e20000100a00 */
[----:B---3--:R-:W-:-:S02]  /*86ad0*/  F2FP.F16.E5M2.UNPACK_B R22, R9 ;  /* 0x00000009ff16723e */ /* 0x008fc400020004ff */
[----:B------:R-:W-:Y:S01]  /*86ae0*/  F2FP.F16.E5M2.UNPACK_B R23, R8 ;  /* 0x00000008ff17723e */ /* 0x000fe200020004ff */
[----:B--2---:R-:W-:-:S15]  /*86af0*/  HMMA.16816.F32 R4, R12, R24, R4 ;  /* 0x000000180c04723c */ /* 0x004fde0000001804 */
[----:B------:R-:W-:-:S04]  /*86b00*/  NOP ;  /* 0x0000000000007918 */ /* 0x000fc80000000000 */
[----:B------:R-:W-:Y:S04]  /*86b10*/  STL.64 [R1+0x210], R4 ;  /* 0x0002100401007387 */ /* 0x000fe80000100a00 */
[----:B------:R-:W-:Y:S04]  /*86b20*/  STL.64 [R1+0x218], R6 ;  /* 0x0002180601007387 */ /* 0x000fe80000100a00 */
[----:B------:R-:W1:Y:S04]  /*86b30*/  LDSM.16.M88.4 R4, [R16+UR5+0xe800] ;  /* 0x00e800051004783b */ /* 0x000e680008000200 */
[----:B0-----:R-:W2:Y:S04]  /*86b40*/  LDL.LU.64 R24, [R1+0xc20] ;  /* 0x000c200001187983 */ /* 0x001ea80000300a00 */
[----:B------:R-:W2:Y:S04]  /*86b50*/  LDL.LU.64 R26, [R1+0xc28] ;  /* 0x000c2800011a7983 */ /* 0x000ea80000300a00 */
[----:B-1----:R-:W-:Y:S01]  /*86b60*/  STL.64 [R1+0xe90], R4 ;  /* 0x000e900401007387 */ /* 0x002fe20000100a00 */
[----:B------:R-:W-:-:S02]  /*86b70*/  IMAD.MOV.U32 R8, RZ, RZ, R4 ;  /* 0x000000ffff087224 */ /* 0x000fc400078e0004 */
[----:B------:R-:W-:Y:S01]  /*86b80*/  IMAD.MOV.U32 R9, RZ, RZ, R5 ;  /* 0x000000ffff097224 */ /* 0x000fe200078e0005 */
[----:B------:R0:W-:Y:S04]  /*86b90*/  STL.64 [R1+0xe98], R6 ;  /* 0x000e980601007387 */ /* 0x0001e80000100a00 */
[----:B0-----:R-:W3:Y:S04]  /*86ba0*/  LDL.LU.64 R6, [R1+0x8470] ;  /* 0x0084700001067983 */ /* 0x001ee80000300a00 */
[----:B------:R-:W3:Y:S01]  /*86bb0*/  LDL.LU.64 R4, [R1+0x8468] ;  /* 0x0084680001047983 */ /* 0x000ee20000300a00 */
[----:B------:R-:W-:-:S02]  /*86bc0*/  F2FP.F16.E5M2.UNPACK_B R20, R11 ;  /* 0x0000000bff14723e */ /* 0x000fc400020004ff */
[----:B------:R-:W-:Y:S01]  /*86bd0*/  F2FP.F16.E5M2.UNPACK_B R21, R10 ;  /* 0x0000000aff15723e */ /* 0x000fe200020004ff */
[----:B---3--:R-:W-:-:S15]  /*86be0*/  HMMA.16816.F32 R4, R12, R22, R4 ;  /* 0x000000160c04723c */ /* 0x008fde0000001804 */
        /* <DEDUP_REMOVED lines=8> */
[----:B0-----:R-:W3:Y:S04]  /*86c70*/  LDL.LU.64 R6, [R1+0x8460] ;  /* 0x0084600001067983 */ /* 0x001ee80000300a00 */
[----:B------:R-:W4:Y:S04]  /*86c80*/  LDL.LU.64 R4, [R1+0x8458] ;  /* 0x0084580001047983 */ /* 0x000f280000300a00 */
[----:B------:R-:W-:Y:S04]  /*86c90*/  STL.64 [R1+0x8440], R10 ;  /* 0x0084400a01007387 */ /* 0x000fe80000100a00 */
[----:B------:R2:W-:Y:S02]  /*86ca0*/  STL.64 [R1+0x8438], R8 ;  /* 0x0084380801007387 */ /* 0x0005e40000100a00 */
[----:B--2---:R-:W-:Y:S02]  /*86cb0*/  HMMA.16816.F32 R8, R12, R20, R24 ;  /* 0x000000140c08723c */ /* 0x004fe40000001818 */
[----:B------:R-:W2:Y:S04]  /*86cc0*/  LDL.LU.64 R24, [R1+0xc80] ;  /* 0x000c800001187983 */ /* 0x000ea80000300a00 */
[----:B------:R-:W2:-:S13]  /*86cd0*/  LDL.LU.64 R26, [R1+0xc88] ;  /* 0x000c8800011a7983 */ /* 0x000e9a0000300a00 */
[----:B------:R-:W-:Y:S04]  /*86ce0*/  STL.64 [R1+0x230], R8 ;  /* 0x0002300801007387 */ /* 0x000fe80000100a00 */
[----:B------:R-:W-:Y:S04]  /*86cf0*/  STL.64 [R1+0x238], R10 ;  /* 0x0002380a01007387 */ /* 0x000fe80000100a00 */
[----:B------:R0:W-:Y:S04]  /*86d00*/  STL.64 [R1+0x8278], R22 ;  /* 0x0082781601007387 */ /* 0x0001e80000100a00 */
[----:B------:R-:W1:Y:S04]  /*86d10*/  LDSM.16.M88.4 R8, [R16+UR5+0xf800] ;  /* 0x00f800051008783b */ /* 0x000e680008000200 */
[----:B0-----:R-:W2:Y:S04]  /*86d20*/  LDL.LU R22, [R1+0xf9c] ;  /* 0x000f9c0001167983 */ /* 0x001ea80000300800 */
[----:B------:R-:W2:Y:S04]  /*86d30*/  LDL.LU R23, [R1+0xf98] ;  /* 0x000f980001177983 */ /* 0x000ea80000300800 */
[----:B------:R0:W-:Y:S04]  /*86d40*/  STL.64 [R1+0x8270], R20 ;  /* 0x0082701401007387 */ /* 0x0001e80000100a00 */
[----:B0-----:R-:W3:Y:S04]  /*86d50*/  LDL.LU R20, [R1+0xf90] ;  /* 0x000f900001147983 */ /* 0x001ee80000300800 */
[----:B------:R-:W3:Y:S01]  /*86d60*/  LDL.LU R21, [R1+0xf88] ;  /* 0x000f880001157983 */ /* 0x000ee20000300800 */
[----:B------:R-:W-:Y:S01]  /*86d70*/  F2FP.F16.E5M2.UNPACK_B R19, R17 ;  /* 0x00000011ff13723e */ /* 0x000fe200020004ff */
[----:B-1----:R-:W-:-:S02]  /*86d80*/  IMAD.MOV.U32 R16, RZ, RZ, R8 ;  /* 0x000000ffff107224 */ /* 0x002fc400078e0008 */
[----:B------:R-:W-:Y:S01]  /*86d90*/  IMAD.MOV.U32 R17, RZ, RZ, R9 ;  /* 0x000000ffff117224 */ /* 0x000fe200078e0009 */
[----:B--2---:R-:W-:Y:S04]  /*86da0*/  STL.64 [R1+0x8420], R22 ;  /* 0x0084201601007387 */ /* 0x004fe80000100a00 */
[----:B---3--:R-:W-:Y:S04]  /*86db0*/  STL.64 [R1+0x8418], R20 ;  /* 0x0084181401007387 */ /* 0x008fe80000100a00 */
[----:B------:R0:W-:Y:S04]  /*86dc0*/  STL.64 [R1+0xeb0], R8 ;  /* 0x000eb00801007387 */ /* 0x0001e80000100a00 */
[----:B------:R1:W-:Y:S04]  /*86dd0*/  STL.64 [R1+0xeb8], R10 ;  /* 0x000eb80a01007387 */ /* 0x0003e80000100a00 */
[----:B0-----:R-:W2:Y:S04]  /*86de0*/  LDL.LU.64 R8, [R1+0xc60] ;  /* 0x000c600001087983 */ /* 0x001ea80000300a00 */
[----:B-1----:R-:W3:Y:S01]  /*86df0*/  LDL.LU.64 R10, [R1+0xc68] ;  /* 0x000c6800010a7983 */ /* 0x002ee20000300a00 */
[----:B------:R-:W-:-:S02]  /*86e00*/  F2FP.F16.E5M2.UNPACK_B R18, R18 ;  /* 0x00000012ff12723e */ /* 0x000fc400020004ff */
[----:B------:R-:W-:Y:S01]  /*86e10*/  F2FP.F16.E5M2.UNPACK_B R2, R2 ;  /* 0x00000002ff02723e */ /* 0x000fe200020004ff */
[----:B---3--:R-:W-:Y:S04]  /*86e20*/  STL.64 [R1+0x8450], R10 ;  /* 0x0084500a01007387 */ /* 0x008fe80000100a00 */
[----:B--2---:R0:W-:Y:S04]  /*86e30*/  STL.64 [R1+0x8448], R8 ;  /* 0x0084480801007387 */ /* 0x0041e80000100a00 */
[----:B0-----:R-:W2:Y:S04]  /*86e40*/  LDL.LU.64 R8, [R1+0xc70] ;  /* 0x000c700001087983 */ /* 0x001ea80000300a00 */
[----:B------:R-:W2:Y:S01]  /*86e50*/  LDL.LU.64 R10, [R1+0xc78] ;  /* 0x000c7800010a7983 */ /* 0x000ea20000300a00 */
[----:B------:R-:W-:Y:S01]  /*86e60*/  HMMA.16816.F32 R20, R12, R18, R24 ;  /* 0x000000120c14723c */ /* 0x000fe20000001818 */
[----:B------:R-:W-:-:S02]  /*86e70*/  F2FP.F16.E5M2.UNPACK_B R3, R3 ;  /* 0x00000003ff03723e */ /* 0x000fc400020004ff */
[----:B------:R-:W-:Y:S04]  /*86e80*/  STL.64 [R1+0x8430], R18 ;  /* 0x0084301201007387 */ /* 0x000fe80000100a00 */
[----:B------:R0:W-:-:S12]  /*86e90*/  STL.64 [R1+0x8428], R16 ;  /* 0x0084281001007387 */ /* 0x0001d80000100a00 */
[----:B------:R1:W-:Y:S04]  /*86ea0*/  STL.64 [R1+0x240], R20 ;  /* 0x0002401401007387 */ /* 0x0003e80000100a00 */
[----:B------:R3:W-:Y:S04]  /*86eb0*/  STL.64 [R1+0x248], R22 ;  /* 0x0002481601007387 */ /* 0x0007e80000100a00 */
[----:B0-----:R-:W4:Y:S04]  /*86ec0*/  LDL.LU.64 R16, [R1+0xc50] ;  /* 0x000c500001107983 */ /* 0x001f280000300a00 */
[----:B------:R-:W4:Y:S04]  /*86ed0*/  LDL.LU.64 R18, [R1+0xc58] ;  /* 0x000c580001127983 */ /* 0x000f280000300a00 */
[----:B-1----:R-:W4:Y:S04]  /*86ee0*/  LDL.LU.64 R20, [R1+0xc40] ;  /* 0x000c400001147983 */ /* 0x002f280000300a00 */
[----:B---3--:R-:W3:Y:S04]  /*86ef0*/  LDL.LU.64 R22, [R1+0xc48] ;  /* 0x000c480001167983 */ /* 0x008ee80000300a00 */
[----:B------:R-:W3:Y:S04]  /*86f00*/  LDL.LU R24, [R1+0xfac] ;  /* 0x000fac0001187983 */ /* 0x000ee80000300800 */
[----:B------:R-:W3:Y:S01]  /*86f10*/  LDL.LU R25, [R1+0xfa8] ;  /* 0x000fa80001197983 */ /* 0x000ee20000300800 */
[----:B--2---:R-:W-:-:S15]  /*86f20*/  HMMA.16816.F32 R8, R12, R2, R8 ;  /* 0x000000020c08723c */ /* 0x004fde0000001808 */
[----:B------:R-:W-:-:S04]  /*86f30*/  NOP ;  /* 0x0000000000007918 */ /* 0x000fc80000000000 */
[----:B------:R-:W-:Y:S04]  /*86f40*/  STL.64 [R1+0x250], R8 ;  /* 0x0002500801007387 */ /* 0x000fe80000100a00 */
[----:B------:R0:W-:Y:S04]  /*86f50*/  STL.64 [R1+0x258], R10 ;  /* 0x0002580a01007387 */ /* 0x0001e80000100a00 */
[----:B0-----:R-:W2:Y:S04]  /*86f60*/  LDL.LU.64 R10, [R1+0x8450] ;  /* 0x00845000010a7983 */ /* 0x001ea80000300a00 */
[----:B------:R-:W2:Y:S01]  /*86f70*/  LDL.LU.64 R8, [R1+0x8448] ;  /* 0x0084480001087983 */ /* 0x000ea20000300a00 */
[----:B----4-:R-:W-:-:S02]  /*86f80*/  F2FP.F16.E5M2.UNPACK_B R4, R4 ;  /* 0x00000004ff04723e */ /* 0x010fc400020004ff */
[----:B------:R-:W-:Y:S01]  /*86f90*/  F2FP.F16.E5M2.UNPACK_B R5, R5 ;  /* 0x00000005ff05723e */ /* 0x000fe200020004ff */
[----:B------:R-:W4:Y:S04]  /*86fa0*/  LDL.LU R26, [R1+0xfbc] ;  /* 0x000fbc00011a7983 */ /* 0x000f280000300800 */
[----:B------:R-:W4:Y:S02]  /*86fb0*/  LDL.LU R27, [R1+0xfb4] ;  /* 0x000fb400011b7983 */ /* 0x000f240000300800 */
[----:B--2---:R-:W-:-:S15]  /*86fc0*/  HMMA.16816.F32 R8, R12, R4, R8 ;  /* 0x000000040c08723c */ /* 0x004fde0000001808 */
[----:B------:R-:W-:-:S04]  /*86fd0*/  NOP ;  /* 0x0000000000007918 */ /* 0x000fc80000000000 */
[----:B------:R-:W-:Y:S04]  /*86fe0*/  STL.64 [R1+0x260], R8 ;  /* 0x0002600801007387 */ /* 0x000fe80000100a00 */
[----:B------:R0:W-:Y:S04]  /*86ff0*/  STL.64 [R1+0x268], R10 ;  /* 0x0002680a01007387 */ /* 0x0001e80000100a00 */
[----:B0-----:R-:W2:Y:S04]  /*87000*/  LDL.LU.64 R10, [R1+0x8440] ;  /* 0x00844000010a7983 */ /* 0x001ea80000300a00 */
[----:B------:R-:W2:Y:S01]  /*87010*/  LDL.LU.64 R8, [R1+0x8438] ;  /* 0x0084380001087983 */ /* 0x000ea20000300a00 */
[----:B------:R-:W-:-:S02]  /*87020*/  F2FP.F16.E5M2.UNPACK_B R6, R6 ;  /* 0x00000006ff06723e */ /* 0x000fc400020004ff */
[----:B------:R-:W-:-:S07]  /*87030*/  F2FP.F16.E5M2.UNPACK_B R7, R7 ;  /* 0x00000007ff07723e */ /* 0x000fce00020004ff */
[----:B------:R-:W-:-:S15]  /*87040*/  HMMA.16816.F32 R16, R12, R6, R16 ;  /* 0x000000060c10723c */ /* 0x000fde0000001810 */
[----:B------:R-:W-:-:S04]  /*87050*/  NOP ;  /* 0x0000000000007918 */ /* 0x000fc80000000000 */
[----:B------:R-:W-:Y:S04]  /*87060*/  STL.64 [R1+0x270], R16 ;  /* 0x0002701001007387 */ /* 0x000fe80000100a00 */
[----:B------:R0:W-:Y:S04]  /*87070*/  STL.64 [R1+0x278], R18 ;  /* 0x0002781201007387 */ /* 0x0001e80000100a00 */
[----:B0-----:R-:W4:Y:S04]  /*87080*/  LDL.LU.64 R18, [R1+0x8430] ;  /* 0x0084300001127983 */ /* 0x001f280000300a00 */
[----:B------:R-:W4:Y:S04]  /*87090*/  LDL.LU.64 R16, [R1+0x8428] ;  /* 0x0084280001107983 */ /* 0x000f280000300a00 */
[----:B------:R-:W-:Y:S04]  /*870a0*/  STL.64 [R1+0x8228], R6 ;  /* 0x0082280601007387 */ /* 0x000fe80000100a00 */
[----:B------:R0:W-:Y:S04]  /*870b0*/  STL.64 [R1+0x8220], R4 ;  /* 0x0082200401007387 */ /* 0x0001e80000100a00 */
[----:B0-----:R-:W4:Y:S04]  /*870c0*/  LDL.LU.64 R4, [R1+0xc30] ;  /* 0x000c300001047983 */ /* 0x001f280000300a00 */
[----:B------:R-:W4:Y:S01]  /*870d0*/  LDL.LU.64 R6, [R1+0xc38] ;  /* 0x000c380001067983 */ /* 0x000f220000300a00 */
[----:B--2---:R-:W-:-:S02]  /*870e0*/  F2FP.F16.E5M2.UNPACK_B R8, R8 ;  /* 0x00000008ff08723e */ /* 0x004fc400020004ff */
[----:B------:R-:W-:-:S07]  /*870f0*/  F2FP.F16.E5M2.UNPACK_B R9, R9 ;  /* 0x00000009ff09723e */ /* 0x000fce00020004ff */
[----:B---3--:R-:W-:-:S15]  /*87100*/  HMMA.16816.F32 R20, R12, R8, R20 ;  /* 0x000000080c14723c */ /* 0x008fde0000001814 */
[----:B------:R-:W-:-:S04]  /*87110*/  NOP ;  /* 0x0000000000007918 */ /* 0x000fc80000000000 */
[----:B------:R-:W-:Y:S04]  /*87120*/  STL.64 [R1+0x2a0], R20 ;  /* 0x0002a01401007387 */ /* 0x000fe80000100a00 */
[----:B------:R0:W-:Y:S04]  /*87130*/  STL.64 [R1+0x2a8], R22 ;  /* 0x0002a81601007387 */ /* 0x0001e80000100a00 */
[----:B0-----:R-:W2:Y:S04]  /*87140*/  LDL.LU.64 R22, [R1+0x8420] ;  /* 0x0084200001167983 */ /* 0x001ea80000300a00 */
[----:B------:R-:W3:Y:S01]  /*87150*/  LDL.LU.64 R20, [R1+0x8418] ;  /* 0x0084180001147983 */ /* 0x000ee20000300a00 */
[----:B------:R-:W-:-:S02]  /*87160*/  F2FP.F16.E5M2.UNPACK_B R10, R10 ;  /* 0x0000000aff0a723e */ /* 0x000fc400020004ff */
[----:B------:R-:W-:-:S05]  /*87170*/  F2FP.F16.E5M2.UNPACK_B R11, R11 ;  /* 0x0000000bff0b723e */ /* 0x000fca00020004ff */
[----:B------:R-:W-:Y:S02]  /*87180*/  STL.64 [R1+0x8208], R10 ;  /* 0x0082080a01007387 */ /* 0x000fe40000100a00 */
[----:B----4-:R-:W-:Y:S02]  /*87190*/  HMMA.16816.F32 R4, R12, R10, R4 ;  /* 0x0000000a0c04723c */ /* 0x010fe40000001804 */
[----:B------:R0:W-:-:S15]  /*871a0*/  STL.64 [R1+0x8200], R8 ;  /* 0x0082000801007387 */ /* 0x0001de0000100a00 */
[----:B------:R-:W-:Y:S02]  /*871b0*/  NOP ;  /* 0x0000000000007918 */ /* 0x000fe40000000000 */
[----:B------:R2:W-:Y:S04]  /*871c0*/  STL.64 [R1+0x4b0], R4 ;  /* 0x0004b00401007387 */ /* 0x0005e80000100a00 */
[----:B------:R3:W-:Y:S04]  /*871d0*/  STL.64 [R1+0x4b8], R6 ;  /* 0x0004b80601007387 */ /* 0x0007e80000100a00 */
[----:B0-----:R-:W4:Y:S04]  /*871e0*/  LDL.LU.64 R8, [R1+0xcb0] ;  /* 0x000cb00001087983 */ /* 0x001f280000300a00 */
[----:B------:R-:W4:Y:S01]  /*871f0*/  LDL.LU.64 R10, [R1+0xcb8] ;  /* 0x000cb800010a7983 */ /* 0x000f220000300a00 */
[----:B--2---:R-:W-:-:S03]  /*87200*/  IMAD R5, R23, 0x100, R22 ;  /* 0x0000010017057824 */ /* 0x004fc600078e0216 */
[----:B------:R-:W2:Y:S01]  /*87210*/  LDL R22, [R1+0x68] ;  /* 0x0000680001167983 */ /* 0x000ea20000100800 */
[----:B---3--:R-:W-:-:S03]  /*87220*/  IMAD R6, R21, 0x100, R20 ;  /* 0x0000010015067824 */ /* 0x008fc600078e0214 */
[----:B------:R-:W2:Y:S04]  /*87230*/  LDL R23, [R1+0x6c] ;  /* 0x00006c0001177983 */ /* 0x000ea80000100800 */
[----:B------:R-:W3:Y:S04]  /*87240*/  LDL R20, [R1+0x70] ;  /* 0x0000700001147983 */ /* 0x000ee80000100800 */
[----:B------:R-:W3:Y:S04]  /*87250*/  LDL R21, [R1+0x74] ;  /* 0x0000740001157983 */ /* 0x000ee80000100800 */
[----:B--2---:R0:W-:Y:S04]  /*87260*/  STL.64 [R1+0x83b8], R22 ;  /* 0x0083b81601007387 */ /* 0x0041e80000100a00 */
[----:B---3--:R1:W-:Y:S04]  /*87270*/  STL.64 [R1+0x83b0], R20 ;  /* 0x0083b01401007387 */ /* 0x0083e80000100a00 */
[----:B0-----:R-:W2:Y:S04]  /*87280*/  LDL R22, [R1+0x80] ;  /* 0x0000800001167983 */ /* 0x001ea80000100800 */
[----:B------:R-:W2:Y:S04]  /*87290*/  LDL R23, [R1+0x84] ;  /* 0x0000840001177983 */ /* 0x000ea80000100800 */
[----:B-1----:R-:W3:Y:S04]  /*872a0*/  LDL R20, [R1+0x88] ;  /* 0x0000880001147983 */ /* 0x002ee80000100800 */
[----:B------:R-:W3:Y:S01]  /*872b0*/  LDL R21, [R1+0x8c] ;  /* 0x00008c0001157983 */ /* 0x000ee20000100800 */
[----:B------:R-:W-:-:S02]  /*872c0*/  F2FP.F16.E5M2.UNPACK_B R16, R16 ;  /* 0x00000010ff10723e */ /* 0x000fc400020004ff */
[----:B------:R-:W-:Y:S01]  /*872d0*/  F2FP.F16.E5M2.UNPACK_B R17, R17 ;  /* 0x00000011ff11723e */ /* 0x000fe200020004ff */
[----:B--2---:R0:W-:Y:S04]  /*872e0*/  STL.64 [R1+0x83d8], R22 ;  /* 0x0083d81601007387 */ /* 0x0041e80000100a00 */
[----:B0-----:R-:W2:Y:S04]  /*872f0*/  LDL R22, [R1+0x90] ;  /* 0x0000900001167983 */ /* 0x001ea80000100800 */
[----:B------:R-:W2:Y:S01]  /*87300*/  LDL R23, [R1+0x94] ;  /* 0x0000940001177983 */ /* 0x000ea20000100800 */
[----:B----4-:R-:W-:Y:S03]  /*87310*/  HMMA.16816.F32 R8, R12, R16, R8 ;  /* 0x000000100c08723c */ /* 0x010fe60000001808 */
[----:B---3--:R0:W-:Y:S01]  /*87320*/  STL.64 [R1+0x83d0], R20 ;  /* 0x0083d01401007387 */ /* 0x0081e20000100a00 */
[----:B------:R-:W-:-:S03]  /*87330*/  IMAD R7, R27, 0x100, R26 ;  /* 0x000001001b077824 */ /* 0x000fc600078e021a */
[----:B--2---:R-:W-:Y:S04]  /*87340*/  STL.64 [R1+0x83f0], R22 ;  /* 0x0083f01601007387 */ /* 0x004fe80000100a00 */
[----:B0-----:R-:W2:Y:S08]  /*87350*/  LDL R20, [R1+0x98] ;  /* 0x0000980001147983 */ /* 0x001eb00000100800 */
[----:B------:R-:W-:Y:S04]  /*87360*/  STL.64 [R1+0x290], R8 ;  /* 0x0002900801007387 */ /* 0x000fe80000100a00 */
[----:B------:R-:W-:Y:S04]  /*87370*/  STL.64 [R1+0x298], R10 ;  /* 0x0002980a01007387 */ /* 0x000fe80000100a00 */
[----:B------:R-:W3:Y:S01]  /*87380*/  LDL R26, [R1] ;  /* 0x00000000011a7983 */ /* 0x000ee20000100800 */
[----:B------:R-:W-:-:S03]  /*87390*/  IMAD.MOV.U32 R27, RZ, RZ, R0 ;  /* 0x000000ffff1b7224 */ /* 0x000fc600078e0000 */
[----:B------:R-:W2:Y:S04]  /*873a0*/  LDL R21, [R1+0x9c] ;  /* 0x00009c0001157983 */ /* 0x000ea80000100800 */
[----:B------:R-:W4:Y:S04]  /*873b0*/  LDL.LU R0, [R1+0x8410] ;  /* 0x0084100001007983 */ /* 0x000f280000300800 */
[----:B---3--:R-:W-:Y:S04]  /*873c0*/  STL.64 [R1+0x8280], R26 ;  /* 0x0082801a01007387 */ /* 0x008fe80000100a00 */
[----:B------:R0:W-:Y:S04]  /*873d0*/  STL.64 [R1+0x8248], R18 ;  /* 0x0082481201007387 */ /* 0x0001e80000100a00 */
[----:B0-----:R-:W3:Y:S04]  /*873e0*/  LDL R18, [R1+0x78] ;  /* 0x0000780001127983 */ /* 0x001ee80000100800 */
[----:B------:R-:W3:Y:S01]  /*873f0*/  LDL R19, [R1+0x7c] ;  /* 0x00007c0001137983 */ /* 0x000ee20000100800 */
[----:B------:R-:W-:-:S03]  /*87400*/  IMAD R4, R25, 0x100, R24 ;  /* 0x0000010019047824 */ /* 0x000fc600078e0218 */
[----:B------:R0:W-:Y:S01]  /*87410*/  STL.64 [R1+0x8240], R16 ;  /* 0x0082401001007387 */ /* 0x0001e20000100a00 */
[----:B----4-:R-:W-:-:S03]  /*87420*/  IMAD.MOV.U32 R25, RZ, RZ, R0 ;  /* 0x000000ffff197224 */ /* 0x010fc600078e0000 */
[----:B---3--:R1:W-:Y:S04]  /*87430*/  STL.64 [R1+0x83c0], R18 ;  /* 0x0083c01201007387 */ /* 0x0083e80000100a00 */
[----:B------:R-:W3:Y:S04]  /*87440*/  LDL R24, [R1+0x8] ;  /* 0x0000080001187983 */ /* 0x000ee80000100800 */
[----:B------:R-:W4:Y:S04]  /*87450*/  LDL.LU R0, [R1+0x840c] ;  /* 0x00840c0001007983 */ /* 0x000f280000300800 */
[----:B0-----:R-:W2:Y:S04]  /*87460*/  LDL.LU.64 R16, [R1+0xbe0] ;  /* 0x000be00001107983 */ /* 0x001ea80000300a00 */
[----:B-1----:R-:W2:Y:S04]  /*87470*/  LDL.LU.64 R18, [R1+0xbe8] ;  /* 0x000be80001127983 */ /* 0x002ea80000300a00 */
[----:B--2---:R-:W-:Y:S04]  /*87480*/  STL.64 [R1+0x83e8], R18 ;  /* 0x0083e81201007387 */ /* 0x004fe80000100a00 */
[----:B------:R0:W-:Y:S04]  /*87490*/  STL.64 [R1+0x83e0], R16 ;  /* 0x0083e01001007387 */ /* 0x0001e80000100a00 */
[----:B0-----:R-:W2:Y:S04]  /*874a0*/  LDL.LU.64 R16, [R1+0xc00] ;  /* 0x000c000001107983 */ /* 0x001ea80000300a00 */
[----:B------:R-:W2:Y:S01]  /*874b0*/  LDL.LU.64 R18, [R1+0xc08] ;  /* 0x000c080001127983 */ /* 0x000ea20000300a00 */
[----:B------:R-:W-:Y:S01]  /*874c0*/  F2FP.F16.E5M2.UNPACK_B R13, R5 ;  /* 0x00000005ff0d723e */ /* 0x000fe200020004ff */
[----:B------:R-:W-:Y:S01]  /*874d0*/  IMAD.MOV.U32 R23, RZ, RZ, R7 ;  /* 0x000000ffff177224 */ /* 0x000fe200078e0007 */
[----:B------:R-:W-:-:S02]  /*874e0*/  F2FP.F16.E5M2.UNPACK_B R14, R4 ;  /* 0x00000004ff0e723e */ /* 0x000fc400020004ff */
[----:B------:R-:W-:Y:S01]  /*874f0*/  F2FP.F16.E5M2.UNPACK_B R12, R6 ;  /* 0x00000006ff0c723e */ /* 0x000fe200020004ff */
[----:B--2---:R-:W-:Y:S04]  /*87500*/  STL.64 [R1+0x8400], R18 ;  /* 0x0084001201007387 */ /* 0x004fe80000100a00 */
[----:B------:R0:W-:Y:S04]  /*87510*/  STL.64 [R1+0x83f8], R16 ;  /* 0x0083f81001007387 */ /* 0x0001e80000100a00 */
[----:B0-----:R-:W2:Y:S04]  /*87520*/  LDL.LU.64 R16, [R1+0xc10] ;  /* 0x000c100001107983 */ /* 0x001ea80000300a00 */
[----:B------:R-:W2:Y:S04]  /*87530*/  LDL.LU.64 R18, [R1+0xc18] ;  /* 0x000c180001127983 */ /* 0x000ea80000300a00 */
[----:B------:R-:W2:Y:S04]  /*87540*/  LDL.LU.64 R8, [R1+0xbc0] ;  /* 0x000bc00001087983 */ /* 0x000ea80000300a00 */
[----:B------:R-:W2:Y:S04]  /*87550*/  LDL.LU.64 R10, [R1+0xbc8] ;  /* 0x000bc800010a7983 */ /* 0x000ea80000300a00 */
[----:B---3--:R0:W-:Y:S04]  /*87560*/  STL.64 [R1+0x8298], R24 ;  /* 0x0082981801007387 */ /* 0x0081e80000100a00 */
[----:B------:R-:W3:Y:S04]  /*87570*/  LDL.LU.64 R4, [R1+0xbb0] ;  /* 0x000bb00001047983 */ /* 0x000ee80000300a00 */
[----:B------:R-:W3:Y:S04]  /*87580*/  LDL.LU.64 R6, [R1+0xbb8] ;  /* 0x000bb80001067983 */ /* 0x000ee80000300a00 */
[----:B------:R-:W3:Y:S01]  /*87590*/  LDL R26, [R1+0x10] ;  /* 0x00001000011a7983 */ /* 0x000ee20000100800 */
[----:B------:R-:W-:Y:S01]  /*875a0*/  F2FP.F16.E5M2.UNPACK_B R15, R23 ;  /* 0x00000017ff0f723e */ /* 0x000fe200020004ff */
[----:B----4-:R-:W-:-:S02]  /*875b0*/  IMAD.MOV.U32 R27, RZ, RZ, R0 ;  /* 0x000000ffff1b7224 */ /* 0x010fc400078e0000 */
[----:B------:R-:W4:Y:S04]  /*875c0*/  LDL.LU R0, [R1+0x8408] ;  /* 0x0084080001007983 */ /* 0x000f280000300800 */
[C---:B--2---:R-:W-:Y:S01]  /*875d0*/  HMMA.16816.F32 R20, R12.reuse, R20, R16 ;  /* 0x000000140c14723c */ /* 0x044fe20000001810 */
[----:B---3--:R1:W-:Y:S04]  /*875e0*/  STL.64 [R1+0x82b0], R26 ;  /* 0x0082b01a01007387 */ /* 0x0083e80000100a00 */
[----:B0-----:R-:W2:Y:S04]  /*875f0*/  LDL.LU.64 R24, [R1+0xbf0] ;  /* 0x000bf00001187983 */ /* 0x001ea80000300a00 */
[----:B-1----:R-:W2:Y:S04]  /*87600*/  LDL.LU.64 R26, [R1+0xbf8] ;  /* 0x000bf800011a7983 */ /* 0x002ea80000300a00 */
[----:B------:R-:W3:Y:S04]  /*87610*/  LDL.LU.64 R18, [R1+0x8400] ;  /* 0x0084000001127983 */ /* 0x000ee80000300a00 */
[----:B------:R-:W3:Y:S04]  /*87620*/  LDL.LU.64 R16, [R1+0x83f8] ;  /* 0x0083f80001107983 */ /* 0x000ee80000300a00 */
[----:B------:R-:W-:Y:S04]  /*87630*/  STL.64 [R1+0x4a0], R20 ;  /* 0x0004a01401007387 */ /* 0x000fe80000100a00 */
[----:B------:R0:W-:Y:S04]  /*87640*/  STL.64 [R1+0x4a8], R22 ;  /* 0x0004a81601007387 */ /* 0x0001e80000100a00 */
[----:B0-----:R-:W3:Y:S02]  /*87650*/  LDL.LU.64 R22, [R1+0x83f0] ;  /* 0x0083f00001167983 */ /* 0x001ee40000300a00 */
[----:B---3--:R-:W-:Y:S02]  /*87660*/  HMMA.16816.F32 R20, R12, R22, R16 ;  /* 0x000000160c14723c */ /* 0x008fe40000001810 */
[----:B------:R-:W3:Y:S04]  /*87670*/  LDL.LU.64 R18, [R1+0x83e8] ;  /* 0x0083e80001127983 */ /* 0x000ee80000300a00 */
[----:B------:R-:W3:-:S13]  /*87680*/  LDL.LU.64 R16, [R1+0x83e0] ;  /* 0x0083e00001107983 */ /* 0x000eda0000300a00 */
[----:B------:R-:W-:Y:S04]  /*87690*/  STL.64 [R1+0x490], R20 ;  /* 0x0004901401007387 */ /* 0x000fe80000100a00 */
[----:B------:R0:W-:Y:S04]  /*876a0*/  STL.64 [R1+0x498], R22 ;  /* 0x0004981601007387 */ /* 0x0001e80000100a00 */
[----:B0-----:R-:W3:Y:S04]  /*876b0*/  LDL.LU.64 R22, [R1+0x83d8] ;  /* 0x0083d80001167983 */ /* 0x001ee80000300a00 */
[----:B------:R-:W2:Y:S02]  /*876c0*/  LDL.LU.64 R20, [R1+0x83d0] ;  /* 0x0083d00001147983 */ /* 0x000ea40000300a00 */
[----:B--2---:R-:W-:-:S15]  /*876d0*/  HMMA.16816.F32 R24, R12, R20, R24 ;  /* 0x000000140c18723c */ /* 0x004fde0000001818 */
[----:B------:R-:W-:-:S04]  /*876e0*/  NOP ;  /* 0x0000000000007918 */ /* 0x000fc80000000000 */
[----:B------:R0:W-:Y:S04]  /*876f0*/  STL.64 [R1+0x480], R24 ;  /* 0x0004801801007387 */ /* 0x0001e80000100a00 */
[----:B------:R-:W-:Y:S04]  /*87700*/  STL.64 [R1+0x488], R26 ;  /* 0x0004881a01007387 */ /* 0x000fe80000100a00 */
[----:B0-----:R-:W2:Y:S01]  /*87710*/  LDL R24, [R1+0x18] ;  /* 0x0000180001187983 */ /* 0x001ea20000100800 */
[----:B----4-:R-:W-:-:S03]  /*87720*/  IMAD.MOV.U32 R25, RZ, RZ, R0 ;  /* 0x000000ffff197224 */ /* 0x010fc600078e0000 */
[----:B------:R-:W4:Y:S01]  /*87730*/  LDL.LU R0, [R1+0x83c8] ;  /* 0x0083c80001007983 */ /* 0x000f220000300800 */
[C---:B---3--:R-:W-:Y:S03]  /*87740*/  HMMA.16816.F32 R20, R12.reuse, R22, R16 ;  /* 0x000000160c14723c */ /* 0x048fe60000001810 */
[----:B--2---:R0:W-:Y:S04]  /*87750*/  STL.64 [R1+0x82c8], R24 ;  /* 0x0082c81801007387 */ /* 0x0041e80000100a00 */
[----:B0-----:R-:W2:Y:S04]  /*87760*/  LDL.LU.64 R24, [R1+0xbd0] ;  /* 0x000bd00001187983 */ /* 0x001ea80000300a00 */
[----:B------:R-:W2:Y:S04]  /*87770*/  LDL.LU.64 R26, [R1+0xbd8] ;  /* 0x000bd800011a7983 */ /* 0x000ea80000300a00 */
[----:B------:R-:W2:Y:S04]  /*87780*/  LDL.LU.64 R18, [R1+0x83c0] ;  /* 0x0083c00001127983 */ /* 0x000ea80000300a00 */
[----:B------:R-:W-:Y:S04]  /*87790*/  STL.64 [R1+0x470], R20 ;  /* 0x0004701401007387 */ /* 0x000fe80000100a00 */
[----:B------:R0:W-:Y:S04]  /*877a0*/  STL.64 [R1+0x478], R22 ;  /* 0x0004781601007387 */ /* 0x0001e80000100a00 */
[----:B0-----:R-:W3:Y:S04]  /*877b0*/  LDL.LU.64 R22, [R1+0x83b8] ;  /* 0x0083b80001167983 */ /* 0x001ee80000300a00 */
[----:B------:R-:W3:Y:S01]  /*877c0*/  LDL.LU.64 R20, [R1+0x83b0] ;  /* 0x0083b00001147983 */ /* 0x000ee20000300a00 */
[----:B--2---:R-:W-:Y:S03]  /*877d0*/  HMMA.16816.F32 R16, R12, R18, R24 ;  /* 0x000000120c10723c */ /* 0x004fe60000001818 */
[----:B------:R-:W2:Y:S01]  /*877e0*/  LDL R26, [R1+0x20] ;  /* 0x00002000011a7983 */ /* 0x000ea20000100800 */
[----:B----4-:R-:W-:-:S04]  /*877f0*/  IMAD.MOV.U32 R27, RZ, RZ, R0 ;  /* 0x000000ffff1b7224 */ /* 0x010fc800078e0000 */
[C---:B---3--:R-:W-:Y:S08]  /*87800*/  HMMA.16816.F32 R8, R12.reuse, R20, R8 ;  /* 0x000000140c08723c */ /* 0x048ff00000001808 */
[----:B------:R-:W-:Y:S03]  /*87810*/  HMMA.16816.F32 R4, R12, R22, R4 ;  /* 0x000000160c04723c */ /* 0x000fe60000001804 */
[----:B------:R-:W-:Y:S04]  /*87820*/  STL.64 [R1+0x460], R16 ;  /* 0x0004601001007387 */ /* 0x000fe80000100a00 */
[----:B------:R-:W-:Y:S04]  /*87830*/  STL.64 [R1+0x468], R18 ;  /* 0x0004681201007387 */ /* 0x000fe80000100a00 */
[----:B------:R-:W-:Y:S04]  /*87840*/  STL.64 [R1+0x450], R8 ;  /* 0x0004500801007387 */ /* 0x000fe80000100a00 */
[----:B------:R-:W-:Y:S04]  /*87850*/  STL.64 [R1+0x458], R10 ;  /* 0x0004580a01007387 */ /* 0x000fe80000100a00 */
[----:B------:R-:W3:Y:S04]  /*87860*/  LDL.LU R0, [R1+0x83a8] ;  /* 0x0083a80001007983 */ /* 0x000ee80000300800 */
[----:B--2---:R0:W-:Y:S04]  /*87870*/  STL.64 [R1+0x82e0], R26 ;  /* 0x0082e01a01007387 */ /* 0x0041e80000100a00 */
[----:B------:R-:W2:Y:S04]  /*87880*/  LDL R24, [R1+0x28] ;  /* 0x0000280001187983 */ /* 0x000ea80000100800 */
[----:B------:R-:W-:Y:S04]  /*87890*/  STL.64 [R1+0x440], R4 ;  /* 0x0004400401007387 */ /* 0x000fe80000100a00 */
[----:B------:R-:W-:Y:S04]  /*878a0*/  STL.64 [R1+0x448], R6 ;  /* 0x0004480601007387 */ /* 0x000fe80000100a00 */
[----:B0-----:R-:W4:Y:S04]  /*878b0*/  LDL.64 R26, [R1+0x30] ;  /* 0x00003000011a7983 */ /* 0x001f280000100a00 */
[----:B------:R-:W2:Y:S04]  /*878c0*/  LDL R25, [R1+0x2c] ;  /* 0x00002c0001197983 */ /* 0x000ea80000100800 */
[----:B----4-:R0:W-:Y:S04]  /*878d0*/  STL.64 [R1+0x8310], R26 ;  /* 0x0083101a01007387 */ /* 0x0101e80000100a00 */
[----:B0-----:R-:W4:Y:S01]  /*878e0*/  LDL R26, [R1+0x38] ;  /* 0x00003800011a7983 */ /* 0x001f220000100800 */
[----:B---3--:R-:W-:-:S03]  /*878f0*/  IMAD.MOV.U32 R27, RZ, RZ, R0 ;  /* 0x000000ffff1b7224 */ /* 0x008fc600078e0000 */
[----:B------:R-:W3:Y:S04]  /*87900*/  LDL.LU R0, [R1+0x83a4] ;  /* 0x0083a40001007983 */ /* 0x000ee80000300800 */
[----:B--2---:R0:W-:Y:S04]  /*87910*/  STL.64 [R1+0x8308], R24 ;  /* 0x0083081801007387 */ /* 0x0041e80000100a00 */
[----:B0-----:R-:W2:Y:S04]  /*87920*/  LDL R24, [R1+0x40] ;  /* 0x0000400001187983 */ /* 0x001ea80000100800 */
[----:B------:R-:W2:Y:S04]  /*87930*/  LDL R25, [R1+0x44] ;  /* 0x0000440001197983 */ /* 0x000ea80000100800 */
[----:B----4-:R0:W-:Y:S04]  /*87940*/  STL.64 [R1+0x8328], R26 ;  /* 0x0083281a01007387 */ /* 0x0101e80000100a00 */
[----:B0-----:R-:W4:Y:S04]  /*87950*/  LDL R26, [R1+0x48] ;  /* 0x00004800011a7983 */ /* 0x001f280000100800 */
[----:B------:R-:W4:Y:S04]  /*87960*/  LDL R27, [R1+0x4c] ;  /* 0x00004c00011b7983 */ /* 0x000f280000100800 */
[----:B--2---:R3:W-:Y:S02]  /*87970*/  STL.64 [R1+0x8340], R24 ;  /* 0x0083401801007387 */ /* 0x0047e40000100a00 */
[----:B---3--:R-:W-:-:S02]  /*87980*/  IMAD.MOV.U32 R24, RZ, RZ, R0 ;  /* 0x000000ffff187224 */ /* 0x008fc400078e0000 */
[----:B------:R-:W2:Y:S04]  /*87990*/  LDL.LU R0, [R1+0x83a0] ;  /* 0x0083a00001007983 */ /* 0x000ea80000300800 */
[----:B------:R-:W3:Y:S04]  /*879a0*/  LDL R25, [R1+0x54] ;  /* 0x0000540001197983 */ /* 0x000ee80000100800 */
[----:B----4-:R0:W-:Y:S04]  /*879b0*/  STL.64 [R1+0x8358], R26 ;  /* 0x0083581a01007387 */ /* 0x0101e80000100a00 */
[----:B0-----:R-:W4:Y:S04]  /*879c0*/  LDL R26, [R1+0x58] ;  /* 0x00005800011a7983 */ /* 0x001f280000100800 */
[----:B------:R-:W4:Y:S04]  /*879d0*/  LDL R27, [R1+0x5c] ;  /* 0x00005c00011b7983 */ /* 0x000f280000100800 */
[----:B---3--:R0:W-:Y:S04]  /*879e0*/  STL.64 [R1+0x8370], R24 ;  /* 0x0083701801007387 */ /* 0x0081e80000100a00 */
[----:B0-----:R-:W3:Y:S04]  /*879f0*/  LDL R24, [R1+0x60] ;  /* 0x0000600001187983 */ /* 0x001ee80000100800 */
[----:B----4-:R-:W-:Y:S04]  /*87a00*/  STL.64 [R1+0x8388], R26 ;  /* 0x0083881a01007387 */ /* 0x010fe80000100a00 */
[----:B------:R-:W4:Y:S04]  /*87a10*/  LDL.LU.64 R20, [R1+0xae0] ;  /* 0x000ae00001147983 */ /* 0x000f280000300a00 */
[----:B------:R-:W2:Y:S04]  /*87a20*/  LDL.LU.64 R22, [R1+0xae8] ;  /* 0x000ae80001167983 */ /* 0x000ea80000300a00 */
[----:B--2---:R-:W-:Y:S04]  /*87a30*/  STL.64 [R1+0x8290], R22 ;  /* 0x0082901601007387 */ /* 0x004fe80000100a00 */
[----:B----4-:R0:W-:Y:S04]  /*87a40*/  STL.64 [R1+0x8288], R20 ;  /* 0x0082881401007387 */ /* 0x0101e80000100a00 */
[----:B0-----:R-:W2:Y:S04]  /*87a50*/  LDL.LU.64 R20, [R1+0xaf0] ;  /* 0x000af00001147983 */ /* 0x001ea80000300a00 */
[----:B------:R-:W4:Y:S04]  /*87a60*/  LDL.LU.64 R22, [R1+0xaf8] ;  /* 0x000af80001167983 */ /* 0x000f280000300a00 */
[----:B----4-:R-:W-:Y:S04]  /*87a70*/  STL.64 [R1+0x82a8], R22 ;  /* 0x0082a81601007387 */ /* 0x010fe80000100a00 */
[----:B--2---:R0:W-:Y:S04]  /*87a80*/  STL.64 [R1+0x82a0], R20 ;  /* 0x0082a01401007387 */ /* 0x0041e80000100a00 */
        /* <DEDUP_REMOVED lines=37> */
[----:B------:R-:W4:Y:S01]  /*87ce0*/  LDL.LU.64 R22, [R1+0xb98] ;  /* 0x000b980001167983 */ /* 0x000f220000300a00 */
[----:B------:R-:W-:-:S03]  /*87cf0*/  IMAD.MOV.U32 R25, RZ, RZ, R0 ;  /* 0x000000ffff197224 */ /* 0x000fc600078e0000 */
[----:B----4-:R-:W-:Y:S04]  /*87d00*/  STL.64 [R1+0x8398], R22 ;  /* 0x0083981601007387 */ /* 0x010fe80000100a00 */
[----:B--2---:R0:W-:Y:S04]  /*87d10*/  STL.64 [R1+0x8390], R20 ;  /* 0x0083901401007387 */ /* 0x0041e80000100a00 */
[----:B0-----:R-:W3:Y:S04]  /*87d20*/  LDL.LU.64 R20, [R1+0xba0] ;  /* 0x000ba00001147983 */ /* 0x001ee80000300a00 */
[----:B------:R-:W3:Y:S04]  /*87d30*/  LDL.LU.64 R22, [R1+0xba8] ;  /* 0x000ba80001167983 */ /* 0x000ee80000300a00 */
[----:B------:R-:W2:Y:S04]  /*87d40*/  LDL.LU.64 R16, [R1+0xad0] ;  /* 0x000ad00001107983 */ /* 0x000ea80000300a00 */
[----:B------:R-:W2:Y:S04]  /*87d50*/  LDL.LU.64 R18, [R1+0xad8] ;  /* 0x000ad80001127983 */ /* 0x000ea80000300a00 */
[----:B------:R-:W4:Y:S04]  /*87d60*/  LDL.LU.64 R8, [R1+0xac0] ;  /* 0x000ac00001087983 */ /* 0x000f280000300a00 */
[----:B------:R-:W4:Y:S04]  /*87d70*/  LDL.LU.64 R10, [R1+0xac8] ;  /* 0x000ac800010a7983 */ /* 0x000f280000300a00 */
[----:B------:R-:W2:Y:S04]  /*87d80*/  LDL.LU.64 R4, [R1+0xab0] ;  /* 0x000ab00001047983 */ /* 0x000ea80000300a00 */
[----:B------:R-:W2:Y:S01]  /*87d90*/  LDL.LU.64 R6, [R1+0xab8] ;  /* 0x000ab80001067983 */ /* 0x000ea20000300a00 */
[----:B---3--:R-:W-:Y:S03]  /*87da0*/  HMMA.16816.F32 R24, R12, R24, R20 ;  /* 0x000000180c18723c */ /* 0x008fe60000001814 */
[----:B------:R-:W3:Y:S04]  /*87db0*/  LDL.LU.64 R22, [R1+0x8398] ;  /* 0x0083980001167983 */ /* 0x000ee80000300a00 */
[----:B------:R-:W3:-:S12]  /*87dc0*/  LDL.LU.64 R20, [R1+0x8390] ;  /* 0x0083900001147983 */ /* 0x000ed80000300a00 */
[----:B------:R-:W-:Y:S04]  /*87dd0*/  STL.64 [R1+0x430], R24 ;  /* 0x0004301801007387 */ /* 0x000fe80000100a00 */
[----:B------:R0:W-:Y:S04]  /*87de0*/  STL.64 [R1+0x438], R26 ;  /* 0x0004381a01007387 */ /* 0x0001e80000100a00 */
[----:B0-----:R-:W3:Y:S02]  /*87df0*/  LDL.LU.64 R26, [R1+0x8388] ;  /* 0x00838800011a7983 */ /* 0x001ee40000300a00 */
[----:B---3--:R-:W-:Y:S02]  /*87e00*/  HMMA.16816.F32 R24, R12, R26, R20 ;  /* 0x0000001a0c18723c */ /* 0x008fe40000001814 */
[----:B------:R-:W3:Y:S04]  /*87e10*/  LDL.LU.64 R22, [R1+0x8380] ;  /* 0x0083800001167983 */ /* 0x000ee80000300a00 */
[----:B------:R-:W3:-:S13]  /*87e20*/  LDL.LU.64 R20, [R1+0x8378] ;  /* 0x0083780001147983 */ /* 0x000eda0000300a00 */
[----:B------:R0:W-:Y:S04]  /*87e30*/  STL.64 [R1+0x420], R24 ;  /* 0x0004201801007387 */ /* 0x0001e80000100a00 */
[----:B------:R3:W-:Y:S04]  /*87e40*/  STL.64 [R1+0x428], R26 ;  /* 0x0004281a01007387 */ /* 0x0007e80000100a00 */
[----:B0-----:R-:W3:Y:S02]  /*87e50*/  LDL.LU.64 R24, [R1+0x8370] ;  /* 0x0083700001187983 */ /* 0x001ee40000300a00 */
[----:B---3--:R-:W-:Y:S02]  /*87e60*/  HMMA.16816.F32 R24, R12, R24, R20 ;  /* 0x000000180c18723c */ /* 0x008fe40000001814 */
[----:B------:R-:W3:Y:S04]  /*87e70*/  LDL.LU.64 R22, [R1+0x8368] ;  /* 0x0083680001167983 */ /* 0x000ee80000300a00 */
[----:B------:R-:W3:-:S13]  /*87e80*/  LDL.LU.64 R20, [R1+0x8360] ;  /* 0x0083600001147983 */ /* 0x000eda0000300a00 */
        /* <DEDUP_REMOVED lines=21> */
[----:B------:R-:W2:Y:S01]  /*87fe0*/  LDL.LU.64 R24, [R1+0x8308] ;  /* 0x0083080001187983 */ /* 0x000ea20000300a00 */
[----:B---3--:R-:W-:-:S15]  /*87ff0*/  HMMA.16816.F32 R20, R12, R26, R20 ;  /* 0x0000001a0c14723c */ /* 0x008fde0000001814 */
[----:B------:R-:W-:-:S04]  /*88000*/  NOP ;  /* 0x0000000000007918 */ /* 0x000fc80000000000 */
[----:B------:R-:W-:Y:S04]  /*88010*/  STL.64 [R1+0x3d0], R20 ;  /* 0x0003d01401007387 */ /* 0x000fe80000100a00 */
[----:B------:R0:W-:Y:S04]  /*88020*/  STL.64 [R1+0x3d8], R22 ;  /* 0x0003d81601007387 */ /* 0x0001e80000100a00 */
[----:B0-----:R-:W2:Y:S04]  /*88030*/  LDL.LU.64 R22, [R1+0x8300] ;  /* 0x0083000001167983 */ /* 0x001ea80000300a00 */
[----:B------:R-:W2:Y:S01]  /*88040*/  LDL.LU.64 R20, [R1+0x82f8] ;  /* 0x0082f80001147983 */ /* 0x000ea20000300a00 */
[----:B------:R-:W-:-:S02]  /*88050*/  IMAD.MOV.U32 R0, RZ, RZ, R27 ;  /* 0x000000ffff007224 */ /* 0x000fc400078e001b */
[----:B--2---:R-:W-:Y:S01]  /*88060*/  HMMA.16816.F32 R24, R12, R24, R20 ;  /* 0x000000180c18723c */ /* 0x004fe20000001814 */
[----:B------:R-:W2:Y:S04]  /*88070*/  LDL.LU.64 R22, [R1+0x82f0] ;  /* 0x0082f00001167983 */ /* 0x000ea80000300a00 */
[----:B------:R-:W2:-:S14]  /*88080*/  LDL.LU.64 R20, [R1+0x82e8] ;  /* 0x0082e80001147983 */ /* 0x000e9c0000300a00 */
[----:B------:R-:W-:Y:S04]  /*88090*/  STL.64 [R1+0x3c0], R24 ;  /* 0x0003c01801007387 */ /* 0x000fe80000100a00 */
[----:B------:R0:W-:Y:S04]  /*880a0*/  STL.64 [R1+0x3c8], R26 ;  /* 0x0003c81a01007387 */ /* 0x0001e80000100a00 */
[----:B0-----:R-:W2:Y:S02]  /*880b0*/  LDL.LU.64 R26, [R1+0x82e0] ;  /* 0x0082e000011a7983 */ /* 0x001ea40000300a00 */
[----:B--2---:R-:W-:Y:S02]  /*880c0*/  HMMA.16816.F32 R24, R12, R26, R20 ;  /* 0x0000001a0c18723c */ /* 0x004fe40000001814 */
[----:B------:R-:W2:Y:S04]  /*880d0*/  LDL.LU.64 R22, [R1+0x82d8] ;  /* 0x0082d80001167983 */ /* 0x000ea80000300a00 */
[----:B------:R-:W2:-:S13]  /*880e0*/  LDL.LU.64 R20, [R1+0x82d0] ;  /* 0x0082d00001147983 */ /* 0x000e9a0000300a00 */
[----:B------:R0:W-:Y:S04]  /*880f0*/  STL.64 [R1+0x3b0], R24 ;  /* 0x0003b01801007387 */ /* 0x0001e80000100a00 */
[----:B------:R2:W-:Y:S04]  /*88100*/  STL.64 [R1+0x3b8], R26 ;  /* 0x0003b81a01007387 */ /* 0x0005e80000100a00 */
[----:B0-----:R-:W2:Y:S02]  /*88110*/  LDL.LU.64 R24, [R1+0x82c8] ;  /* 0x0082c80001187983 */ /* 0x001ea40000300a00 */
[----:B--2---:R-:W-:Y:S02]  /*88120*/  HMMA.16816.F32 R24, R12, R24, R20 ;  /* 0x000000180c18723c */ /* 0x004fe40000001814 */
[----:B------:R-:W2:Y:S04]  /*88130*/  LDL.LU.64 R22, [R1+0x82c0] ;  /* 0x0082c00001167983 */ /* 0x000ea80000300a00 */
[----:B------:R-:W2:-:S13]  /*88140*/  LDL.LU.64 R20, [R1+0x82b8] ;  /* 0x0082b80001147983 */ /* 0x000e9a0000300a00 */
        /* <DEDUP_REMOVED lines=17> */
[----:B------:R-:W3:-:S13]  /*88260*/  LDL.LU.64 R20, [R1+0x8270] ;  /* 0x0082700001147983 */ /* 0x000eda0000300a00 */
[----:B------:R-:W-:Y:S04]  /*88270*/  STL.64 [R1+0x370], R24 ;  /* 0x0003701801007387 */ /* 0x000fe80000100a00 */
[----:B------:R0:W-:Y:S04]  /*88280*/  STL.64 [R1+0x378], R26 ;  /* 0x0003781a01007387 */ /* 0x0001e80000100a00 */
[----:B0-----:R-:W4:Y:S01]  /*88290*/  LDL.LU.64 R26, [R1+0x8268] ;  /* 0x00826800011a7983 */ /* 0x001f220000300a00 */
[----:B------:R-:W-:Y:S03]  /*882a0*/  HMMA.16816.F32 R16, R12, R28, R16 ;  /* 0x0000001c0c10723c */ /* 0x000fe60000001810 */
[----:B------:R-:W2:-:S15]  /*882b0*/  LDL.LU.64 R24, [R1+0x8260] ;  /* 0x0082600001187983 */ /* 0x000e9e0000300a00 */
[----:B------:R-:W-:Y:S01]  /*882c0*/  NOP ;  /* 0x0000000000007918 */ /* 0x000fe20000000000 */
[----:B------:R0:W-:Y:S04]  /*882d0*/  STL.64 [R1+0x360], R16 ;  /* 0x0003601001007387 */ /* 0x0001e80000100a00 */
[----:B------:R1:W-:Y:S04]  /*882e0*/  STL.64 [R1+0x368], R18 ;  /* 0x0003681201007387 */ /* 0x0003e80000100a00 */
[----:B0-----:R-:W3:Y:S01]  /*882f0*/  LDL.LU.64 R16, [R1+0xa90] ;  /* 0x000a900001107983 */ /* 0x001ee20000300a00 */
[----:B----4-:R-:W-:-:S15]  /*88300*/  HMMA.16816.F32 R8, R12, R26, R8 ;  /* 0x0000001a0c08723c */ /* 0x010fde0000001808 */
[----:B------:R-:W-:-:S04]  /*88310*/  NOP ;  /* 0x0000000000007918 */ /* 0x000fc80000000000 */
[----:B------:R-:W-:Y:S04]  /*88320*/  STL.64 [R1+0x350], R8 ;  /* 0x0003500801007387 */ /* 0x000fe80000100a00 */
[----:B------:R-:W-:Y:S04]  /*88330*/  STL.64 [R1+0x358], R10 ;  /* 0x0003580a01007387 */ /* 0x000fe80000100a00 */
[----:B-1----:R-:W4:Y:S01]  /*88340*/  LDL.LU.64 R18, [R1+0xa98] ;  /* 0x000a980001127983 */ /* 0x002f220000300a00 */
[----:B--2---:R-:W-:-:S15]  /*88350*/  HMMA.16816.F32 R4, R12, R24, R4 ;  /* 0x000000180c04723c */ /* 0x004fde0000001804 */
[----:B------:R-:W-:-:S04]  /*88360*/  NOP ;  /* 0x0000000000007918 */ /* 0x000fc80000000000 */
[----:B------:R-:W-:Y:S04]  /*88370*/  STL.64 [R1+0x340], R4 ;  /* 0x0003400401007387 */ /* 0x000fe80000100a00 */
[----:B------:R-:W-:Y:S04]  /*88380*/  STL.64 [R1+0x348], R6 ;  /* 0x0003480601007387 */ /* 0x000fe80000100a00 */
[----:B----4-:R-:W-:Y:S04]  /*88390*/  STL.64 [R1+0x8258], R18 ;  /* 0x0082581201007387 */ /* 0x010fe80000100a00 */
[----:B---3--:R0:W-:Y:S04]  /*883a0*/  STL.64 [R1+0x8250], R16 ;  /* 0x0082501001007387 */ /* 0x0081e80000100a00 */
[----:B0-----:R-:W2:Y:S04]  /*883b0*/  LDL.LU.64 R16, [R1+0xaa0] ;  /* 0x000aa00001107983 */ /* 0x001ea80000300a00 */
[----:B------:R-:W2:Y:S04]  /*883c0*/  LDL.LU.64 R18, [R1+0xaa8] ;  /* 0x000aa80001127983 */ /* 0x000ea80000300a00 */
[----:B------:R-:W3:Y:S04]  /*883d0*/  LDL.LU.64 R4, [R1+0xa70] ;  /* 0x000a700001047983 */ /* 0x000ee80000300a00 */
[----:B------:R-:W4:Y:S04]  /*883e0*/  LDL.LU.64 R6, [R1+0xa78] ;  /* 0x000a780001067983 */ /* 0x000f280000300a00 */
[----:B----4-:R-:W-:Y:S04]  /*883f0*/  STL.64 [R1+0x8238], R6 ;  /* 0x0082380601007387 */ /* 0x010fe80000100a00 */
[----:B---3--:R0:W-:Y:S04]  /*88400*/  STL.64 [R1+0x8230], R4 ;  /* 0x0082300401007387 */ /* 0x0081e80000100a00 */
[----:B0-----:R-:W3:Y:S04]  /*88410*/  LDL.LU.64 R4, [R1+0xa80] ;  /* 0x000a800001047983 */ /* 0x001ee80000300a00 */
[----:B------:R-:W3:Y:S04]  /*88420*/  LDL.LU.64 R6, [R1+0xa88] ;  /* 0x000a880001067983 */ /* 0x000ee80000300a00 */
[----:B------:R-:W4:Y:S04]  /*88430*/  LDL.LU.64 R8, [R1+0xa50] ;  /* 0x000a500001087983 */ /* 0x000f280000300a00 */
[----:B------:R-:W3:Y:S01]  /*88440*/  LDL.LU.64 R10, [R1+0xa58] ;  /* 0x000a5800010a7983 */ /* 0x000ee20000300a00 */
[C---:B--2---:R-:W-:Y:S03]  /*88450*/  HMMA.16816.F32 R16, R12.reuse, R22, R16 ;  /* 0x000000160c10723c */ /* 0x044fe60000001810 */
[----:B---3--:R-:W-:Y:S04]  /*88460*/  STL.64 [R1+0x8218], R10 ;  /* 0x0082180a01007387 */ /* 0x008fe80000100a00 */
[----:B----4-:R0:W-:Y:S04]  /*88470*/  STL.64 [R1+0x8210], R8 ;  /* 0x0082100801007387 */ /* 0x0101e80000100a00 */
[----:B0-----:R-:W2:Y:S04]  /*88480*/  LDL.LU.64 R8, [R1+0xa60] ;  /* 0x000a600001087983 */ /* 0x001ea80000300a00 */
[----:B------:R-:W2:Y:S04]  /*88490*/  LDL.LU.64 R10, [R1+0xa68] ;  /* 0x000a6800010a7983 */ /* 0x000ea80000300a00 */
[----:B------:R-:W-:Y:S04]  /*884a0*/  STL.64 [R1+0x8118], R26 ;  /* 0x0081181a01007387 */ /* 0x000fe80000100a00 */
[----:B------:R0:W-:Y:S04]  /*884b0*/  STL.64 [R1+0x8110], R24 ;  /* 0x0081101801007387 */ /* 0x0001e80000100a00 */
[----:B0-----:R-:W3:Y:S04]  /*884c0*/  LDL.LU R24, [R1+0x11fc] ;  /* 0x0011fc0001187983 */ /* 0x001ee80000300800 */
[----:B------:R-:W3:Y:S04]  /*884d0*/  LDL.LU R25, [R1+0x11f8] ;  /* 0x0011f80001197983 */ /* 0x000ee80000300800 */
[----:B------:R-:W-:Y:S04]  /*884e0*/  STL.64 [R1+0x330], R16 ;  /* 0x0003301001007387 */ /* 0x000fe80000100a00 */
[----:B------:R0:W-:Y:S04]  /*884f0*/  STL.64 [R1+0x338], R18 ;  /* 0x0003381201007387 */ /* 0x0001e80000100a00 */
[----:B0-----:R-:W4:Y:S04]  /*88500*/  LDL.LU.64 R18, [R1+0x8258] ;  /* 0x0082580001127983 */ /* 0x001f280000300a00 */
[----:B------:R-:W4:Y:S02]  /*88510*/  LDL.LU.64 R16, [R1+0x8250] ;  /* 0x0082500001107983 */ /* 0x000f240000300a00 */
[----:B----4-:R-:W-:-:S15]  /*88520*/  HMMA.16816.F32 R16, R12, R20, R16 ;  /* 0x000000140c10723c */ /* 0x010fde0000001810 */
[----:B------:R-:W-:-:S04]  /*88530*/  NOP ;  /* 0x0000000000007918 */ /* 0x000fc80000000000 */
[----:B------:R-:W-:Y:S04]  /*88540*/  STL.64 [R1+0x320], R16 ;  /* 0x0003201001007387 */ /* 0x000fe80000100a00 */
[----:B------:R0:W-:Y:S04]  /*88550*/  STL.64 [R1+0x328], R18 ;  /* 0x0003281201007387 */ /* 0x0001e80000100a00 */
[----:B0-----:R-:W4:Y:S04]  /*88560*/  LDL.LU.64 R18, [R1+0x8248] ;  /* 0x0082480001127983 */ /* 0x001f280000300a00 */
[----:B------:R-:W2:Y:S04]  /*88570*/  LDL.LU.64 R16, [R1+0x8240] ;  /* 0x0082400001107983 */ /* 0x000ea80000300a00 */
[----:B------:R-:W-:Y:S04]  /*88580*/  STL.64 [R1+0x80f8], R22 ;  /* 0x0080f81601007387 */ /* 0x000fe80000100a00 */
[----:B------:R0:W-:Y:S04]  /*88590*/  STL.64 [R1+0x80f0], R20 ;  /* 0x0080f01401007387 */ /* 0x0001e80000100a00 */
[----:B0-----:R-:W2:Y:S04]  /*885a0*/  LDL.LU.64 R20, [R1+0xa40] ;  /* 0x000a400001147983 */ /* 0x001ea80000300a00 */
[----:B------:R-:W2:Y:S01]  /*885b0*/  LDL.LU.64 R22, [R1+0xa48] ;  /* 0x000a480001167983 */ /* 0x000ea20000300a00 */
[----:B----4-:R-:W-:-:S15]  /*885c0*/  HMMA.16816.F32 R4, R12, R18, R4 ;  /* 0x000000120c04723c */ /* 0x010fde0000001804 */
[----:B------:R-:W-:-:S04]  /*885d0*/  NOP ;  /* 0x0000000000007918 */ /* 0x000fc80000000000 */
[----:B------:R-:W-:Y:S04]  /*885e0*/  STL.64 [R1+0x310], R4 ;  /* 0x0003100401007387 */ /* 0x000fe80000100a00 */
[----:B------:R0:W-:Y:S04]  /*885f0*/  STL.64 [R1+0x318], R6 ;  /* 0x0003180601007387 */ /* 0x0001e80000100a00 */
[----:B0-----:R-:W4:Y:S04]  /*88600*/  LDL.LU.64 R6, [R1+0x8238] ;  /* 0x0082380001067983 */ /* 0x001f280000300a00 */
[----:B------:R-:W4:Y:S04]  /*88610*/  LDL.LU.64 R4, [R1+0x8230] ;  /* 0x0082300001047983 */ /* 0x000f280000300a00 */
[----:B------:R-:W-:Y:S04]  /*88620*/  STL.64 [R1+0x81f8], R18 ;  /* 0x0081f81201007387 */ /* 0x000fe80000100a00 */
[----:B--2---:R0:W-:Y:S04]  /*88630*/  STL.64 [R1+0x81f0], R16 ;  /* 0x0081f01001007387 */ /* 0x0041e80000100a00 */
[----:B0-----:R-:W2:Y:S04]  /*88640*/  LDL.LU.64 R16, [R1+0xa30] ;  /* 0x000a300001107983 */ /* 0x001ea80000300a00 */
[----:B------:R-:W2:Y:S01]  /*88650*/  LDL.LU.64 R18, [R1+0xa38] ;  /* 0x000a380001127983 */ /* 0x000ea20000300a00 */
[----:B----4-:R-:W-:-:S15]  /*88660*/  HMMA.16816.F32 R4, R12, R2, R4 ;  /* 0x000000020c04723c */ /* 0x010fde0000001804 */
[----:B------:R-:W-:-:S04]  /*88670*/  NOP ;  /* 0x0000000000007918 */ /* 0x000fc80000000000 */
[----:B------:R-:W-:Y:S04]  /*88680*/  STL.64 [R1+0x300], R4 ;  /* 0x0003000401007387 */ /* 0x000fe80000100a00 */
[----:B------:R0:W-:Y:S04]  /*88690*/  STL.64 [R1+0x308], R6 ;  /* 0x0003080601007387 */ /* 0x0001e80000100a00 */
[----:B0-----:R-:W4:Y:S04]  /*886a0*/  LDL.LU.64 R6, [R1+0x8228] ;  /* 0x0082280001067983 */ /* 0x001f280000300a00 */
[----:B------:R-:W2:Y:S02]  /*886b0*/  LDL.LU.64 R4, [R1+0x8220] ;  /* 0x0082200001047983 */ /* 0x000ea40000300a00 */
[----:B--2---:R-:W-:-:S15]  /*886c0*/  HMMA.16816.F32 R8, R12, R4, R8 ;  /* 0x000000040c08723c */ /* 0x004fde0000001808 */
[----:B------:R-:W-:-:S04]  /*886d0*/  NOP ;  /* 0x0000000000007918 */ /* 0x000fc80000000000 */
        /* <DEDUP_REMOVED lines=8> */
[----:B0-----:R-:W2:Y:S04]  /*88760*/  LDL.LU.64 R10, [R1+0x8208] ;  /* 0x00820800010a7983 */ /* 0x001ea80000300a00 */
[----:B------:R-:W4:Y:S04]  /*88770*/  LDL.LU.64 R8, [R1+0x8200] ;  /* 0x0082000001087983 */ /* 0x000f280000300a00 */
[----:B------:R-:W-:Y:S04]  /*88780*/  STL.64 [R1+0x80c8], R6 ;  /* 0x0080c80601007387 */ /* 0x000fe80000100a00 */
[----:B------:R0:W-:Y:S04]  /*88790*/  STL.64 [R1+0x80c0], R4 ;  /* 0x0080c00401007387 */ /* 0x0001e80000100a00 */
[----:B0-----:R-:W2:Y:S04]  /*887a0*/  LDL.LU R5, [R1+0x1214] ;  /* 0x0012140001057983 */ /* 0x001ea80000300800 */
[----:B------:R-:W2:Y:S01]  /*887b0*/  LDL.LU R4, [R1+0x1224] ;  /* 0x0012240001047983 */ /* 0x000ea20000300800 */
[----:B----4-:R-:W-:-:S15]  /*887c0*/  HMMA.16816.F32 R20, R12, R8, R20 ;  /* 0x000000080c14723c */ /* 0x010fde0000001814 */
[----:B------:R-:W-:-:S04]  /*887d0*/  NOP ;  /* 0x0000000000007918 */ /* 0x000fc80000000000 */
[----:B------:R0:W-:Y:S04]  /*887e0*/  STL.64 [R1+0x2d0], R20 ;  /* 0x0002d01401007387 */ /* 0x0001e80000100a00 */
[----:B------:R1:W-:Y:S04]  /*887f0*/  STL.64 [R1+0x2d8], R22 ;  /* 0x0002d81601007387 */ /* 0x0003e80000100a00 */
[----:B0-----:R-:W4:Y:S04]  /*88800*/  LDL.LU.64 R20, [R1+0xca0] ;  /* 0x000ca00001147983 */ /* 0x001f280000300a00 */
[----:B-1----:R-:W4:Y:S04]  /*88810*/  LDL.LU.64 R22, [R1+0xca8] ;  /* 0x000ca80001167983 */ /* 0x002f280000300a00 */
[----:B------:R-:W4:Y:S04]  /*88820*/  LDL R26, [R1+0x80] ;  /* 0x00008000011a7983 */ /* 0x000f280000100800 */
[----:B------:R-:W4:Y:S01]  /*88830*/  LDL R27, [R1+0x84] ;  /* 0x00008400011b7983 */ /* 0x000f220000100800 */
[----:B--2---:R-:W-:Y:S03]  /*88840*/  HMMA.16816.F32 R16, R12, R10, R16 ;  /* 0x0000000a0c10723c */ /* 0x004fe60000001810 */
[----:B------:R0:W-:Y:S04]  /*88850*/  STL [R1+0x80a4], R8 ;  /* 0x0080a40801007387 */ /* 0x0001e80000100800 */
[----:B0-----:R-:W2:Y:S04]  /*88860*/  LDL.LU R8, [R1+0x1204] ;  /* 0x0012040001087983 */ /* 0x001ea80000300800 */
[----:B------:R-:W-:Y:S08]  /*88870*/  STL [R1+0x80a0], R9 ;  /* 0x0080a00901007387 */ /* 0x000ff00000100800 */
[----:B------:R-:W-:Y:S04]  /*88880*/  STL.64 [R1+0x2c0], R16 ;  /* 0x0002c01001007387 */ /* 0x000fe80000100a00 */
[----:B------:R0:W-:Y:S04]  /*88890*/  STL.64 [R1+0x2c8], R18 ;  /* 0x0002c81201007387 */ /* 0x0001e80000100a00 */
[----:B0-----:R-:W2:Y:S04]  /*888a0*/  LDL.LU.64 R18, [R1+0x81f8] ;  /* 0x0081f80001127983 */ /* 0x001ea80000300a00 */
[----:B------:R-:W2:Y:S01]  /*888b0*/  LDL.LU.64 R16, [R1+0x81f0] ;  /* 0x0081f00001107983 */ /* 0x000ea20000300a00 */
[----:B---3--:R-:W-:-:S03]  /*888c0*/  IMAD R9, R25, 0x100, R24 ;  /* 0x0000010019097824 */ /* 0x008fc600078e0218 */
[----:B------:R0:W-:Y:S04]  /*888d0*/  STL [R1+0x80ac], R10 ;  /* 0x0080ac0a01007387 */ /* 0x0001e80000100800 */
[----:B0-----:R-:W3:Y:S04]  /*888e0*/  LDL.LU R10, [R1+0x1228] ;  /* 0x00122800010a7983 */ /* 0x001ee80000300800 */
[----:B------:R0:W-:Y:S04]  /*888f0*/  STL [R1+0x80a8], R11 ;  /* 0x0080a80b01007387 */ /* 0x0001e80000100800 */
[----:B0-----:R-:W3:Y:S04]  /*88900*/  LDL.LU R11, [R1+0x1218] ;  /* 0x00121800010b7983 */ /* 0x001ee80000300800 */
[----:B------:R-:W3:Y:S04]  /*88910*/  LDL R24, [R1+0x78] ;  /* 0x0000780001187983 */ /* 0x000ee80000100800 */
[----:B------:R-:W3:Y:S04]  /*88920*/  LDL R25, [R1+0x7c] ;  /* 0x00007c0001197983 */ /* 0x000ee80000100800 */
[----:B------:R-:W3:Y:S04]  /*88930*/  LDL R6, [R1+0x98] ;  /* 0x0000980001067983 */ /* 0x000ee80000100800 */
[----:B------:R-:W3:Y:S04]  /*88940*/  LDL R7, [R1+0x9c] ;  /* 0x00009c0001077983 */ /* 0x000ee80000100800 */
[----:B----4-:R0:W-:Y:S04]  /*88950*/  STL.64 [R1+0x81c8], R26 ;  /* 0x0081c81a01007387 */ /* 0x0101e80000100a00 */
[----:B0-----:R-:W4:Y:S01]  /*88960*/  LDL.LU R27, [R1+0x120c] ;  /* 0x00120c00011b7983 */ /* 0x001f220000300800 */
[----:B--2---:R-:W-:Y:S03]  /*88970*/  HMMA.16816.F32 R20, R12, R16, R20 ;  /* 0x000000100c14723c */ /* 0x004fe60000001814 */
[----:B---3--:R0:W-:-:S15]  /*88980*/  STL.64 [R1+0x81c0], R24 ;  /* 0x0081c01801007387 */ /* 0x0081de0000100a00 */
[----:B------:R-:W-:Y:S01]  /*88990*/  NOP ;  /* 0x0000000000007918 */ /* 0x000fe20000000000 */
[----:B------:R-:W-:Y:S04]  /*889a0*/  STL.64 [R1+0x280], R20 ;  /* 0x0002801401007387 */ /* 0x000fe80000100a00 */
[----:B------:R-:W-:Y:S04]  /*889b0*/  STL.64 [R1+0x288], R22 ;  /* 0x0002881601007387 */ /* 0x000fe80000100a00 */
[----:B0-----:R-:W2:Y:S01]  /*889c0*/  LDL.LU.64 R24, [R1+0x4f0] ;  /* 0x0004f00001187983 */ /* 0x001ea20000300a00 */
[----:B----4-:R-:W-:-:S03]  /*889d0*/  IMAD R8, R8, 0x100, R27 ;  /* 0x0000010008087824 */ /* 0x010fc600078e021b */
[----:B------:R-:W3:Y:S01]  /*889e0*/  LDL.LU.64 R26, [R1+0x4f8] ;  /* 0x0004f800011a7983 */ /* 0x000ee20000300a00 */
[----:B------:R-:W-:Y:S02]  /*889f0*/  IMAD.MOV.U32 R12, RZ, RZ, R9 ;  /* 0x000000ffff0c7224 */ /* 0x000fe400078e0009 */
[----:B------:R-:W-:Y:S02]  /*88a00*/  IMAD.MOV.U32 R13, RZ, RZ, R8 ;  /* 0x000000ffff0d7224 */ /* 0x000fe400078e0008 */
[----:B------:R-:W-:Y:S02]  /*88a10*/  IMAD R5, R5, 0x100, R11 ;  /* 0x0000010005057824 */ /* 0x000fe400078e020b */
[----:B------:R-:W-:Y:S02]  /*88a20*/  IMAD R4, R4, 0x100, R10 ;  /* 0x0000010004047824 */ /* 0x000fe400078e020a */
[----:B------:R-:W-:Y:S01]  /*88a30*/  IMAD.MOV.U32 R14, RZ, RZ, R5 ;  /* 0x000000ffff0e7224 */ /* 0x000fe200078e0005 */
[----:B---3--:R0:W-:Y:S04]  /*88a40*/  STL.64 [R1+0x81d8], R26 ;  /* 0x0081d81a01007387 */ /* 0x0081e80000100a00 */
[----:B0-----:R-:W3:Y:S04]  /*88a50*/  LDL R26, [R1+0x90] ;  /* 0x00009000011a7983 */ /* 0x001ee80000100800 */
[----:B------:R-:W3:Y:S04]  /*88a60*/  LDL R27, [R1+0x94] ;  /* 0x00009400011b7983 */ /* 0x000ee80000100800 */
[----:B------:R-:W4:Y:S04]  /*88a70*/  LDL.LU.64 R8, [R1+0xa20] ;  /* 0x000a200001087983 */ /* 0x000f280000300a00 */
[----:B------:R-:W4:Y:S04]  /*88a80*/  LDL.LU.64 R10, [R1+0xa28] ;  /* 0x000a2800010a7983 */ /* 0x000f280000300a00 */
[----:B--2---:R-:W-:Y:S04]  /*88a90*/  STL.64 [R1+0x81d0], R24 ;  /* 0x0081d01801007387 */ /* 0x004fe80000100a00 */
[----:B------:R-:W2:Y:S04]  /*88aa0*/  LDL.LU.64 R20, [R1+0x500] ;  /* 0x0005000001147983 */ /* 0x000ea80000300a00 */
[----:B------:R-:W2:Y:S01]  /*88ab0*/  LDL.LU.64 R22, [R1+0x508] ;  /* 0x0005080001167983 */ /* 0x000ea20000300a00 */
[----:B------:R-:W-:Y:S01]  /*88ac0*/  IMAD.MOV.U32 R15, RZ, RZ, R4 ;  /* 0x000000ffff0f7224 */ /* 0x000fe200078e0004 */
[----:B------:R-:W-:-:S02]  /*88ad0*/  F2FP.F16.E5M2.UNPACK_B R12, R12 ;  /* 0x0000000cff0c723e */ /* 0x000fc400020004ff */
[----:B------:R-:W-:Y:S02]  /*88ae0*/  F2FP.F16.E5M2.UNPACK_B R13, R13 ;  /* 0x0000000dff0d723e */ /* 0x000fe400020004ff */
[----:B------:R-:W-:Y:S02]  /*88af0*/  F2FP.F16.E5M2.UNPACK_B R14, R14 ;  /* 0x0000000eff0e723e */ /* 0x000fe400020004ff */
[----:B------:R-:W-:-:S07]  /*88b00*/  F2FP.F16.E5M2.UNPACK_B R15, R15 ;  /* 0x0000000fff0f723e */ /* 0x000fce00020004ff */
[C---:B----4-:R-:W-:Y:S01]  /*88b10*/  HMMA.16816.F32 R8, R12.reuse, R6, R8 ;  /* 0x000000060c08723c */ /* 0x050fe20000001808 */
[----:B--2---:R-:W-:Y:S04]  /*88b20*/  STL.64 [R1+0x81e8], R22 ;  /* 0x0081e81601007387 */ /* 0x004fe80000100a00 */
[----:B------:R0:W-:Y:S04]  /*88b30*/  STL.64 [R1+0x81e0], R20 ;  /* 0x0081e01401007387 */ /* 0x0001e80000100a00 */
[----:B0-----:R-:W3:Y:S04]  /*88b40*/  LDL.LU.64 R20, [R1+0x4e0] ;  /* 0x0004e00001147983 */ /* 0x001ee80000300a00 */
[----:B------:R-:W3:Y:S04]  /*88b50*/  LDL.LU.64 R22, [R1+0x4e8] ;  /* 0x0004e80001167983 */ /* 0x000ee80000300a00 */
[----:B------:R-:W2:Y:S04]  /*88b60*/  LDL.LU.64 R4, [R1+0x58] ;  /* 0x0000580001047983 */ /* 0x000ea80000300a00 */
[----:B------:R0:W-:Y:S04]  /*88b70*/  STL [R1+0x808c], R16 ;  /* 0x00808c1001007387 */ /* 0x0001e80000100800 */
[----:B------:R1:W-:Y:S04]  /*88b80*/  STL [R1+0x8088], R17 ;  /* 0x0080881101007387 */ /* 0x0003e80000100800 */
[----:B0-----:R-:W4:Y:S04]  /*88b90*/  LDL R16, [R1+0x88] ;  /* 0x0000880001107983 */ /* 0x001f280000100800 */
[----:B-1----:R-:W4:Y:S04]  /*88ba0*/  LDL R17, [R1+0x8c] ;  /* 0x00008c0001117983 */ /* 0x002f280000100800 */
[----:B------:R-:W-:Y:S04]  /*88bb0*/  STL.64 [R1+0x8198], R18 ;  /* 0x0081981201007387 */ /* 0x000fe80000100a00 */
[----:B------:R0:W-:Y:S04]  /*88bc0*/  STL.64 [R1+0x2b0], R8 ;  /* 0x0002b00801007387 */ /* 0x0001e80000100a00 */
[----:B------:R1:W-:Y:S04]  /*88bd0*/  STL.64 [R1+0x2b8], R10 ;  /* 0x0002b80a01007387 */ /* 0x0003e80000100a00 */
[----:B0-----:R-:W2:Y:S04]  /*88be0*/  LDL.LU.64 R8, [R1+0x510] ;  /* 0x0005100001087983 */ /* 0x001ea80000300a00 */
[----:B-1----:R-:W2:Y:S04]  /*88bf0*/  LDL.LU.64 R10, [R1+0x518] ;  /* 0x00051800010a7983 */ /* 0x002ea80000300a00 */
[----:B------:R-:W2:Y:S01]  /*88c00*/  LDL.LU.64 R6, [R1+0x50] ;  /* 0x0000500001067983 */ /* 0x000ea20000300a00 */
[C---:B---3--:R-:W-:Y:S03]  /*88c10*/  HMMA.16816.F32 R24, R12.reuse, R26, R20 ;  /* 0x0000001a0c18723c */ /* 0x048fe60000001814 */
[----:B--2---:R0:W-:Y:S04]  /*88c20*/  STL.64 [R1+0x81a8], R6 ;  /* 0x0081a80601007387 */ /* 0x0041e80000100a00 */
[----:B0-----:R-:W2:Y:S04]  /*88c30*/  LDL R6, [R1+0x70] ;  /* 0x0000700001067983 */ /* 0x001ea80000100800 */
[----:B------:R-:W2:Y:S04]  /*88c40*/  LDL R7, [R1+0x74] ;  /* 0x0000740001077983 */ /* 0x000ea80000100800 */
[----:B------:R-:W-:Y:S04]  /*88c50*/  STL.64 [R1+0x81a0], R4 ;  /* 0x0081a00401007387 */ /* 0x000fe80000100a00 */
[----:B------:R-:W3:Y:S04]  /*88c60*/  LDL.LU.64 R22, [R1+0x81e8] ;  /* 0x0081e80001167983 */ /* 0x000ee80000300a00 */
[----:B------:R-:W3:Y:S04]  /*88c70*/  LDL.LU.64 R20, [R1+0x81e0] ;  /* 0x0081e00001147983 */ /* 0x000ee80000300a00 */
[----:B------:R-:W-:Y:S04]  /*88c80*/  STL.64 [R1+0x4e0], R24 ;  /* 0x0004e01801007387 */ /* 0x000fe80000100a00 */
[----:B------:R0:W-:Y:S04]  /*88c90*/  STL.64 [R1+0x4e8], R26 ;  /* 0x0004e81a01007387 */ /* 0x0001e80000100a00 */
[----:B0-----:R-:W4:Y:S04]  /*88ca0*/  LDL.LU.64 R26, [R1+0x81d8] ;  /* 0x0081d800011a7983 */ /* 0x001f280000300a00 */
[----:B------:R-:W4:Y:S02]  /*88cb0*/  LDL.LU.64 R24, [R1+0x81d0] ;  /* 0x0081d00001187983 */ /* 0x000f240000300a00 */
[----:B----4-:R-:W-:Y:S02]  /*88cc0*/  HMMA.16816.F32 R16, R12, R16, R24 ;  /* 0x000000100c10723c */ /* 0x010fe40000001818 */
[----:B------:R-:W3:Y:S04]  /*88cd0*/  LDL.LU.64 R26, [R1+0x81c8] ;  /* 0x0081c800011a7983 */ /* 0x000ee80000300a00 */
[----:B------:R-:W4:-:S13]  /*88ce0*/  LDL.LU.64 R24, [R1+0x81c0] ;  /* 0x0081c00001187983 */ /* 0x000f1a0000300a00 */
[----:B------:R-:W-:Y:S04]  /*88cf0*/  STL.64 [R1+0x4f0], R16 ;  /* 0x0004f01001007387 */ /* 0x000fe80000100a00 */
[----:B------:R3:W-:Y:S02]  /*88d00*/  STL.64 [R1+0x4f8], R18 ;  /* 0x0004f81201007387 */ /* 0x0007e40000100a00 */
[----:B---3--:R-:W-:Y:S02]  /*88d10*/  HMMA.16816.F32 R16, R12, R26, R20 ;  /* 0x0000001a0c10723c */ /* 0x008fe40000001814 */
[----:B------:R-:W3:Y:S04]  /*88d20*/  LDL.LU.64 R20, [R1+0x40] ;  /* 0x0000400001147983 */ /* 0x000ee80000300a00 */
[----:B------:R-:W2:-:S13]  /*88d30*/  LDL R26, [R1+0x28] ;  /* 0x00002800011a7983 */ /* 0x000e9a0000100800 */
[----:B------:R0:W-:Y:S04]  /*88d40*/  STL.64 [R1+0x500], R16 ;  /* 0x0005001001007387 */ /* 0x0001e80000100a00 */
[----:B------:R1:W-:Y:S04]  /*88d50*/  STL.64 [R1+0x508], R18 ;  /* 0x0005081201007387 */ /* 0x0003e80000100a00 */
[----:B------:R-:W2:Y:S04]  /*88d60*/  LDL R27, [R1+0x2c] ;  /* 0x00002c00011b7983 */ /* 0x000ea80000100800 */
[----:B0-----:R-:W2:Y:S04]  /*88d70*/  LDL.LU.64 R16, [R1+0x540] ;  /* 0x0005400001107983 */ /* 0x001ea80000300a00 */
[----:B-1----:R-:W2:Y:S01]  /*88d80*/  LDL.LU.64 R18, [R1+0x548] ;  /* 0x0005480001127983 */ /* 0x002ea20000300a00 */
[----:B----4-:R-:W-:Y:S03]  /*88d90*/  HMMA.16816.F32 R8, R12, R24, R8 ;  /* 0x000000180c08723c */ /* 0x010fe60000001808 */
[----:B--2---:R-:W-:Y:S04]  /*88da0*/  STL.64 [R1+0x81b8], R18 ;  /* 0x0081b81201007387 */ /* 0x004fe80000100a00 */
[----:B------:R0:W-:Y:S04]  /*88db0*/  STL.64 [R1+0x81b0], R16 ;  /* 0x0081b01001007387 */ /* 0x0001e80000100a00 */
[----:B0-----:R-:W2:Y:S04]  /*88dc0*/  LDL.LU.64 R16, [R1+0x520] ;  /* 0x0005200001107983 */ /* 0x001ea80000300a00 */
[----:B------:R-:W2:Y:S04]  /*88dd0*/  LDL.LU.64 R18, [R1+0x528] ;  /* 0x0005280001127983 */ /* 0x000ea80000300a00 */
[----:B------:R0:W-:Y:S04]  /*88de0*/  STL.64 [R1+0x510], R8 ;  /* 0x0005100801007387 */ /* 0x0001e80000100a00 */
[----:B------:R1:W-:Y:S04]  /*88df0*/  STL.64 [R1+0x518], R10 ;  /* 0x0005180a01007387 */ /* 0x0003e80000100a00 */
[----:B0-----:R-:W4:Y:S04]  /*88e00*/  LDL.LU.64 R8, [R1+0x570] ;  /* 0x0005700001087983 */ /* 0x001f280000300a00 */
[----:B-1----:R-:W4:Y:S04]  /*88e10*/  LDL.LU.64 R10, [R1+0x578] ;  /* 0x00057800010a7983 */ /* 0x002f280000300a00 */
[----:B------:R-:W2:Y:S01]  /*88e20*/  LDL.64 R22, [R1+0x38] ;  /* 0x0000380001167983 */ /* 0x000ea20000100a00 */
[----:B------:R-:W-:-:S03]  /*88e30*/  IMAD.MOV.U32 R25, RZ, RZ, R0 ;  /* 0x000000ffff197224 */ /* 0x000fc600078e0000 */
[----:B--2---:R0:W-:Y:S04]  /*88e40*/  STL.64 [R1+0x8190], R22 ;  /* 0x0081901601007387 */ /* 0x0041e80000100a00 */
[----:B0-----:R-:W2:Y:S04]  /*88e50*/  LDL R22, [R1+0x60] ;  /* 0x0000600001167983 */ /* 0x001ea80000100800 */
[----:B------:R-:W2:Y:S04]  /*88e60*/  LDL R23, [R1+0x64] ;  /* 0x0000640001177983 */ /* 0x000ea80000100800 */
[----:B---3--:R0:W-:Y:S04]  /*88e70*/  STL.64 [R1+0x8188], R20 ;  /* 0x0081881401007387 */ /* 0x0081e80000100a00 */
[----:B0-----:R-:W3:Y:S04]  /*88e80*/  LDL.LU.64 R20, [R1+0x68] ;  /* 0x0000680001147983 */ /* 0x001ee80000300a00 */
[----:B------:R-:W2:Y:S01]  /*88e90*/  LDL R24, [R1+0x30] ;  /* 0x0000300001187983 */ /* 0x000ea20000100800 */
[C---:B------:R-:W-:Y:S03]  /*88ea0*/  HMMA.16816.F32 R4, R12.reuse, R6, R16 ;  /* 0x000000060c04723c */ /* 0x040fe60000001810 */
[----:B------:R-:W-:Y:S04]  /*88eb0*/  STL.64 [R1+0x8180], R26 ;  /* 0x0081801a01007387 */ /* 0x000fe80000100a00 */
[----:B--2---:R0:W-:Y:S04]  /*88ec0*/  STL.64 [R1+0x8178], R24 ;  /* 0x0081781801007387 */ /* 0x0041e80000100a00 */
[----:B0-----:R-:W2:Y:S04]  /*88ed0*/  LDL.LU.64 R24, [R1+0x550] ;  /* 0x0005500001187983 */ /* 0x001ea80000300a00 */
[----:B------:R-:W2:Y:S04]  /*88ee0*/  LDL.LU.64 R26, [R1+0x558] ;  /* 0x00055800011a7983 */ /* 0x000ea80000300a00 */
[----:B------:R-:W3:Y:S04]  /*88ef0*/  LDL.LU.64 R18, [R1+0x81b8] ;  /* 0x0081b80001127983 */ /* 0x000ee80000300a00 */
[----:B------:R-:W3:Y:S04]  /*88f00*/  LDL.LU.64 R16, [R1+0x81b0] ;  /* 0x0081b00001107983 */ /* 0x000ee80000300a00 */
[----:B------:R-:W-:Y:S04]  /*88f10*/  STL.64 [R1+0x520], R4 ;  /* 0x0005200401007387 */ /* 0x000fe80000100a00 */
[----:B------:R0:W-:Y:S04]  /*88f20*/  STL.64 [R1+0x528], R6 ;  /* 0x0005280601007387 */ /* 0x0001e80000100a00 */
[----:B0-----:R-:W2:Y:S04]  /*88f30*/  LDL.LU.64 R6, [R1+0x81a8] ;  /* 0x0081a80001067983 */ /* 0x001ea80000300a00 */
[----:B------:R-:W4:Y:S01]  /*88f40*/  LDL.LU.64 R4, [R1+0x81a0] ;  /* 0x0081a00001047983 */ /* 0x000f220000300a00 */
[----:B---3--:R-:W-:-:S15]  /*88f50*/  HMMA.16816.F32 R16, R12, R20, R16 ;  /* 0x000000140c10723c */ /* 0x008fde0000001810 */
[----:B------:R-:W-:-:S04]  /*88f60*/  NOP ;  /* 0x0000000000007918 */ /* 0x000fc80000000000 */
[----:B------:R-:W-:Y:S04]  /*88f70*/  STL.64 [R1+0x540], R16 ;  /* 0x0005401001007387 */ /* 0x000fe80000100a00 */
[----:B------:R0:W-:Y:S04]  /*88f80*/  STL.64 [R1+0x548], R18 ;  /* 0x0005481201007387 */ /* 0x0001e80000100a00 */
[----:B0-----:R-:W3:Y:S01]  /*88f90*/  LDL.LU.64 R18, [R1+0x8198] ;  /* 0x0081980001127983 */ /* 0x001ee20000300a00 */
[----:B------:R-:W-:Y:S02]  /*88fa0*/  IMAD.MOV.U32 R16, RZ, RZ, R20 ;  /* 0x000000ffff107224 */ /* 0x000fe400078e0014 */
[----:B------:R-:W-:Y:S01]  /*88fb0*/  IMAD.MOV.U32 R17, RZ, RZ, R21 ;  /* 0x000000ffff117224 */ /* 0x000fe200078e0015 */
[C---:B--2---:R-:W-:Y:S01]  /*88fc0*/  HMMA.16816.F32 R24, R12.reuse, R22, R24 ;  /* 0x000000160c18723c */ /* 0x044fe20000001818 */
[----:B---3--:R-:W-:Y:S04]  /*88fd0*/  STL.64 [R1+0x80d8], R18 ;  /* 0x0080d81201007387 */ /* 0x008fe80000100a00 */
[----:B------:R0:W-:Y:S04]  /*88fe0*/  STL.64 [R1+0x80d0], R16 ;  /* 0x0080d01001007387 */ /* 0x0001e80000100a00 */
[----:B0-----:R-:W2:Y:S04]  /*88ff0*/  LDL.LU.64 R16, [R1+0x580] ;  /* 0x0005800001107983 */ /* 0x001ea80000300a00 */
[----:B------:R-:W2:Y:S01]  /*89000*/  LDL.LU.64 R18, [R1+0x588] ;  /* 0x0005880001127983 */ /* 0x000ea20000300a00 */
[----:B----4-:R-:W-:Y:S05]  /*89010*/  HMMA.16816.F32 R20, R12, R4, R8 ;  /* 0x000000040c14723c */ /* 0x010fea0000001808 */
[----:B------:R-:W-:Y:S01]  /*89020*/  STL.64 [R1+0x550], R24 ;  /* 0x0005501801007387 */ /* 0x000fe20000100a00 */
[----:B------:R-:W-:-:S03]  /*89030*/  IMAD.MOV.U32 R8, RZ, RZ, R4 ;  /* 0x000000ffff087224 */ /* 0x000fc600078e0004 */
[----:B------:R-:W-:Y:S01]  /*89040*/  STL.64 [R1+0x558], R26 ;  /* 0x0005581a01007387 */ /* 0x000fe20000100a00 */
[----:B------:R-:W-:Y:S02]  /*89050*/  IMAD.MOV.U32 R9, RZ, RZ, R5 ;  /* 0x000000ffff097224 */ /* 0x000fe400078e0005 */
[----:B------:R-:W-:-:S07]  /*89060*/  IMAD.MOV.U32 R11, RZ, RZ, R7 ;  /* 0x000000ffff0b7224 */ /* 0x000fce00078e0007 */
[----:B------:R0:W-:Y:S04]  /*89070*/  STL.64 [R1+0x570], R20 ;  /* 0x0005701401007387 */ /* 0x0001e80000100a00 */
[----:B------:R1:W-:Y:S04]  /*89080*/  STL.64 [R1+0x578], R22 ;  /* 0x0005781601007387 */ /* 0x0003e80000100a00 */
[----:B0-----:R-:W3:Y:S04]  /*89090*/  LDL.LU.64 R20, [R1+0x5a0] ;  /* 0x0005a00001147983 */ /* 0x001ee80000300a00 */
[----:B-1----:R-:W3:Y:S04]  /*890a0*/  LDL.LU.64 R22, [R1+0x5a8] ;  /* 0x0005a80001167983 */ /* 0x002ee80000300a00 */
[----:B------:R-:W4:Y:S04]  /*890b0*/  LDL.LU.64 R24, [R1+0x5c0] ;  /* 0x0005c00001187983 */ /* 0x000f280000300a00 */
[----:B------:R-:W4:Y:S04]  /*890c0*/  LDL.LU.64 R26, [R1+0x5c8] ;  /* 0x0005c800011a7983 */ /* 0x000f280000300a00 */
[----:B------:R-:W-:Y:S01]  /*890d0*/  STL [R1+0x80b4], R8 ;  /* 0x0080b40801007387 */ /* 0x000fe20000100800 */
[----:B------:R-:W-:-:S03]  /*890e0*/  IMAD.MOV.U32 R10, RZ, RZ, R6 ;  /* 0x000000ffff0a7224 */ /* 0x000fc600078e0006 */
[----:B------:R-:W-:Y:S01]  /*890f0*/  STL [R1+0x80b0], R9 ;  /* 0x0080b00901007387 */ /* 0x000fe20000100800 */
[----:B--2---:R-:W-:-:S15]  /*89100*/  HMMA.16816.F32 R16, R12, R6, R16 ;  /* 0x000000060c10723c */ /* 0x004fde0000001810 */
[----:B------:R-:W-:-:S04]  /*89110*/  NOP ;  /* 0x0000000000007918 */ /* 0x000fc80000000000 */
[----:B------:R0:W-:Y:S04]  /*89120*/  STL.64 [R1+0x580], R16 ;  /* 0x0005801001007387 */ /* 0x0001e80000100a00 */
[----:B------:R1:W-:Y:S04]  /*89130*/  STL.64 [R1+0x588], R18 ;  /* 0x0005881201007387 */ /* 0x0003e80000100a00 */
[----:B0-----:R-:W2:Y:S04]  /*89140*/  LDL.LU.64 R16, [R1+0x5f0] ;  /* 0x0005f00001107983 */ /* 0x001ea80000300a00 */
[----:B-1----:R-:W2:Y:S04]  /*89150*/  LDL.LU.64 R18, [R1+0x5f8] ;  /* 0x0005f80001127983 */ /* 0x002ea80000300a00 */
[----:B------:R-:W2:Y:S04]  /*89160*/  LDL.LU.64 R4, [R1+0x600] ;  /* 0x0006000001047983 */ /* 0x000ea80000300a00 */
[----:B------:R-:W2:Y:S04]  /*89170*/  LDL.LU.64 R6, [R1+0x608] ;  /* 0x0006080001067983 */ /* 0x000ea80000300a00 */
[----:B------:R-:W-:Y:S04]  /*89180*/  STL [R1+0x80bc], R11 ;  /* 0x0080bc0b01007387 */ /* 0x000fe80000100800 */
[----:B------:R0:W-:Y:S04]  /*89190*/  STL [R1+0x80b8], R10 ;  /* 0x0080b80a01007387 */ /* 0x0001e80000100800 */
[----:B0-----:R-:W3:Y:S02]  /*891a0*/  LDL.LU.64 R10, [R1+0x48] ;  /* 0x00004800010a7983 */ /* 0x001ee40000300a00 */
[----:B---3--:R-:W-:-:S15]  /*891b0*/  HMMA.16816.F32 R20, R12, R10, R20 ;  /* 0x0000000a0c14723c */ /* 0x008fde0000001814 */
[----:B------:R-:W-:-:S04]  /*891c0*/  NOP ;  /* 0x0000000000007918 */ /* 0x000fc80000000000 */
[----:B------:R-:W-:Y:S04]  /*891d0*/  STL.64 [R1+0x5a0], R20 ;  /* 0x0005a01401007387 */ /* 0x000fe80000100a00 */
[----:B------:R0:W-:Y:S04]  /*891e0*/  STL.64 [R1+0x5a8], R22 ;  /* 0x0005a81601007387 */ /* 0x0001e80000100a00 */
[----:B0-----:R-:W3:Y:S04]  /*891f0*/  LDL.LU.64 R22, [R1+0x8190] ;  /* 0x0081900001167983 */ /* 0x001ee80000300a00 */
[----:B------:R-:W4:Y:S01]  /*89200*/  LDL.LU.64 R20, [R1+0x8188] ;  /* 0x0081880001147983 */ /* 0x000f220000300a00 */
[----:B------:R-:W-:-:S02]  /*89210*/  IMAD.MOV.U32 R8, RZ, RZ, R10 ;  /* 0x000000ffff087224 */ /* 0x000fc400078e000a */
[----:B------:R-:W-:Y:S01]  /*89220*/  IMAD.MOV.U32 R9, RZ, RZ, R11 ;  /* 0x000000ffff097224 */ /* 0x000fe200078e000b */
[----:B----4-:R-:W-:Y:S01]  /*89230*/  HMMA.16816.F32 R24, R12, R20, R24 ;  /* 0x000000140c18723c */ /* 0x010fe20000001818 */
[----:B------:R-:W-:Y:S02]  /*89240*/  IMAD.MOV.U32 R11, RZ, RZ, R20 ;  /* 0x000000ffff0b7224 */ /* 0x000fe400078e0014 */
[----:B------:R-:W-:-:S15]  /*89250*/  IMAD.MOV.U32 R10, RZ, RZ, R21 ;  /* 0x000000ffff0a7224 */ /* 0x000fde00078e0015 */
[----:B------:R-:W-:Y:S01]  /*89260*/  NOP ;  /* 0x0000000000007918 */ /* 0x000fe20000000000 */
[----:B------:R-:W-:Y:S04]  /*89270*/  STL.64 [R1+0x5c0], R24 ;  /* 0x0005c01801007387 */ /* 0x000fe80000100a00 */
[----:B------:R0:W-:Y:S04]  /*89280*/  STL.64 [R1+0x5c8], R26 ;  /* 0x0005c81a01007387 */ /* 0x0001e80000100a00 */
[----:B0-----:R-:W4:Y:S04]  /*89290*/  LDL.LU.64 R26, [R1+0x8180] ;  /* 0x00818000011a7983 */ /* 0x001f280000300a00 */
[----:B------:R-:W2:Y:S04]  /*892a0*/  LDL.LU.64 R24, [R1+0x8178] ;  /* 0x0081780001187983 */ /* 0x000ea80000300a00 */
[----:B------:R-:W-:Y:S04]  /*892b0*/  STL.64 [R1+0x80e8], R10 ;  /* 0x0080e80a01007387 */ /* 0x000fe80000100a00 */
[----:B------:R0:W-:Y:S04]  /*892c0*/  STL.64 [R1+0x80e0], R8 ;  /* 0x0080e00801007387 */ /* 0x0001e80000100a00 */
[----:B0-----:R-:W4:Y:S04]  /*892d0*/  LDL.LU.64 R8, [R1+0x5d0] ;  /* 0x0005d00001087983 */ /* 0x001f280000300a00 */
[----:B------:R-:W4:Y:S01]  /*892e0*/  LDL.LU.64 R10, [R1+0x5d8] ;  /* 0x0005d800010a7983 */ /* 0x000f220000300a00 */
[----:B---3--:R-:W-:-:S05]  /*892f0*/  IMAD.MOV.U32 R0, RZ, RZ, R23 ;  /* 0x000000ffff007224 */ /* 0x008fca00078e0017 */
[----:B------:R-:W-:Y:S01]  /*89300*/  STL [R1+0x7fa8], R0 ;  /* 0x007fa80001007387 */ /* 0x000fe20000100800 */
[C---:B--2---:R-:W-:Y:S08]  /*89310*/  HMMA.16816.F32 R16, R12.reuse, R24, R16 ;  /* 0x000000180c10723c */ /* 0x044ff00000001810 */
[----:B----4-:R-:W-:-:S15]  /*89320*/  HMMA.16816.F32 R8, R12, R22, R8 ;  /* 0x000000160c08723c */ /* 0x010fde0000001808 */
[----:B------:R-:W-:-:S04]  /*89330*/  NOP ;  /* 0x0000000000007918 */ /* 0x000fc80000000000 */
[----:B------:R-:W-:Y:S04]  /*89340*/  STL.64 [R1+0x5d0], R8 ;  /* 0x0005d00801007387 */ /* 0x000fe80000100a00 */
[----:B------:R0:W-:Y:S02]  /*89350*/  STL.64 [R1+0x5d8], R10 ;  /* 0x0005d80a01007387 */ /* 0x0001e40000100a00 */
[C---:B0-----:R-:W-:Y:S02]  /*89360*/  HMMA.16816.F32 R8, R12.reuse, R26, R4 ;  /* 0x0000001a0c08723c */ /* 0x041fe40000001804 */
[----:B------:R-:W2:Y:S04]  /*89370*/  LDL R4, [R1+0x18] ;  /* 0x0000180001047983 */ /* 0x000ea80000100800 */
[----:B------:R-:W-:Y:S04]  /*89380*/  STL.64 [R1+0x5f0], R16 ;  /* 0x0005f01001007387 */ /* 0x000fe80000100a00 */
[----:B------:R-:W-:Y:S09]  /*89390*/  STL.64 [R1+0x5f8], R18 ;  /* 0x0005f81201007387 */ /* 0x000ff20000100a00 */
[----:B------:R0:W-:Y:S04]  /*893a0*/  STL.64 [R1+0x600], R8 ;  /* 0x0006000801007387 */ /* 0x0001e80000100a00 */
[----:B------:R1:W-:Y:S04]  /*893b0*/  STL.64 [R1+0x608], R10 ;  /* 0x0006080a01007387 */ /* 0x0003e80000100a00 */
[----:B------:R-:W2:Y:S04]  /*893c0*/  LDL R5, [R1+0x1c] ;  /* 0x00001c0001057983 */ /* 0x000ea80000100800 */
[----:B0-----:R-:W3:Y:S04]  /*893d0*/  LDL.LU.64 R8, [R1+0x620] ;  /* 0x0006200001087983 */ /* 0x001ee80000300a00 */
[----:B-1----:R-:W3:Y:S04]  /*893e0*/  LDL.LU.64 R10, [R1+0x628] ;  /* 0x00062800010a7983 */ /* 0x002ee80000300a00 */
[----:B------:R-:W4:Y:S04]  /*893f0*/  LDL.64 R6, [R1+0x10] ;  /* 0x0000100001067983 */ /* 0x000f280000100a00 */
[----:B------:R-:W3:Y:S04]  /*89400*/  LDL.64 R18, [R1+0x20] ;  /* 0x0000200001127983 */ /* 0x000ee80000100a00 */
[----:B----4-:R-:W-:Y:S04]  /*89410*/  STL.64 [R1+0x8160], R6 ;  /* 0x0081600601007387 */ /* 0x010fe80000100a00 */
[----:B------:R-:W4:Y:S04]  /*89420*/  LDL.LU.64 R24, [R1+0x6a0] ;  /* 0x0006a00001187983 */ /* 0x000f280000300a00 */
[----:B------:R-:W2:Y:S04]  /*89430*/  LDL.LU.64 R26, [R1+0x6a8] ;  /* 0x0006a800011a7983 */ /* 0x000ea80000300a00 */
[----:B--2---:R0:W-:Y:S04]  /*89440*/  STL.64 [R1+0x8128], R26 ;  /* 0x0081281a01007387 */ /* 0x0041e80000100a00 */
[----:B0-----:R-:W2:Y:S04]  /*89450*/  LDL R26, [R1] ;  /* 0x00000000011a7983 */ /* 0x001ea80000100800 */
[----:B------:R-:W2:Y:S04]  /*89460*/  LDL R27, [R1+0x4] ;  /* 0x00000400011b7983 */ /* 0x000ea80000100800 */
[----:B----4-:R0:W-:Y:S04]  /*89470*/  STL.64 [R1+0x8120], R24 ;  /* 0x0081201801007387 */ /* 0x0101e80000100a00 */
[----:B0-----:R-:W4:Y:S04]  /*89480*/  LDL R24, [R1+0x8] ;  /* 0x0000080001187983 */ /* 0x001f280000100800 */
[----:B------:R-:W4:Y:S04]  /*89490*/  LDL R25, [R1+0xc] ;  /* 0x00000c0001197983 */ /* 0x000f280000100800 */
[----:B--2---:R-:W-:Y:S04]  /*894a0*/  STL.64 [R1+0x8140], R26 ;  /* 0x0081401a01007387 */ /* 0x004fe80000100a00 */
[----:B----4-:R0:W-:Y:S04]  /*894b0*/  STL.64 [R1+0x8158], R24 ;  /* 0x0081581801007387 */ /* 0x0101e80000100a00 */
[----:B0-----:R-:W2:Y:S04]  /*894c0*/  LDL.LU.64 R24, [R1+0x650] ;  /* 0x0006500001187983 */ /* 0x001ea80000300a00 */
[----:B------:R-:W4:Y:S04]  /*894d0*/  LDL.LU.64 R26, [R1+0x658] ;  /* 0x00065800011a7983 */ /* 0x000f280000300a00 */
[----:B----4-:R-:W-:Y:S04]  /*894e0*/  STL.64 [R1+0x8170], R26 ;  /* 0x0081701a01007387 */ /* 0x010fe80000100a00 */
[----:B--2---:R0:W-:Y:S04]  /*894f0*/  STL.64 [R1+0x8168], R24 ;  /* 0x0081681801007387 */ /* 0x0041e80000100a00 */
[----:B0-----:R-:W2:Y:S04]  /*89500*/  LDL.LU.64 R24, [R1+0x640] ;  /* 0x0006400001187983 */ /* 0x001ea80000300a00 */
[----:B------:R-:W2:Y:S04]  /*89510*/  LDL.LU.64 R26, [R1+0x648] ;  /* 0x00064800011a7983 */ /* 0x000ea80000300a00 */
[----:B------:R-:W4:Y:S04]  /*89520*/  LDL.LU.64 R20, [R1+0x6c0] ;  /* 0x0006c00001147983 */ /* 0x000f280000300a00 */
[----:B------:R-:W2:Y:S04]  /*89530*/  LDL.LU.64 R22, [R1+0x6c8] ;  /* 0x0006c80001167983 */ /* 0x000ea80000300a00 */
[----:B--2---:R-:W-:Y:S04]  /*89540*/  STL.64 [R1+0x8108], R22 ;  /* 0x0081081601007387 */ /* 0x004fe80000100a00 */
[----:B----4-:R0:W-:Y:S04]  /*89550*/  STL.64 [R1+0x8100], R20 ;  /* 0x0081001401007387 */ /* 0x0101e80000100a00 */
[----:B0-----:R-:W2:Y:S04]  /*89560*/  LDL.LU.64 R20, [R1+0x6b0] ;  /* 0x0006b00001147983 */ /* 0x001ea80000300a00 */
[----:B------:R-:W4:Y:S01]  /*89570*/  LDL.LU.64 R22, [R1+0x6b8] ;  /* 0x0006b80001167983 */ /* 0x000f220000300a00 */
[C---:B---3--:R-:W-:Y:S03]  /*89580*/  HMMA.16816.F32 R8, R12.reuse, R18, R8 ;  /* 0x000000120c08723c */ /* 0x048fe60000001808 */
[----:B----4-:R-:W-:Y:S04]  /*89590*/  STL.64 [R1+0x8138], R22 ;  /* 0x0081381601007387 */ /* 0x010fe80000100a00 */
[----:B--2---:R0:W-:Y:S04]  /*895a0*/  STL.64 [R1+0x8130], R20 ;  /* 0x0081301401007387 */ /* 0x0041e80000100a00 */
[----:B0-----:R-:W2:Y:S04]  /*895b0*/  LDL.LU.64 R20, [R1+0x690] ;  /* 0x0006900001147983 */ /* 0x001ea80000300a00 */
[----:B------:R-:W3:Y:S01]  /*895c0*/  LDL.LU.64 R22, [R1+0x698] ;  /* 0x0006980001167983 */ /* 0x000ee20000300a00 */
[----:B------:R-:W-:Y:S01]  /*895d0*/  HMMA.16816.F32 R4, R12, R4, R24 ;  /* 0x000000040c04723c */ /* 0x000fe20000001818 */
[----:B------:R-:W-:-:S02]  /*895e0*/  IMAD.MOV.U32 R0, RZ, RZ, R19 ;  /* 0x000000ffff007224 */ /* 0x000fc400078e0013 */
[----:B---3--:R-:W-:Y:S04]  /*895f0*/  STL.64 [R1+0x8150], R22 ;  /* 0x0081501601007387 */ /* 0x008fe80000100a00 */
[----:B--2---:R0:W-:Y:S04]  /*89600*/  STL.64 [R1+0x8148], R20 ;  /* 0x0081481401007387 */ /* 0x0041e80000100a00 */
[----:B0-----:R-:W2:Y:S04]  /*89610*/  LDL.LU.64 R20, [R1+0x670] ;  /* 0x0006700001147983 */ /* 0x001ea80000300a00 */
[----:B------:R-:W2:Y:S04]  /*89620*/  LDL.LU.64 R22, [R1+0x678] ;  /* 0x0006780001167983 */ /* 0x000ea80000300a00 */
[----:B------:R0:W-:Y:S04]  /*89630*/  STL.64 [R1+0x620], R8 ;  /* 0x0006200801007387 */ /* 0x0001e80000100a00 */
[----:B------:R1:W-:Y:S04]  /*89640*/  STL.64 [R1+0x628], R10 ;  /* 0x0006280a01007387 */ /* 0x0003e80000100a00 */
[----:B0-----:R-:W3:Y:S04]  /*89650*/  LDL.LU.64 R8, [R1+0x6d0] ;  /* 0x0006d00001087983 */ /* 0x001ee80000300a00 */
[----:B-1----:R-:W3:Y:S04]  /*89660*/  LDL.LU.64 R10, [R1+0x6d8] ;  /* 0x0006d800010a7983 */ /* 0x002ee80000300a00 */
[----:B------:R-:W4:Y:S04]  /*89670*/  LDL.LU.64 R16, [R1+0x6e0] ;  /* 0x0006e00001107983 */ /* 0x000f280000300a00 */
[----:B------:R-:W4:Y:S04]  /*89680*/  LDL.LU.64 R18, [R1+0x6e8] ;  /* 0x0006e80001127983 */ /* 0x000f280000300a00 */
[----:B------:R-:W-:Y:S04]  /*89690*/  STL [R1+0x7fac], R0 ;  /* 0x007fac0001007387 */ /* 0x000fe80000100800 */
[----:B------:R-:W2:Y:S04]  /*896a0*/  LDL.LU.64 R26, [R1+0x8170] ;  /* 0x00817000011a7983 */ /* 0x000ea80000300a00 */
[----:B------:R-:W2:Y:S04]  /*896b0*/  LDL.LU.64 R24, [R1+0x8168] ;  /* 0x0081680001187983 */ /* 0x000ea80000300a00 */
[----:B------:R-:W-:Y:S04]  /*896c0*/  STL.64 [R1+0x640], R4 ;  /* 0x0006400401007387 */ /* 0x000fe80000100a00 */
[----:B------:R0:W-:Y:S04]  /*896d0*/  STL.64 [R1+0x648], R6 ;  /* 0x0006480601007387 */ /* 0x0001e80000100a00 */
[----:B0-----:R-:W2:Y:S02]  /*896e0*/  LDL.LU.64 R6, [R1+0x8160] ;  /* 0x0081600001067983 */ /* 0x001ea40000300a00 */
[----:B--2---:R-:W-:-:S15]  /*896f0*/  HMMA.16816.F32 R24, R12, R6, R24 ;  /* 0x000000060c18723c */ /* 0x004fde0000001818 */
[----:B------:R-:W-:-:S04]  /*89700*/  NOP ;  /* 0x0000000000007918 */ /* 0x000fc80000000000 */
[----:B------:R0:W-:Y:S04]  /*89710*/  STL.64 [R1+0x650], R24 ;  /* 0x0006501801007387 */ /* 0x0001e80000100a00 */
[----:B------:R1:W-:Y:S04]  /*89720*/  STL.64 [R1+0x658], R26 ;  /* 0x0006581a01007387 */ /* 0x0003e80000100a00 */
[----:B0-----:R-:W1:Y:S01]  /*89730*/  LDL.LU.64 R24, [R1+0x8158] ;  /* 0x0081580001187983 */ /* 0x001e620000300a00 */
[----:B------:R-:W-:-:S03]  /*89740*/  IMAD.MOV.U32 R0, RZ, RZ, R6 ;  /* 0x000000ffff007224 */ /* 0x000fc600078e0006 */
[----:B------:R-:W2:Y:S04]  /*89750*/  LDL.LU.64 R4, [R1+0x6f0] ;  /* 0x0006f00001047983 */ /* 0x000ea80000300a00 */
[----:B------:R-:W2:Y:S01]  /*89760*/  LDL.LU.64 R6, [R1+0x6f8] ;  /* 0x0006f80001067983 */ /* 0x000ea20000300a00 */
[----:B-1----:R-:W-:Y:S03]  /*89770*/  HMMA.16816.F32 R24, R12, R24, R20 ;  /* 0x000000180c18723c */ /* 0x002fe60000001814 */
[----:B------:R-:W2:Y:S04]  /*89780*/  LDL.LU.64 R22, [R1+0x8150] ;  /* 0x0081500001167983 */ /* 0x000ea80000300a00 */
[----:B------:R-:W2:-:S12]  /*89790*/  LDL.LU.64 R20, [R1+0x8148] ;  /* 0x0081480001147983 */ /* 0x000e980000300a00 */
[----:B------:R-:W-:Y:S04]  /*897a0*/  STL.64 [R1+0x670], R24 ;  /* 0x0006701801007387 */ /* 0x000fe80000100a00 */
[----:B------:R0:W-:Y:S04]  /*897b0*/  STL.64 [R1+0x678], R26 ;  /* 0x0006781a01007387 */ /* 0x0001e80000100a00 */
[----:B0-----:R-:W2:Y:S02]  /*897c0*/  LDL.LU.64 R26, [R1+0x8140] ;  /* 0x00814000011a7983 */ /* 0x001ea40000300a00 */
[----:B--2---:R-:W-:Y:S02]  /*897d0*/  HMMA.16816.F32 R24, R12, R26, R20 ;  /* 0x0000001a0c18723c */ /* 0x004fe40000001814 */
[----:B------:R-:W2:Y:S04]  /*897e0*/  LDL.LU.64 R22, [R1+0x8138] ;  /* 0x0081380001167983 */ /* 0x000ea80000300a00 */
[----:B------:R-:W2:-:S13]  /*897f0*/  LDL.LU.64 R20, [R1+0x8130] ;  /* 0x0081300001147983 */ /* 0x000e9a0000300a00 */
[----:B------:R-:W-:Y:S04]  /*89800*/  STL.64 [R1+0x690], R24 ;  /* 0x0006901801007387 */ /* 0x000fe80000100a00 */
[----:B------:R0:W-:Y:S04]  /*89810*/  STL.64 [R1+0x698], R26 ;  /* 0x0006981a01007387 */ /* 0x0001e80000100a00 */
[----:B0-----:R-:W2:Y:S04]  /*89820*/  LDL.LU.64 R26, [R1+0x8128] ;  /* 0x00812800011a7983 */ /* 0x001ea80000300a00 */
[----:B------:R-:W2:Y:S02]  /*89830*/  LDL.LU.64 R24, [R1+0x8120] ;  /* 0x0081200001187983 */ /* 0x000ea40000300a00 */
[----:B--2---:R-:W-:-:S15]  /*89840*/  HMMA.16816.F32 R24, R12, R28, R24 ;  /* 0x0000001c0c18723c */ /* 0x004fde0000001818 */
[----:B------:R-:W-:-:S04]  /*89850*/  NOP ;  /* 0x0000000000007918 */ /* 0x000fc80000000000 */
[----:B------:R-:W-:Y:S04]  /*89860*/  STL.64 [R1+0x6a0], R24 ;  /* 0x0006a01801007387 */ /* 0x000fe80000100a00 */
[----:B------:R0:W-:Y:S04]  /*89870*/  STL.64 [R1+0x6a8], R26 ;  /* 0x0006a81a01007387 */ /* 0x0001e80000100a00 */
[----:B0-----:R-:W2:Y:S04]  /*89880*/  LDL.LU.64 R26, [R1+0x8118] ;  /* 0x00811800011a7983 */ /* 0x001ea80000300a00 */
[----:B------:R-:W3:Y:S01]  /*89890*/  LDL.LU.64 R24, [R1+0x8110] ;  /* 0x0081100001187983 */ /* 0x000ee20000300a00 */
[----:B--2---:R-:W-:-:S15]  /*898a0*/  HMMA.16816.F32 R20, R12, R26, R20 ;  /* 0x0000001a0c14723c */ /* 0x004fde0000001814 */
[----:B------:R-:W-:-:S04]  /*898b0*/  NOP ;  /* 0x0000000000007918 */ /* 0x000fc80000000000 */
[----:B------:R-:W-:Y:S04]  /*898c0*/  STL.64 [R1+0x6b0], R20 ;  /* 0x0006b01401007387 */ /* 0x000fe80000100a00 */
[----:B------:R0:W-:Y:S04]  /*898d0*/  STL.64 [R1+0x6b8], R22 ;  /* 0x0006b81601007387 */ /* 0x0001e80000100a00 */
[----:B0-----:R-:W3:Y:S04]  /*898e0*/  LDL.LU.64 R22, [R1+0x8108] ;  /* 0x0081080001167983 */ /* 0x001ee80000300a00 */
[----:B------:R-:W3:Y:S02]  /*898f0*/  LDL.LU.64 R20, [R1+0x8100] ;  /* 0x0081000001147983 */ /* 0x000ee40000300a00 */
[----:B---3--:R-:W-:-:S15]  /*89900*/  HMMA.16816.F32 R20, R12, R24, R20 ;  /* 0x000000180c14723c */ /* 0x008fde0000001814 */
[----:B------:R-:W-:-:S04]  /*89910*/  NOP ;  /* 0x0000000000007918 */ /* 0x000fc80000000000 */
[----:B------:R-:W-:Y:S04]  /*89920*/  STL.64 [R1+0x6c0], R20 ;  /* 0x0006c01401007387 */ /* 0x000fe80000100a00 */
[----:B------:R0:W-:Y:S04]  /*89930*/  STL.64 [R1+0x6c8], R22 ;  /* 0x0006c81601007387 */ /* 0x0001e80000100a00 */
[----:B0-----:R-:W2:Y:S04]  /*89940*/  LDL.LU.64 R22, [R1+0x80f8] ;  /* 0x0080f80001167983 */ /* 0x001ea80000300a00 */
[----:B------:R-:W4:Y:S04]  /*89950*/  LDL.LU.64 R20, [R1+0x80f0] ;  /* 0x0080f00001147983 */ /* 0x000f280000300a00 */
[----:B------:R-:W-:Y:S04]  /*89960*/  STL.64 [R1+0x7ee8], R26 ;  /* 0x007ee81a01007387 */ /* 0x000fe80000100a00 */
[----:B------:R0:W-:Y:S04]  /*89970*/  STL.64 [R1+0x7ee0], R24 ;  /* 0x007ee01801007387 */ /* 0x0001e80000100a00 */
[----:B0-----:R-:W3:Y:S04]  /*89980*/  LDL.LU.64 R24, [R1+0x710] ;  /* 0x0007100001187983 */ /* 0x001ee80000300a00 */
[----:B------:R-:W3:Y:S01]  /*89990*/  LDL.LU.64 R26, [R1+0x718] ;  /* 0x00071800011a7983 */ /* 0x000ee20000300a00 */
[C---:B--2---:R-:W-:Y:S08]  /*899a0*/  HMMA.16816.F32 R8, R12.reuse, R22, R8 ;  /* 0x000000160c08723c */ /* 0x044ff00000001808 */
[C---:B----4-:R-:W-:Y:S11]  /*899b0*/  HMMA.16816.F32 R16, R12.reuse, R20, R16 ;  /* 0x000000140c10723c */ /* 0x050ff60000001810 */
[----:B------:R-:W-:Y:S04]  /*899c0*/  STL.64 [R1+0x6d0], R8 ;  /* 0x0006d00801007387 */ /* 0x000fe80000100a00 */
[----:B------:R0:W-:Y:S04]  /*899d0*/  STL.64 [R1+0x6d8], R10 ;  /* 0x0006d80a01007387 */ /* 0x0001e80000100a00 */
[----:B0-----:R-:W2:Y:S04]  /*899e0*/  LDL.LU.64 R10, [R1+0x80e8] ;  /* 0x0080e800010a7983 */ /* 0x001ea80000300a00 */
[----:B------:R-:W4:Y:S04]  /*899f0*/  LDL.LU.64 R8, [R1+0x80e0] ;  /* 0x0080e00001087983 */ /* 0x000f280000300a00 */
[----:B------:R-:W-:Y:S04]  /*89a00*/  STL.64 [R1+0x6e0], R16 ;  /* 0x0006e01001007387 */ /* 0x000fe80000100a00 */
[----:B------:R0:W-:Y:S04]  /*89a10*/  STL.64 [R1+0x6e8], R18 ;  /* 0x0006e81201007387 */ /* 0x0001e80000100a00 */
[----:B0-----:R-:W2:Y:S04]  /*89a20*/  LDL.LU.64 R18, [R1+0x80d8] ;  /* 0x0080d80001127983 */ /* 0x001ea80000300a00 */
[----:B------:R-:W3:Y:S04]  /*89a30*/  LDL.LU.64 R16, [R1+0x80d0] ;  /* 0x0080d00001107983 */ /* 0x000ee80000300a00 */
[----:B------:R-:W-:Y:S04]  /*89a40*/  STL.64 [R1+0x7ec8], R22 ;  /* 0x007ec81601007387 */ /* 0x000fe80000100a00 */
[----:B------:R0:W-:Y:S04]  /*89a50*/  STL.64 [R1+0x7ec0], R20 ;  /* 0x007ec01401007387 */ /* 0x0001e80000100a00 */
[----:B0-----:R-:W3:Y:S04]  /*89a60*/  LDL.LU.64 R20, [R1+0xa10] ;  /* 0x000a100001147983 */ /* 0x001ee80000300a00 */
[----:B------:R-:W3:Y:S01]  /*89a70*/  LDL.LU.64 R22, [R1+0xa18] ;  /* 0x000a180001167983 */ /* 0x000ee20000300a00 */
[----:B--2---:R-:W-:-:S15]  /*89a80*/  HMMA.16816.F32 R4, R12, R18, R4 ;  /* 0x000000120c04723c */ /* 0x004fde0000001804 */
[----:B------:R-:W-:-:S04]  /*89a90*/  NOP ;  /* 0x0000000000007918 */ /* 0x000fc80000000000 */
[----:B------:R-:W-:Y:S04]  /*89aa0*/  STL.64 [R1+0x6f0], R4 ;  /* 0x0006f00401007387 */ /* 0x000fe80000100a00 */
[----:B------:R0:W-:Y:S04]  /*89ab0*/  STL.64 [R1+0x6f8], R6 ;  /* 0x0006f80601007387 */ /* 0x0001e80000100a00 */
[----:B0-----:R-:W2:Y:S04]  /*89ac0*/  LDL.LU.64 R6, [R1+0x80c8] ;  /* 0x0080c80001067983 */ /* 0x001ea80000300a00 */
[----:B------:R-:W2:Y:S04]  /*89ad0*/  LDL.LU.64 R4, [R1+0x80c0] ;  /* 0x0080c00001047983 */ /* 0x000ea80000300a00 */
[----:B------:R-:W-:Y:S04]  /*89ae0*/  STL.64 [R1+0x8098], R18 ;  /* 0x0080981201007387 */ /* 0x000fe80000100a00 */
[----:B---3--:R0:W-:Y:S04]  /*89af0*/  STL.64 [R1+0x8090], R16 ;  /* 0x0080901001007387 */ /* 0x0081e80000100a00 */
[----:B0-----:R-:W3:Y:S04]  /*89b00*/  LDL.LU.64 R16, [R1+0x700] ;  /* 0x0007000001107983 */ /* 0x001ee80000300a00 */
[----:B------:R-:W3:Y:S02]  /*89b10*/  LDL.LU.64 R18, [R1+0x708] ;  /* 0x0007080001127983 */ /* 0x000ee40000300a00 */
[----:B---3--:R-:W-:-:S15]  /*89b20*/  HMMA.16816.F32 R16, R12, R2, R16 ;  /* 0x000000020c10723c */ /* 0x008fde0000001810 */
[----:B------:R-:W-:-:S04]  /*89b30*/  NOP ;  /* 0x0000000000007918 */ /* 0x000fc80000000000 */
[----:B------:R-:W-:Y:S04]  /*89b40*/  STL.64 [R1+0x700], R16 ;  /* 0x0007001001007387 */ /* 0x000fe80000100a00 */
[----:B------:R2:W-:Y:S02]  /*89b50*/  STL.64 [R1+0x708], R18 ;  /* 0x0007081201007387 */ /* 0x0005e40000100a00 */
[----:B--2---:R-:W-:Y:S01]  /*89b60*/  HMMA.16816.F32 R16, R12, R4, R24 ;  /* 0x000000040c10723c */ /* 0x004fe20000001818 */
[----:B------:R-:W-:Y:S02]  /*89b70*/  IMAD.MOV.U32 R26, RZ, RZ, R11 ;  /* 0x000000ffff1a7224 */ /* 0x000fe400078e000b */
[----:B------:R-:W2:-:S15]  /*89b80*/  LDL.LU R11, [R1+0x80bc] ;  /* 0x0080bc00010b7983 */ /* 0x000e9e0000300800 */
[----:B------:R-:W-:Y:S01]  /*89b90*/  NOP ;  /* 0x0000000000007918 */ /* 0x000fe20000000000 */
[----:B------:R-:W-:Y:S04]  /*89ba0*/  STL.64 [R1+0x710], R16 ;  /* 0x0007101001007387 */ /* 0x000fe80000100a00 */
[----:B------:R0:W-:Y:S02]  /*89bb0*/  STL.64 [R1+0x718], R18 ;  /* 0x0007181201007387 */ /* 0x0001e40000100a00 */
[----:B0-----:R-:W-:Y:S01]  /*89bc0*/  HMMA.16816.F32 R16, R12, R6, R20 ;  /* 0x000000060c10723c */ /* 0x001fe20000001814 */
[----:B------:R-:W-:Y:S02]  /*89bd0*/  IMAD.MOV.U32 R27, RZ, RZ, R10 ;  /* 0x000000ffff1b7224 */ /* 0x000fe400078e000a */
[----:B------:R-:W3:Y:S01]  /*89be0*/  LDL.LU R10, [R1+0x80b8] ;  /* 0x0080b800010a7983 */ /* 0x000ee20000300800 */
[----:B----4-:R-:W-:-:S03]  /*89bf0*/  IMAD.MOV.U32 R24, RZ, RZ, R8 ;  /* 0x000000ffff187224 */ /* 0x010fc600078e0008 */
[----:B------:R-:W4:Y:S01]  /*89c00*/  LDL.LU R8, [R1+0x80b4] ;  /* 0x0080b40001087983 */ /* 0x000f220000300800 */
[----:B------:R-:W-:-:S11]  /*89c10*/  IMAD.MOV.U32 R25, RZ, RZ, R9 ;  /* 0x000000ffff197224 */ /* 0x000fd600078e0009 */
[----:B------:R-:W-:Y:S04]  /*89c20*/  STL.64 [R1+0x720], R16 ;  /* 0x0007201001007387 */ /* 0x000fe80000100a00 */
[----:B------:R-:W-:Y:S04]  /*89c30*/  STL.64 [R1+0x728], R18 ;  /* 0x0007281201007387 */ /* 0x000fe80000100a00 */
[----:B------:R-:W4:Y:S04]  /*89c40*/  LDL.LU R9, [R1+0x80b0] ;  /* 0x0080b00001097983 */ /* 0x000f280000300800 */
[----:B------:R-:W-:Y:S04]  /*89c50*/  STL.64 [R1+0x7fb8], R26 ;  /* 0x007fb81a01007387 */ /* 0x000fe80000100a00 */
[----:B------:R0:W-:Y:S04]  /*89c60*/  STL.64 [R1+0x7fb0], R24 ;  /* 0x007fb01801007387 */ /* 0x0001e80000100a00 */
[----:B0-----:R-:W4:Y:S04]  /*89c70*/  LDL.LU.64 R24, [R1+0xa00] ;  /* 0x000a000001187983 */ /* 0x001f280000300a00 */
[----:B------:R-:W4:Y:S01]  /*89c80*/  LDL.LU.64 R26, [R1+0xa08] ;  /* 0x000a0800011a7983 */ /* 0x000f220000300a00 */
[----:B--2---:R-:W-:-:S02]  /*89c90*/  IMAD.MOV.U32 R23, RZ, RZ, R11 ;  /* 0x000000ffff177224 */ /* 0x004fc400078e000b */
[----:B---3--:R-:W-:Y:S02]  /*89ca0*/  IMAD.MOV.U32 R22, RZ, RZ, R10 ;  /* 0x000000ffff167224 */ /* 0x008fe400078e000a */
[----:B------:R-:W2:Y:S01]  /*89cb0*/  LDL.LU R10, [R1+0x80ac] ;  /* 0x0080ac00010a7983 */ /* 0x000ea20000300800 */
[----:B----4-:R-:W-:-:S03]  /*89cc0*/  IMAD.MOV.U32 R20, RZ, RZ, R8 ;  /* 0x000000ffff147224 */ /* 0x010fc600078e0008 */
[----:B------:R-:W2:Y:S04]  /*89cd0*/  LDL.LU R11, [R1+0x80a8] ;  /* 0x0080a800010b7983 */ /* 0x000ea80000300800 */
[----:B------:R-:W3:Y:S01]  /*89ce0*/  LDL.LU R8, [R1+0x80a4] ;  /* 0x0080a40001087983 */ /* 0x000ee20000300800 */
[----:B------:R-:W-:-:S03]  /*89cf0*/  IMAD.MOV.U32 R21, RZ, RZ, R9 ;  /* 0x000000ffff157224 */ /* 0x000fc600078e0009 */
[----:B------:R-:W3:Y:S04]  /*89d00*/  LDL.LU R9, [R1+0x80a0] ;  /* 0x0080a00001097983 */ /* 0x000ee80000300800 */
[----:B------:R-:W2:Y:S04]  /*89d10*/  LDL.LU.64 R16, [R1+0x530] ;  /* 0x0005300001107983 */ /* 0x000ea80000300a00 */
[----:B------:R-:W2:Y:S04]  /*89d20*/  LDL.LU.64 R18, [R1+0x538] ;  /* 0x0005380001127983 */ /* 0x000ea80000300a00 */
[----:B------:R-:W-:Y:S04]  /*89d30*/  STL.64 [R1+0x7fc8], R22 ;  /* 0x007fc81601007387 */ /* 0x000fe80000100a00 */
[----:B------:R-:W-:Y:S04]  /*89d40*/  STL.64 [R1+0x7fc0], R20 ;  /* 0x007fc01401007387 */ /* 0x000fe80000100a00 */
[----:B------:R0:W-:Y:S04]  /*89d50*/  STL.64 [R1+0x7ea0], R6 ;  /* 0x007ea00601007387 */ /* 0x0001e80000100a00 */
[----:B0-----:R-:W4:Y:S04]  /*89d60*/  LDL.LU R6, [R1+0x1460] ;  /* 0x0014600001067983 */ /* 0x001f280000300800 */
[----:B------:R-:W2:Y:S04]  /*89d70*/  LDL.LU R7, [R1+0x146c] ;  /* 0x00146c0001077983 */ /* 0x000ea80000300800 */
[----:B------:R0:W-:Y:S04]  /*89d80*/  STL.64 [R1+0x7e98], R4 ;  /* 0x007e980401007387 */ /* 0x0001e80000100a00 */
[----:B0-----:R-:W4:Y:S04]  /*89d90*/  LDL.LU R4, [R1+0x1440] ;  /* 0x0014400001047983 */ /* 0x001f280000300800 */
[----:B------:R-:W4:Y:S01]  /*89da0*/  LDL.LU R5, [R1+0x1450] ;  /* 0x0014500001057983 */ /* 0x000f220000300800 */
[----:B---3--:R-:W-:Y:S03]  /*89db0*/  HMMA.16816.F32 R20, R12, R8, R24 ;  /* 0x000000080c14723c */ /* 0x008fe60000001818 */
[----:B------:R-:W3:Y:S04]  /*89dc0*/  LDL.LU.64 R24, [R1+0xc90] ;  /* 0x000c900001187983 */ /* 0x000ee80000300a00 */
[----:B------:R-:W3:-:S12]  /*89dd0*/  LDL.LU.64 R26, [R1+0xc98] ;  /* 0x000c9800011a7983 */ /* 0x000ed80000300a00 */
[----:B------:R-:W-:Y:S04]  /*89de0*/  STL.64 [R1+0x730], R20 ;  /* 0x0007301401007387 */ /* 0x000fe80000100a00 */
[----:B------:R0:W-:Y:S04]  /*89df0*/  STL.64 [R1+0x738], R22 ;  /* 0x0007381601007387 */ /* 0x0001e80000100a00 */
[----:B0-----:R-:W3:Y:S04]  /*89e00*/  LDL.LU R22, [R1+0x60] ;  /* 0x0000600001167983 */ /* 0x001ee80000300800 */
[----:B------:R-:W3:Y:S01]  /*89e10*/  LDL.LU R23, [R1+0x64] ;  /* 0x0000640001177983 */ /* 0x000ee20000300800 */
[----:B--2---:R-:W-:Y:S03]  /*89e20*/  HMMA.16816.F32 R16, R12, R10, R16 ;  /* 0x0000000a0c10723c */ /* 0x004fe60000001810 */
[----:B---3--:R0:W-:Y:S04]  /*89e30*/  STL.64 [R1+0x7fe0], R22 ;  /* 0x007fe01601007387 */ /* 0x0081e80000100a00 */
[----:B0-----:R-:W4:Y:S04]  /*89e40*/  LDL.LU R22, [R1+0x1454] ;  /* 0x0014540001167983 */ /* 0x001f280000300800 */
[----:B------:R-:W2:Y:S08]  /*89e50*/  LDL.LU R23, [R1+0x1464] ;  /* 0x0014640001177983 */ /* 0x000eb00000300800 */
[----:B------:R-:W-:Y:S04]  /*89e60*/  STL.64 [R1+0x760], R16 ;  /* 0x0007601001007387 */ /* 0x000fe80000100a00 */
[----:B------:R0:W-:Y:S04]  /*89e70*/  STL.64 [R1+0x768], R18 ;  /* 0x0007681201007387 */ /* 0x0001e80000100a00 */
[----:B0-----:R-:W3:Y:S04]  /*89e80*/  LDL.LU.64 R18, [R1+0x8098] ;  /* 0x0080980001127983 */ /* 0x001ee80000300a00 */
[----:B------:R-:W3:Y:S01]  /*89e90*/  LDL.LU.64 R16, [R1+0x8090] ;  /* 0x0080900001107983 */ /* 0x000ee20000300a00 */
[----:B----4-:R-:W-:-:S02]  /*89ea0*/  IMAD R5, R5, 0x100, R22 ;  /* 0x0000010005057824 */ /* 0x010fc400078e0216 */
[----:B--2---:R-:W-:Y:S02]  /*89eb0*/  IMAD R6, R6, 0x100, R23 ;  /* 0x0000010006067824 */ /* 0x004fe400078e0217 */
[----:B---3--:R-:W-:Y:S02]  /*89ec0*/  IMAD.MOV.U32 R20, RZ, RZ, R16 ;  /* 0x000000ffff147224 */ /* 0x008fe400078e0010 */
[----:B------:R-:W2:Y:S01]  /*89ed0*/  LDL.LU R16, [R1+0x808c] ;  /* 0x00808c0001107983 */ /* 0x000ea20000300800 */
[----:B------:R-:W-:-:S03]  /*89ee0*/  IMAD.MOV.U32 R21, RZ, RZ, R17 ;  /* 0x000000ffff157224 */ /* 0x000fc600078e0011 */
[----:B------:R-:W2:Y:S04]  /*89ef0*/  LDL.LU R17, [R1+0x8088] ;  /* 0x0080880001117983 */ /* 0x000ea80000300800 */
[----:B------:R0:W-:Y:S04]  /*89f00*/  STL.64 [R1+0x7ff8], R20 ;  /* 0x007ff81401007387 */ /* 0x0001e80000100a00 */
[----:B0-----:R-:W3:Y:S04]  /*89f10*/  LDL.LU R20, [R1+0x1448] ;  /* 0x0014480001147983 */ /* 0x001ee80000300800 */
[----:B------:R-:W4:Y:S04]  /*89f20*/  LDL.LU R21, [R1+0x1474] ;  /* 0x0014740001157983 */ /* 0x000f280000300800 */
[----:B------:R-:W-:Y:S04]  /*89f30*/  STL.64 [R1+0x7eb0], R10 ;  /* 0x007eb00a01007387 */ /* 0x000fe80000100a00 */
[----:B------:R2:W-:Y:S04]  /*89f40*/  STL.64 [R1+0x7ea8], R8 ;  /* 0x007ea80801007387 */ /* 0x0005e80000100a00 */
[----:B------:R-:W4:Y:S04]  /*89f50*/  LDL.LU R22, [R1+0x70] ;  /* 0x0000700001167983 */ /* 0x000f280000300800 */
[----:B------:R-:W4:Y:S01]  /*89f60*/  LDL.LU R23, [R1+0x74] ;  /* 0x0000740001177983 */ /* 0x000f220000300800 */
[----:B--2---:R-:W-:Y:S01]  /*89f70*/  HMMA.16816.F32 R8, R12, R16, R24 ;  /* 0x000000100c08723c */ /* 0x004fe20000001818 */
[----:B---3--:R-:W-:-:S02]  /*89f80*/  IMAD R4, R4, 0x100, R20 ;  /* 0x0000010004047824 */ /* 0x008fc400078e0214 */
[----:B----4-:R-:W-:Y:S01]  /*89f90*/  IMAD R7, R7, 0x100, R21 ;  /* 0x0000010007077824 */ /* 0x010fe200078e0215 */
[----:B------:R0:W-:Y:S04]  /*89fa0*/  STL.64 [R1+0x8010], R22 ;  /* 0x0080101601007387 */ /* 0x0001e80000100a00 */
[----:B------:R-:W2:Y:S11]  /*89fb0*/  LDL.LU R20, [R1+0x78] ;  /* 0x0000780001147983 */ /* 0x000eb60000300800 */
[----:B------:R-:W-:Y:S04]  /*89fc0*/  STL.64 [R1+0x750], R8 ;  /* 0x0007500801007387 */ /* 0x000fe80000100a00 */
[----:B------:R-:W-:Y:S04]  /*89fd0*/  STL.64 [R1+0x758], R10 ;  /* 0x0007580a01007387 */ /* 0x000fe80000100a00 */
[----:B------:R-:W2:Y:S04]  /*89fe0*/  LDL.LU R21, [R1+0x7c] ;  /* 0x00007c0001157983 */ /* 0x000ea80000300800 */
[----:B0-----:R-:W3:Y:S04]  /*89ff0*/  LDL.LU R22, [R1+0x80] ;  /* 0x0000800001167983 */ /* 0x001ee80000300800 */
[----:B------:R-:W3:Y:S04]  /*8a000*/  LDL.LU R23, [R1+0x84] ;  /* 0x0000840001177983 */ /* 0x000ee80000300800 */
[----:B--2---:R0:W-:Y:S04]  /*8a010*/  STL.64 [R1+0x8028], R20 ;  /* 0x0080281401007387 */ /* 0x0041e80000100a00 */
[----:B0-----:R-:W2:Y:S04]  /*8a020*/  LDL.LU R20, [R1+0x88] ;  /* 0x0000880001147983 */ /* 0x001ea80000300800 */
[----:B------:R-:W2:Y:S04]  /*8a030*/  LDL.LU R21, [R1+0x8c] ;  /* 0x00008c0001157983 */ /* 0x000ea80000300800 */
[----:B---3--:R0:W-:Y:S04]  /*8a040*/  STL.64 [R1+0x8040], R22 ;  /* 0x0080401601007387 */ /* 0x0081e80000100a00 */
[----:B0-----:R-:W3:Y:S04]  /*8a050*/  LDL.LU R22, [R1+0x90] ;  /* 0x0000900001167983 */ /* 0x001ee80000300800 */
[----:B------:R-:W3:Y:S04]  /*8a060*/  LDL.LU R23, [R1+0x94] ;  /* 0x0000940001177983 */ /* 0x000ee80000300800 */
[----:B--2---:R0:W-:Y:S04]  /*8a070*/  STL.64 [R1+0x8058], R20 ;  /* 0x0080581401007387 */ /* 0x0041e80000100a00 */
[----:B0-----:R-:W2:Y:S04]  /*8a080*/  LDL.LU R20, [R1+0x98] ;  /* 0x0000980001147983 */ /* 0x001ea80000300800 */
[----:B------:R-:W2:Y:S04]  /*8a090*/  LDL.LU R21, [R1+0x9c] ;  /* 0x00009c0001157983 */ /* 0x000ea80000300800 */
[----:B---3--:R-:W-:Y:S04]  /*8a0a0*/  STL.64 [R1+0x8070], R22 ;  /* 0x0080701601007387 */ /* 0x008fe80000100a00 */
[----:B------:R-:W3:Y:S04]  /*8a0b0*/  LDL.LU.64 R24, [R1+0x990] ;  /* 0x0009900001187983 */ /* 0x000ee80000300a00 */
[----:B------:R-:W4:Y:S04]  /*8a0c0*/  LDL.LU.64 R26, [R1+0x998] ;  /* 0x00099800011a7983 */ /* 0x000f280000300a00 */
[----:B----4-:R-:W-:Y:S04]  /*8a0d0*/  STL.64 [R1+0x7fd8], R26 ;  /* 0x007fd81a01007387 */ /* 0x010fe80000100a00 */
[----:B---3--:R0:W-:Y:S04]  /*8a0e0*/  STL.64 [R1+0x7fd0], R24 ;  /* 0x007fd01801007387 */ /* 0x0081e80000100a00 */
[----:B0-----:R-:W3:Y:S04]  /*8a0f0*/  LDL.LU.64 R24, [R1+0x9a0] ;  /* 0x0009a00001187983 */ /* 0x001ee80000300a00 */
        /* <DEDUP_REMOVED lines=24> */
[----:B------:R-:W4:Y:S01]  /*8a280*/  LDL.LU.64 R26, [R1+0x9f8] ;  /* 0x0009f800011a7983 */ /* 0x000f220000300a00 */
[----:B------:R-:W-:-:S02]  /*8a290*/  IMAD.MOV.U32 R15, RZ, RZ, R7 ;  /* 0x000000ffff0f7224 */ /* 0x000fc400078e0007 */
[----:B------:R-:W-:Y:S02]  /*8a2a0*/  IMAD.MOV.U32 R14, RZ, RZ, R6 ;  /* 0x000000ffff0e7224 */ /* 0x000fe400078e0006 */
[----:B------:R-:W-:Y:S02]  /*8a2b0*/  IMAD.MOV.U32 R13, RZ, RZ, R5 ;  /* 0x000000ffff0d7224 */ /* 0x000fe400078e0005 */
[----:B------:R-:W-:Y:S01]  /*8a2c0*/  IMAD.MOV.U32 R12, RZ, RZ, R4 ;  /* 0x000000ffff0c7224 */ /* 0x000fe200078e0004 */
[----:B----4-:R-:W-:Y:S04]  /*8a2d0*/  STL.64 [R1+0x8080], R26 ;  /* 0x0080801a01007387 */ /* 0x010fe80000100a00 */
[----:B---3--:R0:W-:Y:S04]  /*8a2e0*/  STL.64 [R1+0x8078], R24 ;  /* 0x0080781801007387 */ /* 0x0081e80000100a00 */
[----:B0-----:R-:W2:Y:S04]  /*8a2f0*/  LDL.LU.64 R24, [R1+0x950] ;  /* 0x0009500001187983 */ /* 0x001ea80000300a00 */
[----:B------:R-:W2:Y:S01]  /*8a300*/  LDL.LU.64 R26, [R1+0x958] ;  /* 0x00095800011a7983 */ /* 0x000ea20000300a00 */
[----:B------:R-:W-:-:S02]  /*8a310*/  F2FP.F16.E5M2.UNPACK_B R12, R12 ;  /* 0x0000000cff0c723e */ /* 0x000fc400020004ff */
[----:B------:R-:W-:Y:S01]  /*8a320*/  F2FP.F16.E5M2.UNPACK_B R13, R13 ;  /* 0x0000000dff0d723e */ /* 0x000fe200020004ff */
[----:B------:R-:W3:Y:S01]  /*8a330*/  LDL.LU.64 R8, [R1+0x8b0] ;  /* 0x0008b00001087983 */ /* 0x000ee20000300a00 */
[----:B------:R-:W-:Y:S02]  /*8a340*/  F2FP.F16.E5M2.UNPACK_B R14, R14 ;  /* 0x0000000eff0e723e */ /* 0x000fe400020004ff */
[----:B------:R-:W-:Y:S01]  /*8a350*/  F2FP.F16.E5M2.UNPACK_B R15, R15 ;  /* 0x0000000fff0f723e */ /* 0x000fe200020004ff */
[----:B------:R-:W3:Y:S04]  /*8a360*/  LDL.LU.64 R10, [R1+0x8b8] ;  /* 0x0008b800010a7983 */ /* 0x000ee80000300a00 */
[----:B------:R-:W4:Y:S04]  /*8a370*/  LDL.LU.64 R4, [R1+0x970] ;  /* 0x0009700001047983 */ /* 0x000f280000300a00 */
[----:B------:R-:W4:Y:S04]  /*8a380*/  LDL.LU.64 R6, [R1+0x978] ;  /* 0x0009780001067983 */ /* 0x000f280000300a00 */
[----:B------:R-:W-:Y:S04]  /*8a390*/  STL [R1+0x7e6c], R16 ;  /* 0x007e6c1001007387 */ /* 0x000fe80000100800 */
[----:B------:R0:W-:Y:S04]  /*8a3a0*/  STL [R1+0x7e68], R17 ;  /* 0x007e681101007387 */ /* 0x0001e80000100800 */
[----:B------:R1:W-:Y:S04]  /*8a3b0*/  STL.64 [R1+0x7eb8], R18 ;  /* 0x007eb81201007387 */ /* 0x0003e80000100a00 */
[----:B0-----:R-:W3:Y:S04]  /*8a3c0*/  LDL.LU.64 R16, [R1+0x980] ;  /* 0x0009800001107983 */ /* 0x001ee80000300a00 */
[----:B-1----:R-:W3:Y:S01]  /*8a3d0*/  LDL.LU.64 R18, [R1+0x988] ;  /* 0x0009880001127983 */ /* 0x002ee20000300a00 */
[----:B--2---:R-:W-:Y:S03]  /*8a3e0*/  HMMA.16816.F32 R20, R12, R20, R24 ;  /* 0x000000140c14723c */ /* 0x004fe60000001818 */
        /* <DEDUP_REMOVED lines=46> */
[----:B0-----:R-:W3:Y:S04]  /*8a6d0*/  LDL.LU.64 R22, [R1+0x7fc8] ;  /* 0x007fc80001167983 */ /* 0x001ee80000300a00 */
[----:B------:R-:W2:Y:S02]  /*8a6e0*/  LDL.LU.64 R20, [R1+0x7fc0] ;  /* 0x007fc00001147983 */ /* 0x000ea40000300a00 */
[----:B--2---:R-:W-:-:S15]  /*8a6f0*/  HMMA.16816.F32 R24, R12, R20, R24 ;  /* 0x000000140c18723c */ /* 0x004fde0000001818 */
[----:B------:R-:W-:-:S04]  /*8a700*/  NOP ;  /* 0x0000000000007918 */ /* 0x000fc80000000000 */
[----:B------:R-:W-:Y:S04]  /*8a710*/  STL.64 [R1+0x8d0], R24 ;  /* 0x0008d01801007387 */ /* 0x000fe80000100a00 */
[----:B------:R0:W-:Y:S04]  /*8a720*/  STL.64 [R1+0x8d8], R26 ;  /* 0x0008d81a01007387 */ /* 0x0001e80000100a00 */
[----:B0-----:R-:W4:Y:S04]  /*8a730*/  LDL.LU.64 R26, [R1+0x7fb8] ;  /* 0x007fb800011a7983 */ /* 0x001f280000300a00 */
[----:B------:R-:W2:Y:S01]  /*8a740*/  LDL.LU.64 R24, [R1+0x7fb0] ;  /* 0x007fb00001187983 */ /* 0x000ea20000300a00 */
[----:B---3--:R-:W-:-:S15]  /*8a750*/  HMMA.16816.F32 R16, R12, R22, R16 ;  /* 0x000000160c10723c */ /* 0x008fde0000001810 */
[----:B------:R-:W-:-:S04]  /*8a760*/  NOP ;  /* 0x0000000000007918 */ /* 0x000fc80000000000 */
[----:B------:R-:W-:Y:S04]  /*8a770*/  STL.64 [R1+0x8c0], R16 ;  /* 0x0008c01001007387 */ /* 0x000fe80000100a00 */
[----:B------:R-:W-:Y:S01]  /*8a780*/  STL.64 [R1+0x8c8], R18 ;  /* 0x0008c81201007387 */ /* 0x000fe20000100a00 */
[C---:B--2---:R-:W-:Y:S03]  /*8a790*/  HMMA.16816.F32 R8, R12.reuse, R24, R8 ;  /* 0x000000180c08723c */ /* 0x044fe60000001808 */
[----:B------:R-:W2:Y:S05]  /*8a7a0*/  LDL.LU.64 R24, [R1+0x770] ;  /* 0x0007700001187983 */ /* 0x000eaa0000300a00 */
[----:B----4-:R-:W-:Y:S11]  /*8a7b0*/  HMMA.16816.F32 R4, R12, R26, R4 ;  /* 0x0000001a0c04723c */ /* 0x010ff60000001804 */
[----:B------:R-:W-:Y:S04]  /*8a7c0*/  STL.64 [R1+0x8b0], R8 ;  /* 0x0008b00801007387 */ /* 0x000fe80000100a00 */
[----:B------:R-:W-:Y:S04]  /*8a7d0*/  STL.64 [R1+0x8b8], R10 ;  /* 0x0008b80a01007387 */ /* 0x000fe80000100a00 */
[----:B------:R-:W3:Y:S04]  /*8a7e0*/  LDL.LU.64 R26, [R1+0x778] ;  /* 0x00077800011a7983 */ /* 0x000ee80000300a00 */
[----:B------:R-:W-:Y:S04]  /*8a7f0*/  STL.64 [R1+0x8a0], R4 ;  /* 0x0008a00401007387 */ /* 0x000fe80000100a00 */
[----:B------:R-:W-:Y:S04]  /*8a800*/  STL.64 [R1+0x8a8], R6 ;  /* 0x0008a80601007387 */ /* 0x000fe80000100a00 */
[----:B---3--:R0:W-:Y:S04]  /*8a810*/  STL.64 [R1+0x7ef8], R26 ;  /* 0x007ef81a01007387 */ /* 0x0081e80000100a00 */
[----:B0-----:R-:W3:Y:S04]  /*8a820*/  LDL.LU R26, [R1] ;  /* 0x00000000011a7983 */ /* 0x001ee80000300800 */
[----:B------:R-:W3:Y:S04]  /*8a830*/  LDL.LU R27, [R1+0x4] ;  /* 0x00000400011b7983 */ /* 0x000ee80000300800 */
[----:B--2---:R0:W-:Y:S04]  /*8a840*/  STL.64 [R1+0x7ef0], R24 ;  /* 0x007ef01801007387 */ /* 0x0041e80000100a00 */
[----:B0-----:R-:W2:Y:S04]  /*8a850*/  LDL.LU R24, [R1+0x8] ;  /* 0x0000080001187983 */ /* 0x001ea80000300800 */
[----:B------:R-:W2:Y:S04]  /*8a860*/  LDL.LU R25, [R1+0xc] ;  /* 0x00000c0001197983 */ /* 0x000ea80000300800 */
[----:B---3--:R0:W-:Y:S02]  /*8a870*/  STL.64 [R1+0x7f10], R26 ;  /* 0x007f101a01007387 */ /* 0x0081e40000100a00 */
[----:B0-----:R-:W-:-:S02]  /*8a880*/  IMAD.MOV.U32 R26, RZ, RZ, R0 ;  /* 0x000000ffff1a7224 */ /* 0x001fc400078e0000 */
[----:B------:R-:W3:Y:S04]  /*8a890*/  LDL.LU R0, [R1+0x7fac] ;  /* 0x007fac0001007983 */ /* 0x000ee80000300800 */
[----:B------:R-:W4:Y:S04]  /*8a8a0*/  LDL.LU R27, [R1+0x14] ;  /* 0x00001400011b7983 */ /* 0x000f280000300800 */
[----:B--2---:R0:W-:Y:S04]  /*8a8b0*/  STL.64 [R1+0x7f28], R24 ;  /* 0x007f281801007387 */ /* 0x0041e80000100a00 */
[----:B0-----:R-:W2:Y:S04]  /*8a8c0*/  LDL.LU R24, [R1+0x18] ;  /* 0x0000180001187983 */ /* 0x001ea80000300800 */
[----:B------:R-:W2:Y:S04]  /*8a8d0*/  LDL.LU R25, [R1+0x1c] ;  /* 0x00001c0001197983 */ /* 0x000ea80000300800 */
[----:B----4-:R0:W-:Y:S04]  /*8a8e0*/  STL.64 [R1+0x7f40], R26 ;  /* 0x007f401a01007387 */ /* 0x0101e80000100a00 */
[----:B0-----:R-:W4:Y:S01]  /*8a8f0*/  LDL.LU R26, [R1+0x20] ;  /* 0x00002000011a7983 */ /* 0x001f220000300800 */
[----:B---3--:R-:W-:-:S03]  /*8a900*/  IMAD.MOV.U32 R27, RZ, RZ, R0 ;  /* 0x000000ffff1b7224 */ /* 0x008fc600078e0000 */
[----:B------:R-:W3:Y:S04]  /*8a910*/  LDL.LU R0, [R1+0x7fa8] ;  /* 0x007fa80001007983 */ /* 0x000ee80000300800 */
[----:B--2---:R0:W-:Y:S04]  /*8a920*/  STL.64 [R1+0x7f58], R24 ;  /* 0x007f581801007387 */ /* 0x0041e80000100a00 */
[----:B0-----:R-:W2:Y:S04]  /*8a930*/  LDL.LU R24, [R1+0x28] ;  /* 0x0000280001187983 */ /* 0x001ea80000300800 */
[----:B------:R-:W2:Y:S04]  /*8a940*/  LDL.LU R25, [R1+0x2c] ;  /* 0x00002c0001197983 */ /* 0x000ea80000300800 */
[----:B----4-:R0:W-:Y:S04]  /*8a950*/  STL.64 [R1+0x7f70], R26 ;  /* 0x007f701a01007387 */ /* 0x0101e80000100a00 */
[----:B0-----:R-:W4:Y:S04]  /*8a960*/  LDL.LU R26, [R1+0x30] ;  /* 0x00003000011a7983 */ /* 0x001f280000300800 */
[----:B------:R-:W4:Y:S04]  /*8a970*/  LDL.LU R27, [R1+0x34] ;  /* 0x00003400011b7983 */ /* 0x000f280000300800 */
[----:B------:R-:W3:Y:S04]  /*8a980*/  LDL.LU R6, [R1+0x38] ;  /* 0x0000380001067983 */ /* 0x000ee80000300800 */
[----:B--2---:R0:W-:Y:S04]  /*8a990*/  STL.64 [R1+0x7f88], R24 ;  /* 0x007f881801007387 */ /* 0x0041e80000100a00 */
[----:B----4-:R1:W-:Y:S04]  /*8a9a0*/  STL.64 [R1+0x7fa0], R26 ;  /* 0x007fa01a01007387 */ /* 0x0103e80000100a00 */
[----:B0-----:R-:W2:Y:S04]  /*8a9b0*/  LDL.LU.64 R24, [R1+0x960] ;  /* 0x0009600001187983 */ /* 0x001ea80000300a00 */
[----:B-1----:R-:W2:Y:S04]  /*8a9c0*/  LDL.LU.64 R26, [R1+0x968] ;  /* 0x00096800011a7983 */ /* 0x002ea80000300a00 */
        /* <DEDUP_REMOVED lines=30> */
[----:B---3--:R-:W-:-:S07]  /*8abb0*/  IMAD.MOV.U32 R7, RZ, RZ, R0 ;  /* 0x000000ffff077224 */ /* 0x008fce00078e0000 */
[C---:B------:R-:W-:Y:S01]  /*8abc0*/  HMMA.16816.F32 R4, R12.reuse, R6, R24 ;  /* 0x000000060c04723c */ /* 0x040fe20000001818 */
[----:B----4-:R-:W-:Y:S04]  /*8abd0*/  STL.64 [R1+0x7f98], R22 ;  /* 0x007f981601007387 */ /* 0x010fe80000100a00 */
[----:B--2---:R0:W-:Y:S04]  /*8abe0*/  STL.64 [R1+0x7f90], R20 ;  /* 0x007f901401007387 */ /* 0x0041e80000100a00 */
[----:B0-----:R-:W2:Y:S04]  /*8abf0*/  LDL.LU.64 R20, [R1+0x7e0] ;  /* 0x0007e00001147983 */ /* 0x001ea80000300a00 */
[----:B------:R-:W2:Y:S04]  /*8ac00*/  LDL.LU.64 R22, [R1+0x7e8] ;  /* 0x0007e80001167983 */ /* 0x000ea80000300a00 */
[----:B------:R-:W3:Y:S04]  /*8ac10*/  LDL.LU.64 R16, [R1+0x660] ;  /* 0x0006600001107983 */ /* 0x000ee80000300a00 */
[----:B------:R-:W3:Y:S04]  /*8ac20*/  LDL.LU.64 R18, [R1+0x668] ;  /* 0x0006680001127983 */ /* 0x000ee80000300a00 */
[----:B------:R-:W4:Y:S04]  /*8ac30*/  LDL.LU.64 R8, [R1+0x630] ;  /* 0x0006300001087983 */ /* 0x000f280000300a00 */
[----:B------:R-:W4:Y:S04]  /*8ac40*/  LDL.LU.64 R10, [R1+0x638] ;  /* 0x00063800010a7983 */ /* 0x000f280000300a00 */
[----:B------:R-:W2:Y:S04]  /*8ac50*/  LDL.LU.64 R26, [R1+0x7fa0] ;  /* 0x007fa000011a7983 */ /* 0x000ea80000300a00 */
[----:B------:R0:W-:Y:S04]  /*8ac60*/  STL.64 [R1+0x890], R4 ;  /* 0x0008900401007387 */ /* 0x0001e80000100a00 */
[----:B------:R1:W-:Y:S04]  /*8ac70*/  STL.64 [R1+0x898], R6 ;  /* 0x0008980601007387 */ /* 0x0003e80000100a00 */
[----:B0-----:R-:W3:Y:S04]  /*8ac80*/  LDL.LU.64 R4, [R1+0x610] ;  /* 0x0006100001047983 */ /* 0x001ee80000300a00 */
[----:B-1----:R-:W3:Y:S01]  /*8ac90*/  LDL.LU.64 R6, [R1+0x618] ;  /* 0x0006180001067983 */ /* 0x002ee20000300a00 */
[----:B--2---:R-:W-:Y:S03]  /*8aca0*/  HMMA.16816.F32 R24, R12, R26, R20 ;  /* 0x0000001a0c18723c */ /* 0x004fe60000001814 */
[----:B------:R-:W2:Y:S04]  /*8acb0*/  LDL.LU.64 R22, [R1+0x7f98] ;  /* 0x007f980001167983 */ /* 0x000ea80000300a00 */
[----:B------:R-:W2:-:S12]  /*8acc0*/  LDL.LU.64 R20, [R1+0x7f90] ;  /* 0x007f900001147983 */ /* 0x000e980000300a00 */
        /* <DEDUP_REMOVED lines=52> */
[----:B---3--:R-:W-:Y:S02]  /*8b010*/  HMMA.16816.F32 R24, R12, R24, R20 ;  /* 0x000000180c18723c */ /* 0x008fe40000001814 */
[----:B------:R-:W2:Y:S04]  /*8b020*/  LDL.LU.64 R22, [R1+0x7ec8] ;  /* 0x007ec80001167983 */ /* 0x000ea80000300a00 */
[----:B------:R-:W4:-:S13]  /*8b030*/  LDL.LU.64 R20, [R1+0x7ec0] ;  /* 0x007ec00001147983 */ /* 0x000f1a0000300a00 */
[----:B------:R0:W-:Y:S04]  /*8b040*/  STL.64 [R1+0x7f0], R24 ;  /* 0x0007f01801007387 */ /* 0x0001e80000100a00 */
[----:B------:R1:W-:Y:S04]  /*8b050*/  STL.64 [R1+0x7f8], R26 ;  /* 0x0007f81a01007387 */ /* 0x0003e80000100a00 */
[----:B0-----:R-:W3:Y:S04]  /*8b060*/  LDL.LU.64 R24, [R1+0x590] ;  /* 0x0005900001187983 */ /* 0x001ee80000300a00 */
[----:B-1----:R-:W3:Y:S01]  /*8b070*/  LDL.LU.64 R26, [R1+0x598] ;  /* 0x00059800011a7983 */ /* 0x002ee20000300a00 */
[----:B--2---:R-:W-:-:S15]  /*8b080*/  HMMA.16816.F32 R16, R12, R22, R16 ;  /* 0x000000160c10723c */ /* 0x004fde0000001810 */
[----:B------:R-:W-:-:S04]  /*8b090*/  NOP ;  /* 0x0000000000007918 */ /* 0x000fc80000000000 */
[----:B------:R-:W-:Y:S04]  /*8b0a0*/  STL.64 [R1+0x7e0], R16 ;  /* 0x0007e01001007387 */ /* 0x000fe80000100a00 */
[----:B------:R0:W-:Y:S04]  /*8b0b0*/  STL.64 [R1+0x7e8], R18 ;  /* 0x0007e81201007387 */ /* 0x0001e80000100a00 */
[----:B0-----:R-:W2:Y:S01]  /*8b0c0*/  LDL.LU.64 R18, [R1+0x7eb8] ;  /* 0x007eb80001127983 */ /* 0x001ea20000300a00 */
[----:B----4-:R-:W-:Y:S03]  /*8b0d0*/  HMMA.16816.F32 R20, R12, R20, R8 ;  /* 0x000000140c14723c */ /* 0x010fe60000001808 */
[----:B------:R-:W4:Y:S04]  /*8b0e0*/  LDL.LU.64 R10, [R1+0x7eb0] ;  /* 0x007eb000010a7983 */ /* 0x000f280000300a00 */
[----:B------:R-:W3:-:S12]  /*8b0f0*/  LDL.LU.64 R8, [R1+0x7ea8] ;  /* 0x007ea80001087983 */ /* 0x000ed80000300a00 */
[----:B------:R0:W-:Y:S04]  /*8b100*/  STL.64 [R1+0x7d0], R20 ;  /* 0x0007d01401007387 */ /* 0x0001e80000100a00 */
[----:B------:R1:W-:Y:S04]  /*8b110*/  STL.64 [R1+0x7d8], R22 ;  /* 0x0007d81601007387 */ /* 0x0003e80000100a00 */
[----:B0-----:R-:W3:Y:S04]  /*8b120*/  LDL.LU.64 R20, [R1+0x5b0] ;  /* 0x0005b00001147983 */ /* 0x001ee80000300a00 */
[----:B-1----:R-:W3:Y:S01]  /*8b130*/  LDL.LU.64 R22, [R1+0x5b8] ;  /* 0x0005b80001167983 */ /* 0x002ee20000300a00 */
[----:B--2---:R-:W-:Y:S03]  /*8b140*/  HMMA.16816.F32 R16, R12, R18, R4 ;  /* 0x000000120c10723c */ /* 0x004fe60000001804 */
[----:B------:R-:W2:Y:S04]  /*8b150*/  LDL.LU.64 R6, [R1+0x7ea0] ;  /* 0x007ea00001067983 */ /* 0x000ea80000300a00 */
[----:B------:R-:W3:-:S12]  /*8b160*/  LDL.LU.64 R4, [R1+0x7e98] ;  /* 0x007e980001047983 */ /* 0x000ed80000300a00 */
[----:B------:R0:W-:Y:S04]  /*8b170*/  STL.64 [R1+0x7c0], R16 ;  /* 0x0007c01001007387 */ /* 0x0001e80000100a00 */
[----:B------:R1:W-:Y:S04]  /*8b180*/  STL.64 [R1+0x7c8], R18 ;  /* 0x0007c81201007387 */ /* 0x0003e80000100a00 */
[----:B0-----:R-:W2:Y:S04]  /*8b190*/  LDL.LU.64 R16, [R1+0x5e0] ;  /* 0x0005e00001107983 */ /* 0x001ea80000300a00 */
[----:B-1----:R-:W2:Y:S01]  /*8b1a0*/  LDL.LU.64 R18, [R1+0x5e8] ;  /* 0x0005e80001127983 */ /* 0x002ea20000300a00 */
[C---:B---3--:R-:W-:Y:S08]  /*8b1b0*/  HMMA.16816.F32 R20, R12.reuse, R4, R20 ;  /* 0x000000040c14723c */ /* 0x048ff00000001814 */
[----:B--2---:R-:W-:-:S15]  /*8b1c0*/  HMMA.16816.F32 R16, R12, R2, R16 ;  /* 0x000000020c10723c */ /* 0x004fde0000001810 */
[----:B------:R-:W-:-:S04]  /*8b1d0*/  NOP ;  /* 0x0000000000007918 */ /* 0x000fc80000000000 */
[----:B------:R-:W-:Y:S01]  /*8b1e0*/  STL.64 [R1+0x7b0], R16 ;  /* 0x0007b01001007387 */ /* 0x000fe20000100a00 */
[----:B------:R-:W-:-:S03]  /*8b1f0*/  IMAD.MOV.U32 R0, RZ, RZ, R19 ;  /* 0x000000ffff007224 */ /* 0x000fc600078e0013 */
[----:B------:R0:W-:Y:S02]  /*8b200*/  STL [R1+0x7b8], R18 ;  /* 0x0007b81201007387 */ /* 0x0001e40000100800 */
[----:B0-----:R-:W-:Y:S02]  /*8b210*/  HMMA.16816.F32 R16, R12, R6, R24 ;  /* 0x000000060c10723c */ /* 0x001fe40000001818 */
[----:B------:R-:W-:-:S15]  /*8b220*/  STL [R1+0x7610], R0 ;  /* 0x0076100001007387 */ /* 0x000fde0000100800 */
[----:B------:R-:W-:Y:S02]  /*8b230*/  NOP ;  /* 0x0000000000007918 */ /* 0x000fe40000000000 */
[----:B------:R-:W-:Y:S04]  /*8b240*/  STL.64 [R1+0x790], R16 ;  /* 0x0007901001007387 */ /* 0x000fe80000100a00 */
[----:B------:R0:W-:Y:S04]  /*8b250*/  STL.64 [R1+0x7a0], R20 ;  /* 0x0007a01401007387 */ /* 0x0001e80000100a00 */
[----:B------:R1:W-:Y:S04]  /*8b260*/  STL.64 [R1+0x7a8], R22 ;  /* 0x0007a81601007387 */ /* 0x0003e80000100a00 */
[----:B------:R-:W-:Y:S04]  /*8b270*/  STL [R1+0x798], R18 ;  /* 0x0007981201007387 */ /* 0x000fe80000100800 */
[----:B0-----:R-:W2:Y:S04]  /*8b280*/  LDL.LU R20, [R1+0xe0] ;  /* 0x0000e00001147983 */ /* 0x001ea80000300800 */
[----:B------:R-:W2:Y:S04]  /*8b290*/  LDL.LU R21, [R1+0xe4] ;  /* 0x0000e40001157983 */ /* 0x000ea80000300800 */
[----:B-1----:R-:W3:Y:S04]  /*8b2a0*/  LDL.LU R22, [R1+0xe8] ;  /* 0x0000e80001167983 */ /* 0x002ee80000300800 */
[----:B------:R-:W3:Y:S04]  /*8b2b0*/  LDL.LU R23, [R1+0xec] ;  /* 0x0000ec0001177983 */ /* 0x000ee80000300800 */
[----:B---3--:R-:W-:Y:S04]  /*8b2c0*/  STL.64 [R1+0x7e30], R22 ;  /* 0x007e301601007387 */ /* 0x008fe80000100a00 */
[----:B--2---:R0:W-:Y:S04]  /*8b2d0*/  STL.64 [R1+0x7e28], R20 ;  /* 0x007e281401007387 */ /* 0x0041e80000100a00 */
[----:B0-----:R-:W2:Y:S04]  /*8b2e0*/  LDL.LU R20, [R1+0xc0] ;  /* 0x0000c00001147983 */ /* 0x001ea80000300800 */
[----:B------:R-:W2:Y:S04]  /*8b2f0*/  LDL.LU R21, [R1+0xc4] ;  /* 0x0000c40001157983 */ /* 0x000ea80000300800 */
[----:B------:R-:W3:Y:S04]  /*8b300*/  LDL.LU R22, [R1+0xc8] ;  /* 0x0000c80001167983 */ /* 0x000ee80000300800 */
[----:B------:R-:W3:Y:S04]  /*8b310*/  LDL.LU R23, [R1+0xcc] ;  /* 0x0000cc0001177983 */ /* 0x000ee80000300800 */
[----:B------:R-:W2:Y:S04]  /*8b320*/  LDL.LU R2, [R1+0x168c] ;  /* 0x00168c0001027983 */ /* 0x000ea80000300800 */
[----:B------:R-:W2:Y:S04]  /*8b330*/  LDL.LU R3, [R1+0x169c] ;  /* 0x00169c0001037983 */ /* 0x000ea80000300800 */
[----:B--2---:R0:W-:Y:S04]  /*8b340*/  STL [R1+0x7e74], R3 ;  /* 0x007e740301007387 */ /* 0x0041e80000100800 */
[----:B0-----:R-:W2:Y:S04]  /*8b350*/  LDL.LU R3, [R1+0x1690] ;  /* 0x0016900001037983 */ /* 0x001ea80000300800 */
[----:B------:R-:W2:Y:S04]  /*8b360*/  LDL.LU R16, [R1+0x16b0] ;  /* 0x0016b00001107983 */ /* 0x000ea80000300800 */
[----:B--2---:R0:W-:Y:S04]  /*8b370*/  STL [R1+0x7e70], R16 ;  /* 0x007e701001007387 */ /* 0x0041e80000100800 */
[----:B0-----:R-:W2:Y:S04]  /*8b380*/  LDL.LU R16, [R1+0x16a0] ;  /* 0x0016a00001107983 */ /* 0x001ea80000300800 */
[----:B------:R-:W2:Y:S04]  /*8b390*/  LDL.LU R4, [R1+0x16a8] ;  /* 0x0016a80001047983 */ /* 0x000ea80000300800 */
[----:B------:R-:W2:Y:S04]  /*8b3a0*/  LDL.LU R17, [R1+0x16bc] ;  /* 0x0016bc0001117983 */ /* 0x000ea80000300800 */
[----:B------:R-:W2:Y:S04]  /*8b3b0*/  LDL.LU R5, [R1+0x16b8] ;  /* 0x0016b80001057983 */ /* 0x000ea80000300800 */
[----:B---3--:R0:W-:Y:S04]  /*8b3c0*/  STL.64 [R1+0x7e40], R22 ;  /* 0x007e401601007387 */ /* 0x0081e80000100a00 */
[----:B0-----:R-:W3:Y:S04]  /*8b3d0*/  LDL.LU R22, [R1+0xcc4] ;  /* 0x000cc40001167983 */ /* 0x001ee80000300800 */
[----:B------:R-:W3:Y:S04]  /*8b3e0*/  LDL.LU R23, [R1+0xce0] ;  /* 0x000ce00001177983 */ /* 0x000ee80000300800 */
[----:B------:R0:W-:Y:S04]  /*8b3f0*/  STL.64 [R1+0x7e38], R20 ;  /* 0x007e381401007387 */ /* 0x0001e80000100a00 */
[----:B0-----:R-:W2:Y:S04]  /*8b400*/  LDL.LU R21, [R1+0xcc0] ;  /* 0x000cc00001157983 */ /* 0x001ea80000300800 */
[----:B---3--:R-:W-:Y:S04]  /*8b410*/  STL.64 [R1+0x7e60], R22 ;  /* 0x007e601601007387 */ /* 0x008fe80000100a00 */
[----:B--2---:R-:W-:Y:S04]  /*8b420*/  STL [R1+0x7e58], R21 ;  /* 0x007e581501007387 */ /* 0x004fe80000100800 */
[----:B------:R-:W2:Y:S04]  /*8b430*/  LDL.LU R6, [R1+0xd04] ;  /* 0x000d040001067983 */ /* 0x000ea80000300800 */
[----:B------:R-:W2:Y:S04]  /*8b440*/  LDL.LU R7, [R1+0xd50] ;  /* 0x000d500001077983 */ /* 0x000ea80000300800 */
[----:B--2---:R-:W-:Y:S04]  /*8b450*/  STL.64 [R1+0x7e80], R6 ;  /* 0x007e800601007387 */ /* 0x004fe80000100a00 */
[----:B------:R0:W-:Y:S04]  /*8b460*/  STL.64 [R1+0x7e78], R4 ;  /* 0x007e780401007387 */ /* 0x0001e80000100a00 */
[----:B0-----:R-:W2:Y:S04]  /*8b470*/  LDL.LU.64 R4, [R1+0x4c0] ;  /* 0x0004c00001047983 */ /* 0x001ea80000300a00 */
[----:B------:R-:W3:Y:S01]  /*8b480*/  LDL.LU.64 R6, [R1+0x4c8] ;  /* 0x0004c80001067983 */ /* 0x000ee20000300a00 */
[----:B------:R-:W-:-:S03]  /*8b490*/  IMAD.MOV.U32 R0, RZ, RZ, R19 ;  /* 0x000000ffff007224 */ /* 0x000fc600078e0013 */
[----:B---3--:R-:W-:Y:S04]  /*8b4a0*/  STL.64 [R1+0x7e90], R6 ;  /* 0x007e900601007387 */ /* 0x008fe80000100a00 */
[----:B--2---:R0:W-:Y:S04]  /*8b4b0*/  STL.64 [R1+0x7e88], R4 ;  /* 0x007e880401007387 */ /* 0x0041e80000100a00 */
[----:B0-----:R-:W2:Y:S04]  /*8b4c0*/  LDL.LU.64 R4, [R1+0x4d0] ;  /* 0x0004d00001047983 */ /* 0x001ea80000300a00 */
[----:B------:R-:W2:Y:S04]  /*8b4d0*/  LDL.LU.64 R6, [R1+0x4d8] ;  /* 0x0004d80001067983 */ /* 0x000ea80000300a00 */
        /* <DEDUP_REMOVED lines=8> */
[----:B------:R-:W4:Y:S04]  /*8b560*/  LDL.LU.64 R20, [R1+0x560] ;  /* 0x0005600001147983 */ /* 0x000f280000300a00 */
[----:B------:R-:W4:Y:S01]  /*8b570*/  LDL.LU.64 R22, [R1+0x568] ;  /* 0x0005680001167983 */ /* 0x000f220000300a00 */
[C---:B--2---:R-:W-:Y:S03]  /*8b580*/  HMMA.16816.F32 R4, R12.reuse, R8, R4 ;  /* 0x000000080c04723c */ /* 0x044fe60000001804 */
[----:B---3--:R-:W-:Y:S04]  /*8b590*/  STL.64 [R1+0x7e50], R26 ;  /* 0x007e501a01007387 */ /* 0x008fe80000100a00 */
[----:B------:R0:W-:Y:S04]  /*8b5a0*/  STL.64 [R1+0x7e48], R24 ;  /* 0x007e481801007387 */ /* 0x0001e80000100a00 */
[----:B0-----:R-:W2:Y:S04]  /*8b5b0*/  LDL.LU R24, [R1+0xb0] ;  /* 0x0000b00001187983 */ /* 0x001ea80000300800 */
[----:B------:R-:W2:Y:S04]  /*8b5c0*/  LDL.LU R25, [R1+0xb4] ;  /* 0x0000b40001197983 */ /* 0x000ea80000300800 */
[----:B------:R-:W2:Y:S04]  /*8b5d0*/  LDL.LU R26, [R1+0xb8] ;  /* 0x0000b800011a7983 */ /* 0x000ea80000300800 */
[----:B------:R-:W2:Y:S04]  /*8b5e0*/  LDL.LU R27, [R1+0xbc] ;  /* 0x0000bc00011b7983 */ /* 0x000ea80000300800 */
[----:B------:R0:W-:Y:S04]  /*8b5f0*/  STL [R1+0x7614], R0 ;  /* 0x0076140001007387 */ /* 0x0001e80000100800 */
[----:B0-----:R-:W3:Y:S04]  /*8b600*/  LDL.LU R0, [R1+0xd00] ;  /* 0x000d000001007983 */ /* 0x001ee80000300800 */
[----:B------:R-:W-:Y:S04]  /*8b610*/  STL.64 [R1+0x780], R4 ;  /* 0x0007800401007387 */ /* 0x000fe80000100a00 */
[----:B------:R0:W-:Y:S04]  /*8b620*/  STL.64 [R1+0x788], R6 ;  /* 0x0007880601007387 */ /* 0x0001e80000100a00 */
[----:B0-----:R-:W4:Y:S04]  /*8b630*/  LDL.LU.64 R6, [R1+0x7e90] ;  /* 0x007e900001067983 */ /* 0x001f280000300a00 */
[----:B------:R-:W4:Y:S01]  /*8b640*/  LDL.LU.64 R4, [R1+0x7e88] ;  /* 0x007e880001047983 */ /* 0x000f220000300a00 */
[----:B------:R-:W-:Y:S01]  /*8b650*/  IMAD R2, R2, 0x100, R3 ;  /* 0x0000010002027824 */ /* 0x000fe200078e0203 */
[----:B----4-:R-:W-:Y:S02]  /*8b660*/  HMMA.16816.F32 R8, R12, R10, R4 ;  /* 0x0000000a0c08723c */ /* 0x010fe40000001804 */
[----:B------:R-:W4:Y:S04]  /*8b670*/  LDL.LU.64 R6, [R1+0x7e80] ;  /* 0x007e800001067983 */ /* 0x000f280000300a00 */
[----:B------:R-:W2:-:S13]  /*8b680*/  LDL.LU.64 R4, [R1+0x7e78] ;  /* 0x007e780001047983 */ /* 0x000e9a0000300a00 */
[----:B------:R0:W-:Y:S04]  /*8b690*/  STL.64 [R1+0x770], R8 ;  /* 0x0007700801007387 */ /* 0x0001e80000100a00 */
[----:B------:R1:W-:Y:S04]  /*8b6a0*/  STL.64 [R1+0x778], R10 ;  /* 0x0007780a01007387 */ /* 0x0003e80000100a00 */
[----:B0-----:R-:W2:Y:S04]  /*8b6b0*/  LDL.LU R8, [R1+0xd0] ;  /* 0x0000d00001087983 */ /* 0x001ea80000300800 */
[----:B------:R-:W2:Y:S04]  /*8b6c0*/  LDL.LU R9, [R1+0xd4] ;  /* 0x0000d40001097983 */ /* 0x000ea80000300800 */
[----:B-1----:R-:W2:Y:S04]  /*8b6d0*/  LDL.LU R10, [R1+0xd8] ;  /* 0x0000d800010a7983 */ /* 0x002ea80000300800 */
[----:B------:R-:W2:Y:S04]  /*8b6e0*/  LDL.LU R11, [R1+0xdc] ;  /* 0x0000dc00010b7983 */ /* 0x000ea80000300800 */
[----:B------:R-:W2:Y:S02]  /*8b6f0*/  LDL.LU R3, [R1+0x7e74] ;  /* 0x007e740001037983 */ /* 0x000ea40000300800 */
[----:B--2---:R-:W-:-:S02]  /*8b700*/  IMAD R3, R3, 0x100, R16 ;  /* 0x0000010003037824 */ /* 0x004fc400078e0210 */
[----:B------:R-:W2:Y:S01]  /*8b710*/  LDL.LU R16, [R1+0x7e70] ;  /* 0x007e700001107983 */ /* 0x000ea20000300800 */
[----:B------:R-:W-:Y:S02]  /*8b720*/  IMAD R5, R5, 0x100, R17 ;  /* 0x0000010005057824 */ /* 0x000fe400078e0211 */
[----:B--2---:R-:W-:Y:S02]  /*8b730*/  IMAD R4, R4, 0x100, R16 ;  /* 0x0000010004047824 */ /* 0x004fe400078e0210 */
[----:B------:R-:W2:Y:S04]  /*8b740*/  LDL.LU R16, [R1+0x7e6c] ;  /* 0x007e6c0001107983 */ /* 0x000ea80000300800 */
[----:B------:R-:W2:Y:S02]  /*8b750*/  LDL.LU R17, [R1+0x7e68] ;  /* 0x007e680001117983 */ /* 0x000ea40000300800 */
[----:B--2---:R-:W-:Y:S02]  /*8b760*/  HMMA.16816.F32 R12, R12, R16, R20 ;  /* 0x000000100c0c723c */ /* 0x004fe40000001814 */
[----:B------:R-:W2:Y:S04]  /*8b770*/  LDL.LU.64 R22, [R1+0x7e60] ;  /* 0x007e600001167983 */ /* 0x000ea80000300a00 */
[----:B------:R-:W2:Y:S04]  /*8b780*/  LDL.LU R21, [R1+0x7e58] ;  /* 0x007e580001157983 */ /* 0x000ea80000300800 */
[----:B------:R-:W3:Y:S09]  /*8b790*/  LDL.LU R17, [R1+0xce4] ;  /* 0x000ce40001117983 */ /* 0x000ef20000300800 */
[----:B------:R0:W-:Y:S04]  /*8b7a0*/  STL.64 [R1+0x740], R12 ;  /* 0x0007400c01007387 */ /* 0x0001e80000100a00 */
[----:B------:R1:W-:Y:S01]  /*8b7b0*/  STL.64 [R1+0x748], R14 ;  /* 0x0007480e01007387 */ /* 0x0003e20000100a00 */
[----:B0-----:R-:W-:-:S02]  /*8b7c0*/  F2FP.F16.E5M2.UNPACK_B R12, R2 ;  /* 0x00000002ff0c723e */ /* 0x001fc400020004ff */
[----:B------:R-:W-:Y:S02]  /*8b7d0*/  F2FP.F16.E5M2.UNPACK_B R13, R3 ;  /* 0x00000003ff0d723e */ /* 0x000fe400020004ff */
[----:B-1----:R-:W-:Y:S02]  /*8b7e0*/  F2FP.F16.E5M2.UNPACK_B R14, R4 ;  /* 0x00000004ff0e723e */ /* 0x002fe400020004ff */
[----:B------:R-:W-:Y:S02]  /*8b7f0*/  F2FP.F16.E5M2.UNPACK_B R15, R5 ;  /* 0x00000005ff0f723e */ /* 0x000fe400020004ff */
[----:B--2---:R-:W-:Y:S02]  /*8b800*/  F2FP.F16.E5M2.UNPACK_B R20, R21.H1 ;  /* 0x00000015ff14723e */ /* 0x004fe400030004ff */
[----:B------:R-:W-:Y:S02]  /*8b810*/  F2FP.F16.E5M2.UNPACK_B R21, R22.H1 ;  /* 0x00000016ff15723e */ /* 0x000fe400030004ff */
[----:B------:R-:W-:-:S03]  /*8b820*/  F2FP.F16.E5M2.UNPACK_B R4, R23.H1 ;  /* 0x00000017ff04723e */ /* 0x000fc600030004ff */
[----:B------:R0:W-:Y:S02]  /*8b830*/  STL.64 [R1+0x98], R20 ;  /* 0x0000981401007387 */ /* 0x0001e40000100a00 */
[----:B0-----:R-:W-:Y:S02]  /*8b840*/  HMMA.16816.F32 R20, R12, R20, R24 ;  /* 0x000000140c14723c */ /* 0x001fe40000001818 */
[----:B------:R-:W2:Y:S04]  /*8b850*/  LDL.LU.64 R26, [R1+0x7e50] ;  /* 0x007e5000011a7983 */ /* 0x000ea80000300a00 */
[----:B------:R-:W2:-:S13]  /*8b860*/  LDL.LU.64 R24, [R1+0x7e48] ;  /* 0x007e480001187983 */ /* 0x000e9a0000300a00 */
[----:B------:R-:W-:Y:S04]  /*8b870*/  STL.64 [R1+0x980], R20 ;  /* 0x0009801401007387 */ /* 0x000fe80000100a00 */
[----:B------:R0:W-:Y:S04]  /*8b880*/  STL.64 [R1+0x988], R22 ;  /* 0x0009881601007387 */ /* 0x0001e80000100a00 */
[----:B0-----:R-:W2:Y:S04]  /*8b890*/  LDL.LU.64 R22, [R1+0x7e40] ;  /* 0x007e400001167983 */ /* 0x001ea80000300a00 */
[----:B------:R-:W2:Y:S01]  /*8b8a0*/  LDL.LU.64 R20, [R1+0x7e38] ;  /* 0x007e380001147983 */ /* 0x000ea20000300a00 */
[----:B---3--:R-:W-:-:S05]  /*8b8b0*/  F2FP.F16.E5M2.UNPACK_B R5, R17.H1 ;  /* 0x00000011ff05723e */ /* 0x008fca00030004ff */
[----:B------:R-:W-:Y:S01]  /*8b8c0*/  STL.64 [R1+0x90], R4 ;  /* 0x0000900401007387 */ /* 0x000fe20000100a00 */
[----:B------:R-:W-:Y:S02]  /*8b8d0*/  F2FP.F16.E5M2.UNPACK_B R2, R0.H1 ;  /* 0x00000000ff02723e */ /* 0x000fe400030004ff */
[----:B----4-:R-:W-:Y:S01]  /*8b8e0*/  F2FP.F16.E5M2.UNPACK_B R3, R6.H1 ;  /* 0x00000006ff03723e */ /* 0x010fe200030004ff */
[----:B--2---:R-:W-:-:S15]  /*8b8f0*/  HMMA.16816.F32 R20, R12, R4, R20 ;  /* 0x000000040c14723c */ /* 0x004fde0000001814 */
[----:B------:R-:W-:-:S04]  /*8b900*/  NOP ;  /* 0x0000000000007918 */ /* 0x000fc80000000000 */
[----:B------:R-:W-:Y:S04]  /*8b910*/  STL.64 [R1+0x9a0], R20 ;  /* 0x0009a01401007387 */ /* 0x000fe80000100a00 */
[----:B------:R0:W-:Y:S04]  /*8b920*/  STL.64 [R1+0x9a8], R22 ;  /* 0x0009a81601007387 */ /* 0x0001e80000100a00 */
[----:B0-----:R-:W2:Y:S04]  /*8b930*/  LDL.LU.64 R22, [R1+0x7e30] ;  /* 0x007e300001167983 */ /* 0x001ea80000300a00 */
[----:B------:R-:W2:Y:S01]  /*8b940*/  LDL.LU.64 R20, [R1+0x7e28] ;  /* 0x007e280001147983 */ /* 0x000ea20000300a00 */
[----:B------:R-:W-:Y:S01]  /*8b950*/  HMMA.16816.F32 R8, R12, R2, R8 ;  /* 0x000000020c08723c */ /* 0x000fe20000001808 */
[----:B------:R-:W-:-:S02]  /*8b960*/  F2FP.F16.E5M2.UNPACK_B R4, R7.H1 ;  /* 0x00000007ff04723e */ /* 0x000fc400030004ff */
[----:B------:R-:W-:Y:S01]  /*8b970*/  F2FP.F16.E5M2.UNPACK_B R5, R18.H1 ;  /* 0x00000012ff05723e */ /* 0x000fe200030004ff */
[----:B------:R0:W-:-:S15]  /*8b980*/  STL.64 [R1+0x88], R2 ;  /* 0x0000880201007387 */ /* 0x0001de0000100a00 */
[----:B------:R-:W-:Y:S01]  /*8b990*/  IMAD.MOV.U32 R0, RZ, RZ, R9 ;  /* 0x000000ffff007224 */ /* 0x000fe200078e0009 */
[----:B------:R-:W-:Y:S04]  /*8b9a0*/  STL [R1+0x9b0], R8 ;  /* 0x0009b00801007387 */ /* 0x000fe80000100800 */
[----:B------:R-:W-:Y:S04]  /*8b9b0*/  STL.64 [R1+0x9b8], R10 ;  /* 0x0009b80a01007387 */ /* 0x000fe80000100a00 */
[----:B------:R1:W-:Y:S04]  /*8b9c0*/  STL [R1+0x7810], R0 ;  /* 0x0078100001007387 */ /* 0x0003e80000100800 */
[----:B------:R-:W-:Y:S04]  /*8b9d0*/  STL [R1+0x80], R4 ;  /* 0x0000800401007387 */ /* 0x000fe80000100800 */
[----:B------:R2:W-:Y:S01]  /*8b9e0*/  STL [R1+0x84], R5 ;  /* 0x0000840501007387 */ /* 0x0005e20000100800 */
[----:B0-----:R-:W-:-:S02]  /*8b9f0*/  F2FP.F16.E5M2.UNPACK_B R2, R19.H1 ;  /* 0x00000013ff02723e */ /* 0x001fc400030004ff */
[----:B------:R-:W-:Y:S02]  /*8ba00*/  F2FP.F16.E5M2.UNPACK_B R3, R28.H1 ;  /* 0x0000001cff03723e */ /* 0x000fe400030004ff */
[----:B-1----:R-:W-:Y:S01]  /*8ba10*/  F2FP.F16.E5M2.UNPACK_B R0, R29.H1 ;  /* 0x0000001dff00723e */ /* 0x002fe200030004ff */
[----:B--2---:R-:W-:-:S15]  /*8ba20*/  HMMA.16816.F32 R4, R12, R4, R20 ;  /* 0x000000040c04723c */ /* 0x004fde0000001814 */
[----:B------:R-:W-:-:S04]  /*8ba30*/  NOP ;  /* 0x0000000000007918 */ /* 0x000fc80000000000 */
[----:B------:R-:W-:Y:S04]  /*8ba40*/  STL.64 [R1+0x9d0], R4 ;  /* 0x0009d00401007387 */ /* 0x000fe80000100a00 */
[----:B------:R0:W-:Y:S02]  /*8ba50*/  STL.64 [R1+0x9d8], R6 ;  /* 0x0009d80601007387 */ /* 0x0001e40000100a00 */
[----:B0-----:R-:W-:Y:S02]  /*8ba60*/  HMMA.16816.F32 R4, R12, R2, R24 ;  /* 0x000000020c04723c */ /* 0x001fe40000001818 */
[----:B------:R-:W-:Y:S04]  /*8ba70*/  STL.64 [R1+0x78], R2 ;  /* 0x0000780201007387 */ /* 0x000fe80000100a00 */
[----:B------:R-:W2:-:S13]  /*8ba80*/  LDL.LU R8, [R1+0x180] ;  /* 0x0001800001087983 */ /* 0x000e9a0000300800 */
[----:B------:R-:W-:Y:S04]  /*8ba90*/  STL.64 [R1+0x9e0], R4 ;  /* 0x0009e00401007387 */ /* 0x000fe80000100a00 */
[----:B------:R-:W-:Y:S04]  /*8baa0*/  STL.64 [R1+0x9e8], R6 ;  /* 0x0009e80601007387 */ /* 0x000fe80000100a00 */
[----:B------:R-:W2:Y:S04]  /*8bab0*/  LDL.LU R9, [R1+0x184] ;  /* 0x0001840001097983 */ /* 0x000ea80000300800 */
[----:B------:R-:W-:Y:S04]  /*8bac0*/  STL [R1+0x70], R0 ;  /* 0x0000700001007387 */ /* 0x000fe80000100800 */
[----:B------:R-:W3:Y:S04]  /*8bad0*/  LDL.LU R10, [R1+0x188] ;  /* 0x00018800010a7983 */ /* 0x000ee80000300800 */
[----:B------:R-:W3:Y:S04]  /*8bae0*/  LDL.LU R11, [R1+0x18c] ;  /* 0x00018c00010b7983 */ /* 0x000ee80000300800 */
[----:B---3--:R-:W-:Y:S04]  /*8baf0*/  STL.64 [R1+0x7d80], R10 ;  /* 0x007d800a01007387 */ /* 0x008fe80000100a00 */
[----:B--2---:R0:W-:Y:S04]  /*8bb00*/  STL.64 [R1+0x7d78], R8 ;  /* 0x007d780801007387 */ /* 0x0041e80000100a00 */
[----:B------:R-:W2:Y:S04]  /*8bb10*/  LDL.LU R16, [R1+0x170] ;  /* 0x0001700001107983 */ /* 0x000ea80000300800 */
[----:B------:R-:W2:Y:S04]  /*8bb20*/  LDL.LU R17, [R1+0x174] ;  /* 0x0001740001117983 */ /* 0x000ea80000300800 */
[----:B------:R-:W3:Y:S04]  /*8bb30*/  LDL.LU R18, [R1+0x178] ;  /* 0x0001780001127983 */ /* 0x000ee80000300800 */
[----:B------:R-:W3:Y:S04]  /*8bb40*/  LDL.LU R19, [R1+0x17c] ;  /* 0x00017c0001137983 */ /* 0x000ee80000300800 */
[----:B---3--:R-:W-:Y:S04]  /*8bb50*/  STL.64 [R1+0x7d90], R18 ;  /* 0x007d901201007387 */ /* 0x008fe80000100a00 */
[----:B--2---:R-:W-:Y:S04]  /*8bb60*/  STL.64 [R1+0x7d88], R16 ;  /* 0x007d881001007387 */ /* 0x004fe80000100a00 */
[----:B0-----:R-:W2:Y:S04]  /*8bb70*/  LDL.LU R8, [R1+0x160] ;  /* 0x0001600001087983 */ /* 0x001ea80000300800 */
[----:B------:R-:W2:Y:S04]  /*8bb80*/  LDL.LU R9, [R1+0x164] ;  /* 0x0001640001097983 */ /* 0x000ea80000300800 */
[----:B------:R-:W3:Y:S04]  /*8bb90*/  LDL.LU R10, [R1+0x168] ;  /* 0x00016800010a7983 */ /* 0x000ee80000300800 */
[----:B------:R-:W3:Y:S04]  /*8bba0*/  LDL.LU R11, [R1+0x16c] ;  /* 0x00016c00010b7983 */ /* 0x000ee80000300800 */
[----:B------:R-:W4:Y:S04]  /*8bbb0*/  LDL.LU R4, [R1+0xd64] ;  /* 0x000d640001047983 */ /* 0x000f280000300800 */
[----:B------:R-:W4:Y:S04]  /*8bbc0*/  LDL.LU R3, [R1+0xd70] ;  /* 0x000d700001037983 */ /* 0x000f280000300800 */
[----:B---3--:R-:W-:Y:S04]  /*8bbd0*/  STL.64 [R1+0x7da0], R10 ;  /* 0x007da00a01007387 */ /* 0x008fe80000100a00 */
[----:B--2---:R0:W-:Y:S04]  /*8bbe0*/  STL.64 [R1+0x7d98], R8 ;  /* 0x007d980801007387 */ /* 0x0041e80000100a00 */
[----:B0-----:R-:W2:Y:S04]  /*8bbf0*/  LDL.LU R8, [R1+0x150] ;  /* 0x0001500001087983 */ /* 0x001ea80000300800 */
[----:B------:R-:W2:Y:S04]  /*8bc00*/  LDL.LU R9, [R1+0x154] ;  /* 0x0001540001097983 */ /* 0x000ea80000300800 */
[----:B------:R-:W3:Y:S04]  /*8bc10*/  LDL.LU R10, [R1+0x158] ;  /* 0x00015800010a7983 */ /* 0x000ee80000300800 */
[----:B------:R-:W3:Y:S04]  /*8bc20*/  LDL.LU R11, [R1+0x15c] ;  /* 0x00015c00010b7983 */ /* 0x000ee80000300800 */
[----:B------:R-:W2:Y:S04]  /*8bc30*/  LDL.LU R19, [R1+0xd44] ;  /* 0x000d440001137983 */ /* 0x000ea80000300800 */
[----:B--2---:R0:W-:Y:S04]  /*8bc40*/  STL [R1+0x7dc8], R19 ;  /* 0x007dc81301007387 */ /* 0x0041e80000100800 */
[----:B------:R-:W2:Y:S04]  /*8bc50*/  LDL.LU R16, [R1+0x130] ;  /* 0x0001300001107983 */ /* 0x000ea80000300800 */
[----:B------:R-:W2:Y:S04]  /*8bc60*/  LDL.LU R17, [R1+0x134] ;  /* 0x0001340001117983 */ /* 0x000ea80000300800 */
[----:B------:R-:W2:Y:S04]  /*8bc70*/  LDL.LU R18, [R1+0x138] ;  /* 0x0001380001127983 */ /* 0x000ea80000300800 */
[----:B0-----:R-:W2:Y:S04]  /*8bc80*/  LDL.LU R19, [R1+0x13c] ;  /* 0x00013c0001137983 */ /* 0x001ea80000300800 */
[----:B--2---:R0:W-:Y:S04]  /*8bc90*/  STL.64 [R1+0x7dd8], R18 ;  /* 0x007dd81201007387 */ /* 0x0041e80000100a00 */
[----:B0-----:R-:W2:Y:S04]  /*8bca0*/  LDL.LU R18, [R1+0xd14] ;  /* 0x000d140001127983 */ /* 0x001ea80000300800 */
[----:B------:R-:W2:Y:S04]  /*8bcb0*/  LDL.LU R19, [R1+0xd30] ;  /* 0x000d300001137983 */ /* 0x000ea80000300800 */
[----:B------:R0:W-:Y:S04]  /*8bcc0*/  STL.64 [R1+0x7dd0], R16 ;  /* 0x007dd01001007387 */ /* 0x0001e80000100a00 */
[----:B0-----:R-:W3:Y:S04]  /*8bcd0*/  LDL.LU R16, [R1+0xcf4] ;  /* 0x000cf40001107983 */ /* 0x001ee80000300800 */
[----:B------:R-:W3:Y:S04]  /*8bce0*/  LDL.LU R17, [R1+0xd10] ;  /* 0x000d100001117983 */ /* 0x000ee80000300800 */
[----:B--2---:R0:W-:Y:S04]  /*8bcf0*/  STL.64 [R1+0x7e10], R18 ;  /* 0x007e101201007387 */ /* 0x0041e80000100a00 */
[----:B0-----:R-:W2:Y:S01]  /*8bd00*/  LDL.LU R19, [R1+0xcd4] ;  /* 0x000cd40001137983 */ /* 0x001ea20000300800 */
[----:B------:R-:W-:-:S03]  /*8bd10*/  IMAD.MOV.U32 R18, RZ, RZ, R0 ;  /* 0x000000ffff127224 */ /* 0x000fc600078e0000 */
[----:B---3--:R0:W-:Y:S04]  /*8bd20*/  STL.64 [R1+0x7e08], R16 ;  /* 0x007e081001007387 */ /* 0x0081e80000100a00 */
[----:B0-----:R-:W3:Y:S04]  /*8bd30*/  LDL.LU R17, [R1+0xcf0] ;  /* 0x000cf00001117983 */ /* 0x001ee80000300800 */
[----:B------:R-:W2:Y:S04]  /*8bd40*/  LDL.LU R0, [R1+0xd60] ;  /* 0x000d600001007983 */ /* 0x000ea80000300800 */
[----:B------:R0:W-:Y:S04]  /*8bd50*/  STL.64 [R1+0x7db0], R10 ;  /* 0x007db00a01007387 */ /* 0x0001e80000100a00 */
[----:B0-----:R-:W2:Y:S04]  /*8bd60*/  LDL.LU R11, [R1+0xd34] ;  /* 0x000d3400010b7983 */ /* 0x001ea80000300800 */
[----:B------:R0:W-:Y:S04]  /*8bd70*/  STL.64 [R1+0x7da8], R8 ;  /* 0x007da80801007387 */ /* 0x0001e80000100a00 */
[----:B0-----:R-:W3:Y:S04]  /*8bd80*/  LDL.LU R9, [R1+0xd40] ;  /* 0x000d400001097983 */ /* 0x001ee80000300800 */
[----:B--2---:R-:W-:Y:S04]  /*8bd90*/  STL [R1+0x7df4], R11 ;  /* 0x007df40b01007387 */ /* 0x004fe80000100800 */
[----:B---3--:R-:W-:Y:S04]  /*8bda0*/  STL [R1+0x7df0], R9 ;  /* 0x007df00901007387 */ /* 0x008fe80000100800 */
[----:B------:R-:W2:Y:S04]  /*8bdb0*/  LDL.LU R2, [R1+0xd74] ;  /* 0x000d740001027983 */ /* 0x000ea80000300800 */
[----:B------:R-:W3:Y:S04]  /*8bdc0*/  LDL.LU R6, [R1+0xd80] ;  /* 0x000d800001067983 */ /* 0x000ee80000300800 */
[----:B------:R-:W3:Y:S04]  /*8bdd0*/  LDL.LU R7, [R1+0xd84] ;  /* 0x000d840001077983 */ /* 0x000ee80000300800 */
[----:B---3--:R-:W-:Y:S04]  /*8bde0*/  STL.64 [R1+0x7dc0], R6 ;  /* 0x007dc00601007387 */ /* 0x008fe80000100a00 */
[----:B----4-:R0:W-:Y:S04]  /*8bdf0*/  STL [R1+0x7db8], R4 ;  /* 0x007db80401007387 */ /* 0x0101e80000100800 */
[----:B0-----:R-:W3:Y:S04]  /*8be00*/  LDL.LU R4, [R1+0x140] ;  /* 0x0001400001047983 */ /* 0x001ee80000300800 */
[----:B------:R-:W3:Y:S04]  /*8be10*/  LDL.LU R5, [R1+0x144] ;  /* 0x0001440001057983 */ /* 0x000ee80000300800 */
[----:B------:R-:W4:Y:S04]  /*8be20*/  LDL.LU R6, [R1+0x148] ;  /* 0x0001480001067983 */ /* 0x000f280000300800 */
[----:B------:R-:W4:Y:S04]  /*8be30*/  LDL.LU R7, [R1+0x14c] ;  /* 0x00014c0001077983 */ /* 0x000f280000300800 */
[----:B----4-:R-:W-:Y:S04]  /*8be40*/  STL.64 [R1+0x7de8], R6 ;  /* 0x007de80601007387 */ /* 0x010fe80000100a00 */
[----:B---3--:R0:W-:Y:S04]  /*8be50*/  STL.64 [R1+0x7de0], R4 ;  /* 0x007de00401007387 */ /* 0x0081e80000100a00 */
        /* <DEDUP_REMOVED lines=9> */
[----:B------:R-:W4:Y:S01]  /*8bef0*/  LDL.LU R7, [R1+0x11c] ;  /* 0x00011c0001077983 */ /* 0x000f220000300800 */
[----:B------:R-:W-:-:S03]  /*8bf00*/  F2FP.F16.E5M2.UNPACK_B R19, R19.H1 ;  /* 0x00000013ff13723e */ /* 0x000fc600030004ff */
[----:B----4-:R-:W-:Y:S04]  /*8bf10*/  STL.64 [R1+0x7e20], R6 ;  /* 0x007e200601007387 */ /* 0x010fe80000100a00 */
[----:B---3--:R0:W-:Y:S04]  /*8bf20*/  STL.64 [R1+0x7e18], R4 ;  /* 0x007e180401007387 */ /* 0x0081e80000100a00 */
[----:B0-----:R-:W3:Y:S04]  /*8bf30*/  LDL.LU R4, [R1+0x100] ;  /* 0x0001000001047983 */ /* 0x001ee80000300800 */
[----:B------:R-:W3:Y:S04]  /*8bf40*/  LDL.LU R5, [R1+0x104] ;  /* 0x0001040001057983 */ /* 0x000ee80000300800 */
[----:B------:R-:W3:Y:S04]  /*8bf50*/  LDL.LU R6, [R1+0x108] ;  /* 0x0001080001067983 */ /* 0x000ee80000300800 */
[----:B------:R-:W3:Y:S04]  /*8bf60*/  LDL.LU R7, [R1+0x10c] ;  /* 0x00010c0001077983 */ /* 0x000ee80000300800 */
[----:B------:R-:W4:Y:S04]  /*8bf70*/  LDL.LU R20, [R1+0xd90] ;  /* 0x000d900001147983 */ /* 0x000f280000300800 */
[----:B------:R-:W2:Y:S04]  /*8bf80*/  LDL.LU R21, [R1+0xd94] ;  /* 0x000d940001157983 */ /* 0x000ea80000300800 */
[----:B------:R-:W2:Y:S04]  /*8bf90*/  LDL.LU R22, [R1+0xda0] ;  /* 0x000da00001167983 */ /* 0x000ea80000300800 */
[----:B------:R-:W2:Y:S04]  /*8bfa0*/  LDL.LU R23, [R1+0xda4] ;  /* 0x000da40001177983 */ /* 0x000ea80000300800 */
[----:B------:R-:W2:Y:S04]  /*8bfb0*/  LDL.LU R28, [R1+0xdb0] ;  /* 0x000db000011c7983 */ /* 0x000ea80000300800 */
[----:B------:R-:W2:Y:S04]  /*8bfc0*/  LDL.LU R24, [R1+0x190] ;  /* 0x0001900001187983 */ /* 0x000ea80000300800 */
[----:B------:R-:W2:Y:S01]  /*8bfd0*/  LDL.LU R25, [R1+0x194] ;  /* 0x0001940001197983 */ /* 0x000ea20000300800 */
[----:B------:R-:W-:-:S03]  /*8bfe0*/  F2FP.F16.E5M2.UNPACK_B R8, R17.H1 ;  /* 0x00000011ff08723e */ /* 0x000fc600030004ff */
[----:B------:R-:W2:Y:S04]  /*8bff0*/  LDL.LU R26, [R1+0x198] ;  /* 0x00019800011a7983 */ /* 0x000ea80000300800 */
[----:B------:R-:W2:Y:S04]  /*8c000*/  LDL.LU R27, [R1+0x19c] ;  /* 0x00019c00011b7983 */ /* 0x000ea80000300800 */
[----:B------:R-:W2:Y:S04]  /*8c010*/  LDL.LU R29, [R1+0xdb4] ;  /* 0x000db400011d7983 */ /* 0x000ea80000300800 */
[----:B------:R3:W-:Y:S02]  /*8c020*/  STL [R1+0x74], R19 ;  /* 0x0000741301007387 */ /* 0x0007e40000100800 */
[----:B---3--:R-:W-:Y:S02]  /*8c030*/  HMMA.16816.F32 R16, R12, R18, R4 ;  /* 0x000000120c10723c */ /* 0x008fe40000001804 */
[----:B------:R-:W3:Y:S04]  /*8c040*/  LDL.LU.64 R6, [R1+0x7e20] ;  /* 0x007e200001067983 */ /* 0x000ee80000300a00 */
[----:B------:R-:W3:-:S13]  /*8c050*/  LDL.LU.64 R4, [R1+0x7e18] ;  /* 0x007e180001047983 */ /* 0x000eda0000300a00 */
[----:B------:R-:W-:Y:S04]  /*8c060*/  STL.64 [R1+0xa00], R16 ;  /* 0x000a001001007387 */ /* 0x000fe80000100a00 */
[----:B------:R0:W-:Y:S04]  /*8c070*/  STL.64 [R1+0xa08], R18 ;  /* 0x000a081201007387 */ /* 0x0001e80000100a00 */
[----:B0-----:R-:W2:Y:S04]  /*8c080*/  LDL.LU.64 R18, [R1+0x7e10] ;  /* 0x007e100001127983 */ /* 0x001ea80000300a00 */
[----:B------:R-:W2:Y:S02]  /*8c090*/  LDL.LU.64 R16, [R1+0x7e08] ;  /* 0x007e080001107983 */ /* 0x000ea40000300a00 */
[----:B--2---:R-:W-:-:S05]  /*8c0a0*/  F2FP.F16.E5M2.UNPACK_B R9, R16.H1 ;  /* 0x00000010ff09723e */ /* 0x004fca00030004ff */
[----:B------:R3:W-:Y:S02]  /*8c0b0*/  STL.64 [R1+0x68], R8 ;  /* 0x0000680801007387 */ /* 0x0007e40000100a00 */
[----:B---3--:R-:W-:Y:S02]  /*8c0c0*/  HMMA.16816.F32 R8, R12, R8, R4 ;  /* 0x000000080c08723c */ /* 0x008fe40000001804 */
[----:B------:R-:W2:Y:S04]  /*8c0d0*/  LDL.LU.64 R6, [R1+0x7e00] ;  /* 0x007e000001067983 */ /* 0x000ea80000300a00 */
[----:B------:R-:W2:Y:S01]  /*8c0e0*/  LDL.LU.64 R4, [R1+0x7df8] ;  /* 0x007df80001047983 */ /* 0x000ea20000300a00 */
[----:B------:R-:W-:Y:S02]  /*8c0f0*/  F2FP.F16.E5M2.UNPACK_B R16, R17.H1 ;  /* 0x00000011ff10723e */ /* 0x000fe400030004ff */
[----:B------:R-:W-:-:S10]  /*8c100*/  F2FP.F16.E5M2.UNPACK_B R17, R18.H1 ;  /* 0x00000012ff11723e */ /* 0x000fd400030004ff */
[----:B------:R-:W-:Y:S04]  /*8c110*/  STL.64 [R1+0xa20], R8 ;  /* 0x000a200801007387 */ /* 0x000fe80000100a00 */
[----:B------:R0:W-:Y:S04]  /*8c120*/  STL.64 [R1+0xa28], R10 ;  /* 0x000a280a01007387 */ /* 0x0001e80000100a00 */
[----:B0-----:R-:W3:Y:S01]  /*8c130*/  LDL.LU R11, [R1+0x7df4] ;  /* 0x007df400010b7983 */ /* 0x001ee20000300800 */
[----:B------:R-:W-:-:S03]  /*8c140*/  F2FP.F16.E5M2.UNPACK_B R10, R19.H1 ;  /* 0x00000013ff0a723e */ /* 0x000fc600030004ff */
[----:B------:R-:W3:Y:S04]  /*8c150*/  LDL.LU R9, [R1+0x7df0] ;  /* 0x007df00001097983 */ /* 0x000ee80000300800 */
[----:B------:R2:W-:Y:S02]  /*8c160*/  STL.64 [R1+0x60], R16 ;  /* 0x0000601001007387 */ /* 0x0005e40000100a00 */
[----:B--2---:R-:W-:Y:S02]  /*8c170*/  HMMA.16816.F32 R16, R12, R16, R4 ;  /* 0x000000100c10723c */ /* 0x004fe40000001804 */
[----:B------:R-:W2:Y:S04]  /*8c180*/  LDL.LU.64 R6, [R1+0x7de8] ;  /* 0x007de80001067983 */ /* 0x000ea80000300a00 */
[----:B------:R-:W2:-:S13]  /*8c190*/  LDL.LU.64 R4, [R1+0x7de0] ;  /* 0x007de00001047983 */ /* 0x000e9a0000300a00 */
[----:B------:R-:W-:Y:S04]  /*8c1a0*/  STL.64 [R1+0xa40], R16 ;  /* 0x000a401001007387 */ /* 0x000fe80000100a00 */
[----:B------:R0:W-:Y:S04]  /*8c1b0*/  STL.64 [R1+0xa48], R18 ;  /* 0x000a481201007387 */ /* 0x0001e80000100a00 */
[----:B0-----:R-:W2:Y:S04]  /*8c1c0*/  LDL.LU.64 R18, [R1+0x7dd8] ;  /* 0x007dd80001127983 */ /* 0x001ea80000300a00 */
[----:B------:R-:W2:Y:S01]  /*8c1d0*/  LDL.LU.64 R16, [R1+0x7dd0] ;  /* 0x007dd00001107983 */ /* 0x000ea20000300a00 */
[----:B---3--:R-:W-:-:S05]  /*8c1e0*/  F2FP.F16.E5M2.UNPACK_B R11, R11.H1 ;  /* 0x0000000bff0b723e */ /* 0x008fca00030004ff */
[----:B------:R-:W-:Y:S02]  /*8c1f0*/  STL.64 [R1+0x58], R10 ;  /* 0x0000580a01007387 */ /* 0x000fe40000100a00 */
[----:B--2---:R-:W-:-:S15]  /*8c200*/  HMMA.16816.F32 R16, R12, R10, R16 ;  /* 0x0000000a0c10723c */ /* 0x004fde0000001810 */
[----:B------:R-:W-:-:S04]  /*8c210*/  NOP ;  /* 0x0000000000007918 */ /* 0x000fc80000000000 */
[----:B------:R-:W-:Y:S04]  /*8c220*/  STL.64 [R1+0xa50], R16 ;  /* 0x000a501001007387 */ /* 0x000fe80000100a00 */
[----:B------:R0:W-:Y:S04]  /*8c230*/  STL.64 [R1+0xa58], R18 ;  /* 0x000a581201007387 */ /* 0x0001e80000100a00 */
[----:B0-----:R-:W2:Y:S01]  /*8c240*/  LDL.LU R19, [R1+0x7dc8] ;  /* 0x007dc80001137983 */ /* 0x001ea20000300800 */
[----:B------:R-:W-:Y:S02]  /*8c250*/  F2FP.F16.E5M2.UNPACK_B R8, R9.H1 ;  /* 0x00000009ff08723e */ /* 0x000fe400030004ff */
[----:B--2---:R-:W-:-:S05]  /*8c260*/  F2FP.F16.E5M2.UNPACK_B R9, R19.H1 ;  /* 0x00000013ff09723e */ /* 0x004fca00030004ff */
[----:B------:R0:W-:Y:S02]  /*8c270*/  STL.64 [R1+0x50], R8 ;  /* 0x0000500801007387 */ /* 0x0001e40000100a00 */
[----:B0-----:R-:W-:Y:S02]  /*8c280*/  HMMA.16816.F32 R8, R12, R8, R4 ;  /* 0x000000080c08723c */ /* 0x001fe40000001804 */
[----:B------:R-:W2:Y:S04]  /*8c290*/  LDL.LU.64 R6, [R1+0x7dc0] ;  /* 0x007dc00001067983 */ /* 0x000ea80000300a00 */
[----:B------:R-:W3:-:S13]  /*8c2a0*/  LDL.LU R4, [R1+0x7db8] ;  /* 0x007db80001047983 */ /* 0x000eda0000300800 */
[----:B------:R-:W-:Y:S04]  /*8c2b0*/  STL.64 [R1+0xa70], R8 ;  /* 0x000a700801007387 */ /* 0x000fe80000100a00 */
[----:B------:R0:W-:Y:S04]  /*8c2c0*/  STL.64 [R1+0xa78], R10 ;  /* 0x000a780a01007387 */ /* 0x0001e80000100a00 */
[----:B0-----:R-:W2:Y:S04]  /*8c2d0*/  LDL.LU.64 R10, [R1+0x7db0] ;  /* 0x007db000010a7983 */ /* 0x001ea80000300a00 */
[----:B------:R-:W2:Y:S01]  /*8c2e0*/  LDL.LU.64 R8, [R1+0x7da8] ;  /* 0x007da80001087983 */ /* 0x000ea20000300a00 */
[----:B------:R-:W-:-:S02]  /*8c2f0*/  F2FP.F16.E5M2.UNPACK_B R16, R0.H1 ;  /* 0x00000000ff10723e */ /* 0x000fc400030004ff */
[----:B---3--:R-:W-:-:S05]  /*8c300*/  F2FP.F16.E5M2.UNPACK_B R17, R4.H1 ;  /* 0x00000004ff11723e */ /* 0x008fca00030004ff */
[----:B------:R2:W-:Y:S02]  /*8c310*/  STL.64 [R1+0x48], R16 ;  /* 0x0000481001007387 */ /* 0x0005e40000100a00 */
[----:B--2---:R-:W-:Y:S02]  /*8c320*/  HMMA.16816.F32 R16, R12, R16, R8 ;  /* 0x000000100c10723c */ /* 0x004fe40000001808 */
[----:B------:R-:W2:Y:S04]  /*8c330*/  LDL.LU.64 R10, [R1+0x7da0] ;  /* 0x007da000010a7983 */ /* 0x000ea80000300a00 */
[----:B------:R-:W2:Y:S01]  /*8c340*/  LDL.LU.64 R8, [R1+0x7d98] ;  /* 0x007d980001087983 */ /* 0x000ea20000300a00 */
[----:B------:R-:W-:Y:S02]  /*8c350*/  F2FP.F16.E5M2.UNPACK_B R4, R3.H1 ;  /* 0x00000003ff04723e */ /* 0x000fe400030004ff */
[----:B------:R-:W-:-:S10]  /*8c360*/  F2FP.F16.E5M2.UNPACK_B R5, R2.H1 ;  /* 0x00000002ff05723e */ /* 0x000fd400030004ff */
[----:B------:R-:W-:Y:S04]  /*8c370*/  STL.64 [R1+0xa90], R16 ;  /* 0x000a901001007387 */ /* 0x000fe80000100a00 */
[----:B------:R0:W-:Y:S04]  /*8c380*/  STL.64 [R1+0xa98], R18 ;  /* 0x000a981201007387 */ /* 0x0001e80000100a00 */
[----:B0-----:R-:W3:Y:S04]  /*8c390*/  LDL.LU.64 R18, [R1+0x7d90] ;  /* 0x007d900001127983 */ /* 0x001ee80000300a00 */
[----:B------:R-:W3:Y:S04]  /*8c3a0*/  LDL.LU.64 R16, [R1+0x7d88] ;  /* 0x007d880001107983 */ /* 0x000ee80000300a00 */
[----:B------:R-:W-:Y:S01]  /*8c3b0*/  STL.64 [R1+0x40], R4 ;  /* 0x0000400401007387 */ /* 0x000fe20000100a00 */
[----:B--2---:R-:W-:-:S15]  /*8c3c0*/  HMMA.16816.F32 R8, R12, R4, R8 ;  /* 0x000000040c08723c */ /* 0x004fde0000001808 */
[----:B------:R-:W-:-:S04]  /*8c3d0*/  NOP ;  /* 0x0000000000007918 */ /* 0x000fc80000000000 */
[----:B------:R-:W-:Y:S04]  /*8c3e0*/  STL.64 [R1+0xab0], R8 ;  /* 0x000ab00801007387 */ /* 0x000fe80000100a00 */
[----:B------:R0:W-:Y:S04]  /*8c3f0*/  STL.64 [R1+0xab8], R10 ;  /* 0x000ab80a01007387 */ /* 0x0001e80000100a00 */
[----:B0-----:R-:W2:Y:S04]  /*8c400*/  LDL.LU.64 R10, [R1+0x7d80] ;  /* 0x007d8000010a7983 */ /* 0x001ea80000300a00 */
[----:B------:R-:W2:Y:S01]  /*8c410*/  LDL.LU.64 R8, [R1+0x7d78] ;  /* 0x007d780001087983 */ /* 0x000ea20000300a00 */
[----:B------:R-:W-:-:S02]  /*8c420*/  F2FP.F16.E5M2.UNPACK_B R2, R6.H1 ;  /* 0x00000006ff02723e */ /* 0x000fc400030004ff */
[----:B------:R-:W-:-:S07]  /*8c430*/  F2FP.F16.E5M2.UNPACK_B R3, R7.H1 ;  /* 0x00000007ff03723e */ /* 0x000fce00030004ff */
[----:B---3--:R-:W-:Y:S01]  /*8c440*/  HMMA.16816.F32 R16, R12, R2, R16 ;  /* 0x000000020c10723c */ /* 0x008fe20000001810 */
[----:B----4-:R-:W-:Y:S02]  /*8c450*/  F2FP.F16.E5M2.UNPACK_B R4, R20.H1 ;  /* 0x00000014ff04723e */ /* 0x010fe400030004ff */
[----:B------:R-:W-:Y:S01]  /*8c460*/  F2FP.F16.E5M2.UNPACK_B R5, R21.H1 ;  /* 0x00000015ff05723e */ /* 0x000fe200030004ff */
[----:B------:R0:W-:Y:S02]  /*8c470*/  STL.64 [R1+0x38], R2 ;  /* 0x0000380201007387 */ /* 0x0001e40000100a00 */
[----:B0-----:R-:W-:Y:S02]  /*8c480*/  F2FP.F16.E5M2.UNPACK_B R2, R22.H1 ;  /* 0x00000016ff02723e */ /* 0x001fe400030004ff */
[----:B------:R-:W-:-:S11]  /*8c490*/  F2FP.F16.E5M2.UNPACK_B R3, R23.H1 ;  /* 0x00000017ff03723e */ /* 0x000fd600030004ff */
[----:B------:R-:W-:Y:S04]  /*8c4a0*/  STL.64 [R1+0xac0], R16 ;  /* 0x000ac01001007387 */ /* 0x000fe80000100a00 */
[----:B------:R0:W-:Y:S02]  /*8c4b0*/  STL.64 [R1+0xac8], R18 ;  /* 0x000ac81201007387 */ /* 0x0001e40000100a00 */
[C---:B0-----:R-:W-:Y:S02]  /*8c4c0*/  HMMA.16816.F32 R16, R12.reuse, R2, R24 ;  /* 0x000000020c10723c */ /* 0x041fe40000001818 */
[----:B------:R0:W-:Y:S06]  /*8c4d0*/  STL.64 [R1+0x30], R4 ;  /* 0x0000300401007387 */ /* 0x0001ec0000100a00 */
[----:B--2---:R-:W-:Y:S01]  /*8c4e0*/  HMMA.16816.F32 R8, R12, R4, R8 ;  /* 0x000000040c08723c */ /* 0x004fe20000001808 */
[----:B0-----:R-:W-:-:S02]  /*8c4f0*/  F2FP.F16.E5M2.UNPACK_B R5, R28.H1 ;  /* 0x0000001cff05723e */ /* 0x001fc400030004ff */
[----:B------:R-:W-:-:S15]  /*8c500*/  F2FP.F16.E5M2.UNPACK_B R4, R29.H1 ;  /* 0x0000001dff04723e */ /* 0x000fde00030004ff */
[----:B------:R-:W-:Y:S01]  /*8c510*/  NOP ;  /* 0x0000000000007918 */ /* 0x000fe20000000000 */
[----:B------:R0:W-:Y:S04]  /*8c520*/  STL.64 [R1+0xae0], R8 ;  /* 0x000ae00801007387 */ /* 0x0001e80000100a00 */
[----:B------:R1:W-:Y:S04]  /*8c530*/  STL.64 [R1+0xae8], R10 ;  /* 0x000ae80a01007387 */ /* 0x0003e80000100a00 */
[----:B------:R-:W-:Y:S04]  /*8c540*/  STL.64 [R1+0x28], R2 ;  /* 0x0000280201007387 */ /* 0x000fe80000100a00 */
[----:B0-----:R-:W2:Y:S04]  /*8c550*/  LDL.LU R8, [R1+0x230] ;  /* 0x0002300001087983 */ /* 0x001ea80000300800 */
[----:B------:R-:W-:Y:S04]  /*8c560*/  STL.64 [R1+0xb00], R16 ;  /* 0x000b001001007387 */ /* 0x000fe80000100a00 */
[----:B------:R-:W-:Y:S04]  /*8c570*/  STL.64 [R1+0xb08], R18 ;  /* 0x000b081201007387 */ /* 0x000fe80000100a00 */
[----:B------:R-:W-:Y:S04]  /*8c580*/  STL [R1+0x20], R5 ;  /* 0x0000200501007387 */ /* 0x000fe80000100800 */
[----:B------:R-:W2:Y:S04]  /*8c590*/  LDL.LU R9, [R1+0x234] ;  /* 0x0002340001097983 */ /* 0x000ea80000300800 */
[----:B-1----:R-:W3:Y:S04]  /*8c5a0*/  LDL.LU R10, [R1+0x238] ;  /* 0x00023800010a7983 */ /* 0x002ee80000300800 */
[----:B------:R-:W-:Y:S04]  /*8c5b0*/  STL [R1+0x24], R4 ;  /* 0x0000240401007387 */ /* 0x000fe80000100800 */
[----:B------:R-:W3:Y:S04]  /*8c5c0*/  LDL.LU R11, [R1+0x23c] ;  /* 0x00023c00010b7983 */ /* 0x000ee80000300800 */
[----:B---3--:R-:W-:Y:S04]  /*8c5d0*/  STL.64 [R1+0x7ce0], R10 ;  /* 0x007ce00a01007387 */ /* 0x008fe80000100a00 */
[----:B--2---:R0:W-:Y:S04]  /*8c5e0*/  STL.64 [R1+0x7cd8], R8 ;  /* 0x007cd80801007387 */ /* 0x0041e80000100a00 */
        /* <DEDUP_REMOVED lines=13> */
[----:B------:R-:W4:Y:S04]  /*8c6c0*/  LDL.LU R28, [R1+0xe00] ;  /* 0x000e0000011c7983 */ /* 0x000f280000300800 */
        /* <DEDUP_REMOVED lines=18> */
[----:B------:R-:W2:Y:S04]  /*8c7f0*/  LDL.LU R0, [R1+0xde0] ;  /* 0x000de00001007983 */ /* 0x000ea80000300800 */
[----:B---3--:R0:W-:Y:S04]  /*8c800*/  STL.64 [R1+0x7d20], R10 ;  /* 0x007d200a01007387 */ /* 0x0081e80000100a00 */
[----:B0-----:R-:W3:Y:S04]  /*8c810*/  LDL.LU R11, [R1+0xdc4] ;  /* 0x000dc400010b7983 */ /* 0x001ee80000300800 */
[----:B--2---:R-:W-:Y:S04]  /*8c820*/  STL.64 [R1+0x7d18], R8 ;  /* 0x007d180801007387 */ /* 0x004fe80000100a00 */
[----:B------:R-:W2:Y:S04]  /*8c830*/  LDL.LU R25, [R1+0xe24] ;  /* 0x000e240001197983 */ /* 0x000ea80000300800 */
[----:B----4-:R-:W-:Y:S04]  /*8c840*/  STL.64 [R1+0x7d30], R26 ;  /* 0x007d301a01007387 */ /* 0x010fe80000100a00 */
[----:B--2---:R0:W-:Y:S04]  /*8c850*/  STL.64 [R1+0x7d28], R24 ;  /* 0x007d281801007387 */ /* 0x0041e80000100a00 */
[----:B0-----:R-:W2:Y:S04]  /*8c860*/  LDL.LU R24, [R1+0x1d0] ;  /* 0x0001d00001187983 */ /* 0x001ea80000300800 */
[----:B------:R-:W2:Y:S04]  /*8c870*/  LDL.LU R25, [R1+0x1d4] ;  /* 0x0001d40001197983 */ /* 0x000ea80000300800 */
[----:B------:R-:W4:Y:S04]  /*8c880*/  LDL.LU R26, [R1+0x1d8] ;  /* 0x0001d800011a7983 */ /* 0x000f280000300800 */
[----:B------:R-:W4:Y:S04]  /*8c890*/  LDL.LU R27, [R1+0x1dc] ;  /* 0x0001dc00011b7983 */ /* 0x000f280000300800 */
[----:B------:R-:W2:Y:S04]  /*8c8a0*/  LDL.LU R10, [R1+0xdc0] ;  /* 0x000dc000010a7983 */ /* 0x000ea80000300800 */
[----:B----4-:R-:W-:Y:S04]  /*8c8b0*/  STL.64 [R1+0x7d40], R26 ;  /* 0x007d401a01007387 */ /* 0x010fe80000100a00 */
[----:B--2---:R0:W-:Y:S04]  /*8c8c0*/  STL.64 [R1+0x7d38], R24 ;  /* 0x007d381801007387 */ /* 0x0041e80000100a00 */
[----:B0-----:R-:W2:Y:S04]  /*8c8d0*/  LDL.LU R24, [R1+0x1c0] ;  /* 0x0001c00001187983 */ /* 0x001ea80000300800 */
[----:B------:R-:W2:Y:S04]  /*8c8e0*/  LDL.LU R25, [R1+0x1c4] ;  /* 0x0001c40001197983 */ /* 0x000ea80000300800 */
[----:B------:R-:W4:Y:S04]  /*8c8f0*/  LDL.LU R26, [R1+0x1c8] ;  /* 0x0001c800011a7983 */ /* 0x000f280000300800 */
[----:B------:R-:W4:Y:S04]  /*8c900*/  LDL.LU R27, [R1+0x1cc] ;  /* 0x0001cc00011b7983 */ /* 0x000f280000300800 */
[----:B----4-:R-:W-:Y:S04]  /*8c910*/  STL.64 [R1+0x7d50], R26 ;  /* 0x007d501a01007387 */ /* 0x010fe80000100a00 */
[----:B--2---:R0:W-:Y:S04]  /*8c920*/  STL.64 [R1+0x7d48], R24 ;  /* 0x007d481801007387 */ /* 0x0041e80000100a00 */
[----:B0-----:R-:W2:Y:S04]  /*8c930*/  LDL.LU R24, [R1+0x1b0] ;  /* 0x0001b00001187983 */ /* 0x001ea80000300800 */
[----:B------:R-:W2:Y:S04]  /*8c940*/  LDL.LU R25, [R1+0x1b4] ;  /* 0x0001b40001197983 */ /* 0x000ea80000300800 */
[----:B------:R-:W4:Y:S04]  /*8c950*/  LDL.LU R26, [R1+0x1b8] ;  /* 0x0001b800011a7983 */ /* 0x000f280000300800 */
[----:B------:R-:W4:Y:S04]  /*8c960*/  LDL.LU R27, [R1+0x1bc] ;  /* 0x0001bc00011b7983 */ /* 0x000f280000300800 */
[----:B----4-:R0:W-:Y:S04]  /*8c970*/  STL.64 [R1+0x7d60], R26 ;  /* 0x007d601a01007387 */ /* 0x0101e80000100a00 */
[----:B--2---:R-:W-:Y:S04]  /*8c980*/  STL.64 [R1+0x7d58], R24 ;  /* 0x007d581801007387 */ /* 0x004fe80000100a00 */
[----:B------:R-:W2:Y:S04]  /*8c990*/  LDL.LU R22, [R1+0xe30] ;  /* 0x000e300001167983 */ /* 0x000ea80000300800 */
[----:B------:R-:W4:Y:S01]  /*8c9a0*/  LDL.LU R23, [R1+0xe34] ;  /* 0x000e340001177983 */ /* 0x000f220000300800 */
[----:B0-----:R-:W-:-:S02]  /*8c9b0*/  IMAD.MOV.U32 R27, RZ, RZ, R4 ;  /* 0x000000ffff1b7224 */ /* 0x001fc400078e0004 */
[----:B------:R-:W-:Y:S01]  /*8c9c0*/  IMAD.MOV.U32 R26, RZ, RZ, R5 ;  /* 0x000000ffff1a7224 */ /* 0x000fe200078e0005 */
[----:B------:R-:W2:Y:S04]  /*8c9d0*/  LDL.LU R20, [R1+0xe40] ;  /* 0x000e400001147983 */ /* 0x000ea80000300800 */
[----:B------:R-:W2:Y:S04]  /*8c9e0*/  LDL.LU R4, [R1+0x220] ;  /* 0x0002200001047983 */ /* 0x000ea80000300800 */
[----:B------:R-:W2:Y:S04]  /*8c9f0*/  LDL.LU R5, [R1+0x224] ;  /* 0x0002240001057983 */ /* 0x000ea80000300800 */
[----:B------:R-:W2:Y:S04]  /*8ca00*/  LDL.LU R6, [R1+0x228] ;  /* 0x0002280001067983 */ /* 0x000ea80000300800 */
[----:B------:R-:W2:Y:S04]  /*8ca10*/  LDL.LU R7, [R1+0x22c] ;  /* 0x00022c0001077983 */ /* 0x000ea80000300800 */
[----:B--2---:R-:W-:Y:S04]  /*8ca20*/  STL.64 [R1+0x7d70], R6 ;  /* 0x007d700601007387 */ /* 0x004fe80000100a00 */
[----:B------:R0:W-:Y:S04]  /*8ca30*/  STL.64 [R1+0x7d68], R4 ;  /* 0x007d680401007387 */ /* 0x0001e80000100a00 */
[----:B0-----:R-:W2:Y:S04]  /*8ca40*/  LDL.LU R4, [R1+0x1a0] ;  /* 0x0001a00001047983 */ /* 0x001ea80000300800 */
[----:B------:R-:W2:Y:S04]  /*8ca50*/  LDL.LU R5, [R1+0x1a4] ;  /* 0x0001a40001057983 */ /* 0x000ea80000300800 */
[----:B------:R-:W2:Y:S04]  /*8ca60*/  LDL.LU R6, [R1+0x1a8] ;  /* 0x0001a80001067983 */ /* 0x000ea80000300800 */
[----:B------:R-:W2:Y:S04]  /*8ca70*/  LDL.LU R7, [R1+0x1ac] ;  /* 0x0001ac0001077983 */ /* 0x000ea80000300800 */
[----:B------:R-:W3:Y:S04]  /*8ca80*/  LDL.LU R21, [R1+0xe44] ;  /* 0x000e440001157983 */ /* 0x000ee80000300800 */
[----:B------:R-:W3:Y:S01]  /*8ca90*/  LDL.LU R19, [R1+0xe50] ;  /* 0x000e500001137983 */ /* 0x000ee20000300800 */
[----:B--2---:R-:W-:Y:S03]  /*8caa0*/  HMMA.16816.F32 R24, R12, R26, R4 ;  /* 0x0000001a0c18723c */ /* 0x004fe60000001804 */
[----:B------:R-:W2:Y:S04]  /*8cab0*/  LDL.LU.64 R6, [R1+0x7d70] ;  /* 0x007d700001067983 */ /* 0x000ea80000300a00 */
[----:B------:R-:W2:-:S12]  /*8cac0*/  LDL.LU.64 R4, [R1+0x7d68] ;  /* 0x007d680001047983 */ /* 0x000e980000300a00 */
        /* <DEDUP_REMOVED lines=13> */
[----:B------:R-:W-:Y:S04]  /*8cba0*/  STL.64 [R1+0xb38], R10 ;  /* 0x000b380a01007387 */ /* 0x000fe80000100a00 */
        /* <DEDUP_REMOVED lines=8> */
[----:B------:R-:W-:-:S05]  /*8cc30*/  F2FP.F16.E5M2.UNPACK_B R9, R16.H1 ;  /* 0x00000010ff09723e */ /* 0x000fca00030004ff */
[----:B------:R2:W-:Y:S02]  /*8cc40*/  STL.64 [R1+0x8], R8 ;  /* 0x0000080801007387 */ /* 0x0005e40000100a00 */
[----:B--2---:R-:W-:Y:S02]  /*8cc50*/  HMMA.16816.F32 R8, R12, R8, R24 ;  /* 0x000000080c08723c */ /* 0x004fe40000001818 */
[----:B------:R-:W2:Y:S04]  /*8cc60*/  LDL.LU.64 R26, [R1+0x7d30] ;  /* 0x007d3000011a7983 */ /* 0x000ea80000300a00 */
[----:B------:R-:W3:-:S13]  /*8cc70*/  LDL.LU.64 R24, [R1+0x7d28] ;  /* 0x007d280001187983 */ /* 0x000eda0000300a00 */
[----:B------:R-:W-:Y:S04]  /*8cc80*/  STL.64 [R1+0xb70], R8 ;  /* 0x000b700801007387 */ /* 0x000fe80000100a00 */
[----:B------:R0:W-:Y:S04]  /*8cc90*/  STL.64 [R1+0xb78], R10 ;  /* 0x000b780a01007387 */ /* 0x0001e80000100a00 */
[----:B0-----:R-:W2:Y:S04]  /*8cca0*/  LDL.LU.64 R10, [R1+0x7d20] ;  /* 0x007d2000010a7983 */ /* 0x001ea80000300a00 */
[----:B------:R-:W2:Y:S01]  /*8ccb0*/  LDL.LU.64 R8, [R1+0x7d18] ;  /* 0x007d180001087983 */ /* 0x000ea20000300a00 */
[----:B------:R-:W-:-:S02]  /*8ccc0*/  F2FP.F16.E5M2.UNPACK_B R2, R17.H1 ;  /* 0x00000011ff02723e */ /* 0x000fc400030004ff */
[----:B------:R-:W-:-:S05]  /*8ccd0*/  F2FP.F16.E5M2.UNPACK_B R3, R18.H1 ;  /* 0x00000012ff03723e */ /* 0x000fca00030004ff */
[----:B------:R-:W-:Y:S02]  /*8cce0*/  STL.64 [R1], R2 ;  /* 0x0000000201007387 */ /* 0x000fe40000100a00 */
        /* <DEDUP_REMOVED lines=8> */
[----:B--2---:R-:W-:-:S15]  /*8cd70*/  HMMA.16816.F32 R8, R12, R28, R8 ;  /* 0x0000001c0c08723c */ /* 0x004fde0000001808 */
[----:B------:R-:W-:-:S04]  /*8cd80*/  NOP ;  /* 0x0000000000007918 */ /* 0x000fc80000000000 */
[----:B------:R-:W-:Y:S04]  /*8cd90*/  STL.64 [R1+0xba0], R8 ;  /* 0x000ba00801007387 */ /* 0x000fe80000100a00 */
[----:B------:R0:W-:Y:S04]  /*8cda0*/  STL.64 [R1+0xba8], R10 ;  /* 0x000ba80a01007387 */ /* 0x0001e80000100a00 */
[----:B0-----:R-:W2:Y:S04]  /*8cdb0*/  LDL.LU.64 R10, [R1+0x7d00] ;  /* 0x007d0000010a7983 */ /* 0x001ea80000300a00 */
[----:B------:R-:W2:Y:S01]  /*8cdc0*/  LDL.LU.64 R8, [R1+0x7cf8] ;  /* 0x007cf80001087983 */ /* 0x000ea20000300a00 */
[----:B------:R-:W-:-:S02]  /*8cdd0*/  F2FP.F16.E5M2.UNPACK_B R26, R26.H1 ;  /* 0x0000001aff1a723e */ /* 0x000fc400030004ff */
[----:B------:R-:W-:Y:S01]  /*8cde0*/  F2FP.F16.E5M2.UNPACK_B R27, R27.H1 ;  /* 0x0000001bff1b723e */ /* 0x000fe200030004ff */
[----:B------:R-:W-:Y:S06]  /*8cdf0*/  STL.64 [R1+0x7b88], R28 ;  /* 0x007b881c01007387 */ /* 0x000fec0000100a00 */
[----:B--2---:R-:W-:-:S15]  /*8ce00*/  HMMA.16816.F32 R8, R12, R26, R8 ;  /* 0x0000001a0c08723c */ /* 0x004fde0000001808 */
[----:B------:R-:W-:-:S04]  /*8ce10*/  NOP ;  /* 0x0000000000007918 */ /* 0x000fc80000000000 */
[----:B------:R-:W-:Y:S04]  /*8ce20*/  STL.64 [R1+0xbc0], R8 ;  /* 0x000bc00801007387 */ /* 0x000fe80000100a00 */
[----:B------:R0:W-:Y:S04]  /*8ce30*/  STL.64 [R1+0xbc8], R10 ;  /* 0x000bc80a01007387 */ /* 0x0001e80000100a00 */
[----:B0-----:R-:W2:Y:S04]  /*8ce40*/  LDL.LU.64 R10, [R1+0x7cf0] ;  /* 0x007cf000010a7983 */ /* 0x001ea80000300a00 */
[----:B------:R-:W2:Y:S01]  /*8ce50*/  LDL.LU.64 R8, [R1+0x7ce8] ;  /* 0x007ce80001087983 */ /* 0x000ea20000300a00 */
[----:B---3--:R-:W-:-:S02]  /*8ce60*/  F2FP.F16.E5M2.UNPACK_B R24, R24.H1 ;  /* 0x00000018ff18723e */ /* 0x008fc400030004ff */
[----:B------:R-:W-:Y:S02]  /*8ce70*/  F2FP.F16.E5M2.UNPACK_B R25, R25.H1 ;  /* 0x00000019ff19723e */ /* 0x000fe400030004ff */
[----:B------:R-:W-:-:S05]  /*8ce80*/  F2FP.F16.E5M2.UNPACK_B R22, R22.H1 ;  /* 0x00000016ff16723e */ /* 0x000fca00030004ff */
[----:B--2---:R-:W-:-:S15]  /*8ce90*/  HMMA.16816.F32 R8, R12, R24, R8 ;  /* 0x000000180c08723c */ /* 0x004fde0000001808 */
[----:B------:R-:W-:-:S04]  /*8cea0*/  NOP ;  /* 0x0000000000007918 */ /* 0x000fc80000000000 */
[----:B------:R-:W-:Y:S04]  /*8ceb0*/  STL.64 [R1+0xbd0], R8 ;  /* 0x000bd00801007387 */ /* 0x000fe80000100a00 */
[----:B------:R0:W-:Y:S04]  /*8cec0*/  STL.64 [R1+0xbd8], R10 ;  /* 0x000bd80a01007387 */ /* 0x0001e80000100a00 */
[----:B0-----:R-:W2:Y:S04]  /*8ced0*/  LDL.LU.64 R10, [R1+0x7ce0] ;  /* 0x007ce000010a7983 */ /* 0x001ea80000300a00 */
[----:B------:R-:W2:Y:S01]  /*8cee0*/  LDL.LU.64 R8, [R1+0x7cd8] ;  /* 0x007cd80001087983 */ /* 0x000ea20000300a00 */
[----:B----4-:R-:W-:-:S07]  /*8cef0*/  F2FP.F16.E5M2.UNPACK_B R23, R23.H1 ;  /* 0x00000017ff17723e */ /* 0x010fce00030004ff */
[C---:B------:R-:W-:Y:S01]  /*8cf00*/  HMMA.16816.F32 R4, R12.reuse, R22, R4 ;  /* 0x000000160c04723c */ /* 0x040fe20000001804 */
[----:B------:R-:W-:Y:S02]  /*8cf10*/  F2FP.F16.E5M2.UNPACK_B R20, R20.H1 ;  /* 0x00000014ff14723e */ /* 0x000fe400030004ff */
[----:B------:R-:W-:Y:S01]  /*8cf20*/  F2FP.F16.E5M2.UNPACK_B R21, R21.H1 ;  /* 0x00000015ff15723e */ /* 0x000fe200030004ff */
[----:B------:R-:W-:Y:S04]  /*8cf30*/  STL.64 [R1+0x7b80], R26 ;  /* 0x007b801a01007387 */ /* 0x000fe80000100a00 */
[----:B------:R0:W-:Y:S11]  /*8cf40*/  STL.64 [R1+0x7b78], R24 ;  /* 0x007b781801007387 */ /* 0x0001f60000100a00 */
[----:B------:R-:W-:Y:S04]  /*8cf50*/  STL.64 [R1+0xbf0], R4 ;  /* 0x000bf00401007387 */ /* 0x000fe80000100a00 */
[----:B------:R2:W-:Y:S04]  /*8cf60*/  STL.64 [R1+0xbf8], R6 ;  /* 0x000bf80601007387 */ /* 0x0005e80000100a00 */
[----:B0-----:R-:W3:Y:S01]  /*8cf70*/  LDL.LU R24, [R1+0x290] ;  /* 0x0002900001187983 */ /* 0x001ee20000300800 */
[----:B--2---:R-:W-:-:S15]  /*8cf80*/  HMMA.16816.F32 R4, R12, R20, R8 ;  /* 0x000000140c04723c */ /* 0x004fde0000001808 */
[----:B------:R-:W-:-:S04]  /*8cf90*/  NOP ;  /* 0x0000000000007918 */ /* 0x000fc80000000000 */
[----:B------:R-:W-:Y:S04]  /*8cfa0*/  STL.64 [R1+0xc10], R4 ;  /* 0x000c100401007387 */ /* 0x000fe80000100a00 */
[----:B------:R-:W-:Y:S04]  /*8cfb0*/  STL.64 [R1+0xc18], R6 ;  /* 0x000c180601007387 */ /* 0x000fe80000100a00 */
[----:B------:R-:W3:Y:S04]  /*8cfc0*/  LDL.LU R25, [R1+0x294] ;  /* 0x0002940001197983 */ /* 0x000ee80000300800 */
[----:B------:R-:W2:Y:S04]  /*8cfd0*/  LDL.LU R26, [R1+0x298] ;  /* 0x00029800011a7983 */ /* 0x000ea80000300800 */
[----:B------:R-:W2:Y:S04]  /*8cfe0*/  LDL.LU R27, [R1+0x29c] ;  /* 0x00029c00011b7983 */ /* 0x000ea80000300800 */
[----:B--2---:R-:W-:Y:S04]  /*8cff0*/  STL.64 [R1+0x7c90], R26 ;  /* 0x007c901a01007387 */ /* 0x004fe80000100a00 */
[----:B---3--:R0:W-:Y:S04]  /*8d000*/  STL.64 [R1+0x7c88], R24 ;  /* 0x007c881801007387 */ /* 0x0081e80000100a00 */
[----:B0-----:R-:W2:Y:S04]  /*8d010*/  LDL.LU R24, [R1+0x2a0] ;  /* 0x0002a00001187983 */ /* 0x001ea80000300800 */
[----:B------:R-:W2:Y:S04]  /*8d020*/  LDL.LU R25, [R1+0x2a4] ;  /* 0x0002a40001197983 */ /* 0x000ea80000300800 */
[----:B------:R-:W3:Y:S04]  /*8d030*/  LDL.LU R26, [R1+0x2a8] ;  /* 0x0002a800011a7983 */ /* 0x000ee80000300800 */
[----:B------:R-:W3:Y:S04]  /*8d040*/  LDL.LU R27, [R1+0x2ac] ;  /* 0x0002ac00011b7983 */ /* 0x000ee80000300800 */
[----:B------:R-:W4:Y:S04]  /*8d050*/  LDL.LU R7, [R1+0xe84] ;  /* 0x000e840001077983 */ /* 0x000f280000300800 */
[----:B------:R-:W4:Y:S01]  /*8d060*/  LDL.LU R8, [R1+0xe90] ;  /* 0x000e900001087983 */ /* 0x000f220000300800 */
[----:B------:R-:W-:-:S03]  /*8d070*/  F2FP.F16.E5M2.UNPACK_B R18, R19.H1 ;  /* 0x00000013ff12723e */ /* 0x000fc600030004ff */
        /* <DEDUP_REMOVED lines=9> */
[----:B------:R-:W2:Y:S04]  /*8d110*/  LDL.LU R4, [R1+0xe70] ;  /* 0x000e700001047983 */ /* 0x000ea80000300800 */
[----:B------:R-:W2:Y:S04]  /*8d120*/  LDL.LU R5, [R1+0xe74] ;  /* 0x000e740001057983 */ /* 0x000ea80000300800 */
[----:B------:R-:W4:Y:S04]  /*8d130*/  LDL.LU R6, [R1+0xe80] ;  /* 0x000e800001067983 */ /* 0x000f280000300800 */
[----:B----4-:R-:W-:Y:S04]  /*8d140*/  STL.64 [R1+0x7cd0], R6 ;  /* 0x007cd00601007387 */ /* 0x010fe80000100a00 */
[----:B--2---:R0:W-:Y:S04]  /*8d150*/  STL.64 [R1+0x7cc8], R4 ;  /* 0x007cc80401007387 */ /* 0x0041e80000100a00 */
[----:B0-----:R-:W2:Y:S04]  /*8d160*/  LDL.LU R4, [R1+0x240] ;  /* 0x0002400001047983 */ /* 0x001ea80000300800 */
[----:B------:R-:W2:Y:S04]  /*8d170*/  LDL.LU R5, [R1+0x244] ;  /* 0x0002440001057983 */ /* 0x000ea80000300800 */
[----:B------:R-:W2:Y:S04]  /*8d180*/  LDL.LU R6, [R1+0x248] ;  /* 0x0002480001067983 */ /* 0x000ea80000300800 */
[----:B------:R-:W2:Y:S04]  /*8d190*/  LDL.LU R7, [R1+0x24c] ;  /* 0x00024c0001077983 */ /* 0x000ea80000300800 */
[----:B---3--:R-:W-:Y:S04]  /*8d1a0*/  STL.64 [R1+0x7cb0], R26 ;  /* 0x007cb01a01007387 */ /* 0x008fe80000100a00 */
[----:B------:R0:W-:Y:S04]  /*8d1b0*/  STL.64 [R1+0x7ca8], R24 ;  /* 0x007ca81801007387 */ /* 0x0001e80000100a00 */
        /* <DEDUP_REMOVED lines=10> */
[----:B------:R-:W3:Y:S01]  /*8d260*/  LDL.LU R27, [R1+0x25c] ;  /* 0x00025c00011b7983 */ /* 0x000ee20000300800 */
[----:B------:R-:W-:Y:S01]  /*8d270*/  F2FP.F16.E5M2.UNPACK_B R2, R2.H1 ;  /* 0x00000002ff02723e */ /* 0x000fe200030004ff */
[C---:B--2---:R-:W-:Y:S01]  /*8d280*/  HMMA.16816.F32 R4, R12.reuse, R18, R4 ;  /* 0x000000120c04723c */ /* 0x044fe20000001804 */
[----:B------:R-:W-:Y:S01]  /*8d290*/  F2FP.F16.E5M2.UNPACK_B R3, R3.H1 ;  /* 0x00000003ff03723e */ /* 0x000fe200030004ff */
        /* <DEDUP_REMOVED lines=8> */
[----:B------:R0:W-:Y:S04]  /*8d320*/  STL.64 [R1+0x7b60], R22 ;  /* 0x007b601601007387 */ /* 0x0001e80000100a00 */
[----:B0-----:R-:W2:Y:S04]  /*8d330*/  LDL.LU R22, [R1+0x1864] ;  /* 0x0018640001167983 */ /* 0x001ea80000300800 */
[----:B------:R-:W2:Y:S04]  /*8d340*/  LDL.LU R23, [R1+0x1870] ;  /* 0x0018700001177983 */ /* 0x000ea80000300800 */
[----:B------:R0:W-:Y:S04]  /*8d350*/  STL.64 [R1+0x7b58], R20 ;  /* 0x007b581401007387 */ /* 0x0001e80000100a00 */
[----:B0-----:R-:W2:Y:S04]  /*8d360*/  LDL.LU R20, [R1+0x185c] ;  /* 0x00185c0001147983 */ /* 0x001ea80000300800 */
[----:B------:R-:W2:Y:S04]  /*8d370*/  LDL.LU R21, [R1+0x1868] ;  /* 0x0018680001157983 */ /* 0x000ea80000300800 */
[----:B------:R-:W-:Y:S04]  /*8d380*/  STL.64 [R1+0xc30], R4 ;  /* 0x000c300401007387 */ /* 0x000fe80000100a00 */
[----:B------:R0:W-:Y:S04]  /*8d390*/  STL.64 [R1+0xc38], R6 ;  /* 0x000c380601007387 */ /* 0x0001e80000100a00 */
[----:B0-----:R-:W2:Y:S04]  /*8d3a0*/  LDL.LU.64 R6, [R1+0x7cd0] ;  /* 0x007cd00001067983 */ /* 0x001ea80000300a00 */
[----:B------:R-:W2:Y:S04]  /*8d3b0*/  LDL.LU.64 R4, [R1+0x7cc8] ;  /* 0x007cc80001047983 */ /* 0x000ea80000300a00 */
[----:B------:R0:W-:Y:S04]  /*8d3c0*/  STL.64 [R1+0x7bd0], R18 ;  /* 0x007bd01201007387 */ /* 0x0001e80000100a00 */
[----:B0-----:R-:W4:Y:S01]  /*8d3d0*/  LDL.LU R19, [R1+0x1860] ;  /* 0x0018600001137983 */ /* 0x001f220000300800 */
[----:B---3--:R-:W-:-:S15]  /*8d3e0*/  HMMA.16816.F32 R24, R12, R2, R24 ;  /* 0x000000020c18723c */ /* 0x008fde0000001818 */
[----:B------:R-:W-:-:S04]  /*8d3f0*/  NOP ;  /* 0x0000000000007918 */ /* 0x000fc80000000000 */
[----:B------:R-:W-:Y:S04]  /*8d400*/  STL.64 [R1+0xc40], R24 ;  /* 0x000c401801007387 */ /* 0x000fe80000100a00 */
[----:B------:R0:W-:Y:S04]  /*8d410*/  STL.64 [R1+0xc48], R26 ;  /* 0x000c481a01007387 */ /* 0x0001e80000100a00 */
[----:B0-----:R-:W3:Y:S04]  /*8d420*/  LDL.LU.64 R26, [R1+0x7cc0] ;  /* 0x007cc000011a7983 */ /* 0x001ee80000300a00 */
[----:B------:R-:W3:Y:S04]  /*8d430*/  LDL.LU.64 R24, [R1+0x7cb8] ;  /* 0x007cb80001187983 */ /* 0x000ee80000300a00 */
[----:B------:R-:W-:Y:S01]  /*8d440*/  STL.64 [R1+0x7c18], R2 ;  /* 0x007c180201007387 */ /* 0x000fe20000100a00 */
[----:B--2---:R-:W-:-:S02]  /*8d450*/  F2FP.F16.E5M2.UNPACK_B R4, R4.H1 ;  /* 0x00000004ff04723e */ /* 0x004fc400030004ff */
[----:B------:R-:W-:-:S07]  /*8d460*/  F2FP.F16.E5M2.UNPACK_B R5, R5.H1 ;  /* 0x00000005ff05723e */ /* 0x000fce00030004ff */
[----:B---3--:R-:W-:-:S15]  /*8d470*/  HMMA.16816.F32 R24, R12, R4, R24 ;  /* 0x000000040c18723c */ /* 0x008fde0000001818 */
        /* <DEDUP_REMOVED lines=15> */
[----:B------:R-:W-:Y:S04]  /*8d570*/  STL.64 [R1+0x7b20], R6 ;  /* 0x007b200601007387 */ /* 0x000fe80000100a00 */
[----:B------:R0:W-:Y:S04]  /*8d580*/  STL.64 [R1+0x7b18], R4 ;  /* 0x007b180401007387 */ /* 0x0001e80000100a00 */
[----:B0-----:R-:W3:Y:S04]  /*8d590*/  LDL.LU R4, [R1+0x4b0] ;  /* 0x0004b00001047983 */ /* 0x001ee80000300800 */
[----:B------:R-:W3:Y:S04]  /*8d5a0*/  LDL.LU R5, [R1+0x4b4] ;  /* 0x0004b40001057983 */ /* 0x000ee80000300800 */
        /* <DEDUP_REMOVED lines=8> */
[----:B----4-:R-:W-:-:S02]  /*8d630*/  F2FP.F16.E5M2.UNPACK_B R10, R10.H1 ;  /* 0x0000000aff0a723e */ /* 0x010fc400030004ff */
[----:B------:R-:W-:Y:S02]  /*8d640*/  F2FP.F16.E5M2.UNPACK_B R11, R11.H1 ;  /* 0x0000000bff0b723e */ /* 0x000fe400030004ff */
[----:B------:R-:W-:Y:S02]  /*8d650*/  F2FP.F16.E5M2.UNPACK_B R16, R16.H1 ;  /* 0x00000010ff10723e */ /* 0x000fe400030004ff */
[----:B------:R-:W-:Y:S01]  /*8d660*/  F2FP.F16.E5M2.UNPACK_B R17, R17.H1 ;  /* 0x00000011ff11723e */ /* 0x000fe200030004ff */
[----:B------:R-:W-:Y:S02]  /*8d670*/  STL.64 [R1+0x7b00], R10 ;  /* 0x007b000a01007387 */ /* 0x000fe40000100a00 */
[----:B---3--:R-:W-:Y:S02]  /*8d680*/  HMMA.16816.F32 R4, R12, R10, R4 ;  /* 0x0000000a0c04723c */ /* 0x008fe40000001804 */
[----:B------:R-:W-:-:S15]  /*8d690*/  STL.64 [R1+0x7af8], R8 ;  /* 0x007af80801007387 */ /* 0x000fde0000100a00 */
[----:B------:R-:W-:Y:S02]  /*8d6a0*/  NOP ;  /* 0x0000000000007918 */ /* 0x000fe40000000000 */
[----:B------:R0:W-:Y:S04]  /*8d6b0*/  STL.64 [R1+0xcb0], R4 ;  /* 0x000cb00401007387 */ /* 0x0001e80000100a00 */
[----:B------:R-:W-:Y:S04]  /*8d6c0*/  STL.64 [R1+0xcb8], R6 ;  /* 0x000cb80601007387 */ /* 0x000fe80000100a00 */
[----:B------:R-:W-:Y:S04]  /*8d6d0*/  STL [R1+0x7a84], R16 ;  /* 0x007a841001007387 */ /* 0x000fe80000100800 */
[----:B------:R-:W-:Y:S01]  /*8d6e0*/  STL [R1+0x7a80], R17 ;  /* 0x007a801101007387 */ /* 0x000fe20000100800 */
[----:B0-----:R-:W-:Y:S01]  /*8d6f0*/  IMAD R4, R20, 0x100, R19 ;  /* 0x0000010014047824 */ /* 0x001fe200078e0213 */
[----:B--2---:R-:W-:-:S15]  /*8d700*/  HMMA.16816.F32 R8, R12, R16, R24 ;  /* 0x000000100c08723c */ /* 0x004fde0000001818 */
[----:B------:R-:W-:-:S04]  /*8d710*/  NOP ;  /* 0x0000000000007918 */ /* 0x000fc80000000000 */
[----:B------:R0:W-:Y:S04]  /*8d720*/  STL.64 [R1+0xc70], R8 ;  /* 0x000c700801007387 */ /* 0x0001e80000100a00 */
[----:B------:R1:W-:Y:S04]  /*8d730*/  STL.64 [R1+0xc78], R10 ;  /* 0x000c780a01007387 */ /* 0x0003e80000100a00 */
[----:B------:R-:W2:Y:S01]  /*8d740*/  LDL.64 R18, [R1+0x78] ;  /* 0x0000780001127983 */ /* 0x000ea20000100a00 */
[----:B------:R-:W-:Y:S02]  /*8d750*/  IMAD R3, R22, 0x100, R21 ;  /* 0x0000010016037824 */ /* 0x000fe400078e0215 */
[----:B------:R-:W-:Y:S01]  /*8d760*/  IMAD R2, R28, 0x100, R23 ;  /* 0x000001001c027824 */ /* 0x000fe200078e0217 */
[----:B--2---:R-:W-:Y:S04]  /*8d770*/  STL.64 [R1+0x7c70], R18 ;  /* 0x007c701201007387 */ /* 0x004fe80000100a00 */
[----:B0-----:R-:W2:Y:S04]  /*8d780*/  LDL.LU R8, [R1+0x450] ;  /* 0x0004500001087983 */ /* 0x001ea80000300800 */
[----:B------:R-:W2:Y:S04]  /*8d790*/  LDL.LU R9, [R1+0x454] ;  /* 0x0004540001097983 */ /* 0x000ea80000300800 */
[----:B-1----:R-:W3:Y:S04]  /*8d7a0*/  LDL.LU R10, [R1+0x458] ;  /* 0x00045800010a7983 */ /* 0x002ee80000300800 */
[----:B------:R-:W3:Y:S01]  /*8d7b0*/  LDL.LU R11, [R1+0x45c] ;  /* 0x00045c00010b7983 */ /* 0x000ee20000300800 */
[----:B------:R-:W-:-:S02]  /*8d7c0*/  F2FP.F16.E5M2.UNPACK_B R13, R3 ;  /* 0x00000003ff0d723e */ /* 0x000fc400020004ff */
[----:B------:R-:W-:Y:S02]  /*8d7d0*/  F2FP.F16.E5M2.UNPACK_B R14, R2 ;  /* 0x00000002ff0e723e */ /* 0x000fe400020004ff */
[----:B------:R-:W4:Y:S04]  /*8d7e0*/  LDL.64 R2, [R1+0x80] ;  /* 0x0000800001027983 */ /* 0x000f280000100a00 */
[----:B---3--:R-:W-:Y:S04]  /*8d7f0*/  STL.64 [R1+0x7c38], R10 ;  /* 0x007c380a01007387 */ /* 0x008fe80000100a00 */
[----:B--2---:R0:W-:Y:S04]  /*8d800*/  STL.64 [R1+0x7c30], R8 ;  /* 0x007c300801007387 */ /* 0x0041e80000100a00 */
[----:B0-----:R-:W2:Y:S04]  /*8d810*/  LDL.LU R8, [R1+0x460] ;  /* 0x0004600001087983 */ /* 0x001ea80000300800 */
[----:B------:R-:W2:Y:S04]  /*8d820*/  LDL.LU R9, [R1+0x464] ;  /* 0x0004640001097983 */ /* 0x000ea80000300800 */
[----:B------:R-:W3:Y:S04]  /*8d830*/  LDL.LU R10, [R1+0x468] ;  /* 0x00046800010a7983 */ /* 0x000ee80000300800 */
[----:B------:R-:W3:Y:S04]  /*8d840*/  LDL.LU R11, [R1+0x46c] ;  /* 0x00046c00010b7983 */ /* 0x000ee80000300800 */
[----:B------:R-:W2:Y:S04]  /*8d850*/  LDL.64 R18, [R1+0x98] ;  /* 0x0000980001127983 */ /* 0x000ea80000100a00 */
[----:B---3--:R-:W-:Y:S04]  /*8d860*/  STL.64 [R1+0x7c48], R10 ;  /* 0x007c480a01007387 */ /* 0x008fe80000100a00 */
[----:B--2---:R0:W-:Y:S04]  /*8d870*/  STL.64 [R1+0x7c40], R8 ;  /* 0x007c400801007387 */ /* 0x0041e80000100a00 */
[----:B0-----:R-:W2:Y:S04]  /*8d880*/  LDL.LU R8, [R1+0x470] ;  /* 0x0004700001087983 */ /* 0x001ea80000300800 */
[----:B------:R-:W2:Y:S04]  /*8d890*/  LDL.LU R9, [R1+0x474] ;  /* 0x0004740001097983 */ /* 0x000ea80000300800 */
[----:B------:R-:W3:Y:S04]  /*8d8a0*/  LDL.LU R10, [R1+0x478] ;  /* 0x00047800010a7983 */ /* 0x000ee80000300800 */
[----:B------:R-:W3:Y:S04]  /*8d8b0*/  LDL.LU R11, [R1+0x47c] ;  /* 0x00047c00010b7983 */ /* 0x000ee80000300800 */
        /* <DEDUP_REMOVED lines=11> */
[----:B------:R-:W3:Y:S01]  /*8d970*/  LDL.LU R11, [R1+0x49c] ;  /* 0x00049c00010b7983 */ /* 0x000ee20000300800 */
[----:B------:R-:W-:Y:S01]  /*8d980*/  IMAD R0, R0, 0x100, R29 ;  /* 0x0000010000007824 */ /* 0x000fe200078e021d */
[----:B------:R-:W-:-:S02]  /*8d990*/  F2FP.F16.E5M2.UNPACK_B R12, R4 ;  /* 0x00000004ff0c723e */ /* 0x000fc400020004ff */
[----:B---3--:R-:W-:Y:S04]  /*8d9a0*/  STL.64 [R1+0x7c80], R10 ;  /* 0x007c800a01007387 */ /* 0x008fe80000100a00 */
[----:B--2---:R0:W-:Y:S04]  /*8d9b0*/  STL.64 [R1+0x7c78], R8 ;  /* 0x007c780801007387 */ /* 0x0041e80000100a00 */
[----:B0-----:R-:W2:Y:S04]  /*8d9c0*/  LDL.LU R8, [R1+0x4a0] ;  /* 0x0004a00001087983 */ /* 0x001ea80000300800 */
[----:B------:R-:W2:Y:S04]  /*8d9d0*/  LDL.LU R9, [R1+0x4a4] ;  /* 0x0004a40001097983 */ /* 0x000ea80000300800 */
[----:B------:R-:W2:Y:S04]  /*8d9e0*/  LDL.LU R10, [R1+0x4a8] ;  /* 0x0004a800010a7983 */ /* 0x000ea80000300800 */
[----:B------:R-:W2:Y:S01]  /*8d9f0*/  LDL.LU R11, [R1+0x4ac] ;  /* 0x0004ac00010b7983 */ /* 0x000ea20000300800 */
[----:B------:R-:W-:-:S03]  /*8da00*/  F2FP.F16.E5M2.UNPACK_B R15, R0 ;  /* 0x00000000ff0f723e */ /* 0x000fc600020004ff */
[----:B------:R-:W3:Y:S04]  /*8da10*/  LDL.64 R20, [R1+0x70] ;  /* 0x0000700001147983 */ /* 0x000ee80000100a00 */
[----:B------:R-:W3:Y:S04]  /*8da20*/  LDL.LU R4, [R1+0x440] ;  /* 0x0004400001047983 */ /* 0x000ee80000300800 */
[----:B------:R-:W3:Y:S04]  /*8da30*/  LDL.LU R5, [R1+0x444] ;  /* 0x0004440001057983 */ /* 0x000ee80000300800 */
[----:B------:R-:W3:Y:S04]  /*8da40*/  LDL.LU R6, [R1+0x448] ;  /* 0x0004480001067983 */ /* 0x000ee80000300800 */
[----:B------:R-:W3:Y:S04]  /*8da50*/  LDL.LU R7, [R1+0x44c] ;  /* 0x00044c0001077983 */ /* 0x000ee80000300800 */
[----:B------:R-:W3:Y:S04]  /*8da60*/  LDL.64 R22, [R1+0x68] ;  /* 0x0000680001167983 */ /* 0x000ee80000100a00 */
[----:B------:R-:W3:Y:S04]  /*8da70*/  LDL.LU R24, [R1+0x430] ;  /* 0x0004300001187983 */ /* 0x000ee80000300800 */
[----:B------:R-:W3:Y:S01]  /*8da80*/  LDL.LU R25, [R1+0x434] ;  /* 0x0004340001197983 */ /* 0x000ee20000300800 */
[----:B------:R-:W-:-:S03]  /*8da90*/  IMAD.MOV.U32 R0, RZ, RZ, R19 ;  /* 0x000000ffff007224 */ /* 0x000fc600078e0013 */
[----:B------:R-:W3:Y:S01]  /*8daa0*/  LDL.LU R26, [R1+0x438] ;  /* 0x00043800011a7983 */ /* 0x000ee20000300800 */
[----:B------:R-:W-:-:S03]  /*8dab0*/  IMAD.MOV.U32 R17, RZ, RZ, R18 ;  /* 0x000000ffff117224 */ /* 0x000fc600078e0012 */
[----:B------:R-:W3:Y:S04]  /*8dac0*/  LDL.LU R27, [R1+0x43c] ;  /* 0x00043c00011b7983 */ /* 0x000ee80000300800 */
[----:B------:R-:W3:Y:S01]  /*8dad0*/  LDL.64 R28, [R1+0x60] ;  /* 0x00006000011c7983 */ /* 0x000ee20000100a00 */
[----:B--2---:R-:W-:-:S15]  /*8dae0*/  HMMA.16816.F32 R8, R12, R18, R8 ;  /* 0x000000120c08723c */ /* 0x004fde0000001808 */
[----:B------:R-:W-:-:S04]  /*8daf0*/  NOP ;  /* 0x0000000000007918 */ /* 0x000fc80000000000 */
[----:B------:R-:W-:Y:S04]  /*8db00*/  STL.64 [R1+0xc90], R8 ;  /* 0x000c900801007387 */ /* 0x000fe80000100a00 */
[----:B------:R0:W-:Y:S04]  /*8db10*/  STL.64 [R1+0xc98], R10 ;  /* 0x000c980a01007387 */ /* 0x0001e80000100a00 */
[----:B0-----:R-:W2:Y:S04]  /*8db20*/  LDL.LU.64 R10, [R1+0x7c80] ;  /* 0x007c8000010a7983 */ /* 0x001ea80000300a00 */
[----:B------:R-:W2:Y:S04]  /*8db30*/  LDL.LU.64 R8, [R1+0x7c78] ;  /* 0x007c780001087983 */ /* 0x000ea80000300a00 */
[----:B------:R-:W2:Y:S04]  /*8db40*/  LDL.LU.64 R18, [R1+0x7c70] ;  /* 0x007c700001127983 */ /* 0x000ea80000300a00 */
[----:B------:R-:W-:Y:S04]  /*8db50*/  STL [R1+0x7a8c], R0 ;  /* 0x007a8c0001007387 */ /* 0x000fe80000100800 */
[----:B------:R0:W-:Y:S04]  /*8db60*/  STL [R1+0x7a88], R17 ;  /* 0x007a881101007387 */ /* 0x0001e80000100800 */
[----:B0-----:R-:W2:Y:S02]  /*8db70*/  LDL.64 R16, [R1+0x90] ;  /* 0x0000900001107983 */ /* 0x001ea40000100a00 */
[----:B--2---:R-:W-:Y:S01]  /*8db80*/  HMMA.16816.F32 R8, R12, R16, R8 ;  /* 0x000000100c08723c */ /* 0x004fe20000001808 */
[----:B------:R-:W-:-:S15]  /*8db90*/  IMAD.MOV.U32 R16, RZ, RZ, R17 ;  /* 0x000000ffff107224 */ /* 0x000fde00078e0011 */
[----:B------:R-:W-:-:S03]  /*8dba0*/  NOP ;  /* 0x0000000000007918 */ /* 0x000fc60000000000 */
[----:B------:R-:W-:Y:S04]  /*8dbb0*/  STL.64 [R1+0xc50], R8 ;  /* 0x000c500801007387 */ /* 0x000fe80000100a00 */
[----:B------:R0:W-:Y:S04]  /*8dbc0*/  STL.64 [R1+0xc58], R10 ;  /* 0x000c580a01007387 */ /* 0x0001e80000100a00 */
[----:B0-----:R-:W2:Y:S04]  /*8dbd0*/  LDL.LU.64 R10, [R1+0x7c68] ;  /* 0x007c6800010a7983 */ /* 0x001ea80000300a00 */
[----:B------:R-:W2:Y:S04]  /*8dbe0*/  LDL.LU.64 R8, [R1+0x7c60] ;  /* 0x007c600001087983 */ /* 0x000ea80000300a00 */
[----:B------:R0:W-:Y:S04]  /*8dbf0*/  STL [R1+0x7a90], R16 ;  /* 0x007a901001007387 */ /* 0x0001e80000100800 */
[----:B0-----:R-:W2:Y:S02]  /*8dc00*/  LDL.64 R16, [R1+0x88] ;  /* 0x0000880001107983 */ /* 0x001ea40000100a00 */
[----:B--2---:R-:W-:-:S15]  /*8dc10*/  HMMA.16816.F32 R8, R12, R16, R8 ;  /* 0x000000100c08723c */ /* 0x004fde0000001808 */
[----:B------:R-:W-:-:S04]  /*8dc20*/  NOP ;  /* 0x0000000000007918 */ /* 0x000fc80000000000 */
[----:B------:R-:W-:Y:S04]  /*8dc30*/  STL.64 [R1+0xc20], R8 ;  /* 0x000c200801007387 */ /* 0x000fe80000100a00 */
[----:B------:R0:W-:Y:S04]  /*8dc40*/  STL.64 [R1+0xc28], R10 ;  /* 0x000c280a01007387 */ /* 0x0001e80000100a00 */
[----:B0-----:R-:W4:Y:S04]  /*8dc50*/  LDL.LU.64 R10, [R1+0x7c58] ;  /* 0x007c5800010a7983 */ /* 0x001f280000300a00 */
[----:B------:R-:W4:Y:S01]  /*8dc60*/  LDL.LU.64 R8, [R1+0x7c50] ;  /* 0x007c500001087983 */ /* 0x000f220000300a00 */
[----:B------:R-:W-:-:S03]  /*8dc70*/  IMAD.MOV.U32 R0, RZ, RZ, R16 ;  /* 0x000000ffff007224 */ /* 0x000fc600078e0010 */
[----:B------:R-:W-:Y:S04]  /*8dc80*/  STL [R1+0x7a98], R17 ;  /* 0x007a981101007387 */ /* 0x000fe80000100800 */
[----:B------:R-:W-:Y:S01]  /*8dc90*/  STL [R1+0x7a94], R0 ;  /* 0x007a940001007387 */ /* 0x000fe20000100800 */
[----:B----4-:R-:W-:-:S15]  /*8dca0*/  HMMA.16816.F32 R8, R12, R2, R8 ;  /* 0x000000020c08723c */ /* 0x010fde0000001808 */
[----:B------:R-:W-:-:S04]  /*8dcb0*/  NOP ;  /* 0x0000000000007918 */ /* 0x000fc80000000000 */
[----:B------:R-:W-:Y:S04]  /*8dcc0*/  STL.64 [R1+0xc00], R8 ;  /* 0x000c000801007387 */ /* 0x000fe80000100a00 */
[----:B------:R0:W-:Y:S04]  /*8dcd0*/  STL.64 [R1+0xc08], R10 ;  /* 0x000c080a01007387 */ /* 0x0001e80000100a00 */
[----:B0-----:R-:W2:Y:S04]  /*8dce0*/  LDL.LU.64 R10, [R1+0x7c48] ;  /* 0x007c4800010a7983 */ /* 0x001ea80000300a00 */
[----:B------:R-:W2:Y:S01]  /*8dcf0*/  LDL.LU.64 R8, [R1+0x7c40] ;  /* 0x007c400001087983 */ /* 0x000ea20000300a00 */
[----:B------:R-:W-:-:S05]  /*8dd00*/  IMAD.MOV.U32 R16, RZ, RZ, R3 ;  /* 0x000000ffff107224 */ /* 0x000fca00078e0003 */
[----:B------:R-:W-:Y:S01]  /*8dd10*/  STL [R1+0x7a9c], R16 ;  /* 0x007a9c1001007387 */ /* 0x000fe20000100800 */
[----:B--2---:R-:W-:-:S15]  /*8dd20*/  HMMA.16816.F32 R8, R12, R18, R8 ;  /* 0x000000120c08723c */ /* 0x004fde0000001808 */
[----:B------:R-:W-:-:S04]  /*8dd30*/  NOP ;  /* 0x0000000000007918 */ /* 0x000fc80000000000 */
[----:B------:R-:W-:Y:S04]  /*8dd40*/  STL.64 [R1+0xbe0], R8 ;  /* 0x000be00801007387 */ /* 0x000fe80000100a00 */
[----:B------:R0:W-:Y:S04]  /*8dd50*/  STL.64 [R1+0xbe8], R10 ;  /* 0x000be80a01007387 */ /* 0x0001e80000100a00 */
[----:B0-----:R-:W2:Y:S04]  /*8dd60*/  LDL.LU.64 R10, [R1+0x7c38] ;  /* 0x007c3800010a7983 */ /* 0x001ea80000300a00 */
[----:B------:R-:W2:Y:S01]  /*8dd70*/  LDL.LU.64 R8, [R1+0x7c30] ;  /* 0x007c300001087983 */ /* 0x000ea20000300a00 */
[----:B---3--:R-:W-:Y:S01]  /*8dd80*/  HMMA.16816.F32 R4, R12, R22, R4 ;  /* 0x000000160c04723c */ /* 0x008fe20000001804 */
[----:B------:R-:W-:-:S02]  /*8dd90*/  IMAD.MOV.U32 R0, RZ, RZ, R19 ;  /* 0x000000ffff007224 */ /* 0x000fc400078e0013 */
[----:B------:R-:W-:Y:S02]  /*8dda0*/  IMAD.MOV.U32 R17, RZ, RZ, R18 ;  /* 0x000000ffff117224 */ /* 0x000fe400078e0012 */
[----:B------:R-:W-:Y:S01]  /*8ddb0*/  IMAD.MOV.U32 R16, RZ, RZ, R21 ;  /* 0x000000ffff107224 */ /* 0x000fe200078e0015 */
[----:B------:R0:W-:Y:S04]  /*8ddc0*/  STL [R1+0x7aa4], R0 ;  /* 0x007aa40001007387 */ /* 0x0001e80000100800 */
[----:B------:R1:W-:Y:S04]  /*8ddd0*/  STL [R1+0x7aa0], R17 ;  /* 0x007aa01101007387 */ /* 0x0003e80000100800 */
[----:B------:R-:W-:Y:S01]  /*8dde0*/  STL [R1+0x7aa8], R16 ;  /* 0x007aa81001007387 */ /* 0x000fe20000100800 */
[----:B0-----:R-:W-:-:S02]  /*8ddf0*/  IMAD.MOV.U32 R0, RZ, RZ, R22 ;  /* 0x000000ffff007224 */ /* 0x001fc400078e0016 */
[----:B-1----:R-:W-:Y:S01]  /*8de00*/  IMAD.MOV.U32 R17, RZ, RZ, R23 ;  /* 0x000000ffff117224 */ /* 0x002fe200078e0017 */
[----:B--2---:R-:W-:-:S15]  /*8de10*/  HMMA.16816.F32 R8, R12, R20, R8 ;  /* 0x000000140c08723c */ /* 0x004fde0000001808 */
[----:B------:R-:W-:-:S04]  /*8de20*/  NOP ;  /* 0x0000000000007918 */ /* 0x000fc80000000000 */
[----:B------:R-:W-:Y:S04]  /*8de30*/  STL.64 [R1+0xbb0], R8 ;  /* 0x000bb00801007387 */ /* 0x000fe80000100a00 */
[----:B------:R-:W-:Y:S04]  /*8de40*/  STL.64 [R1+0xbb8], R10 ;  /* 0x000bb80a01007387 */ /* 0x000fe80000100a00 */
[----:B------:R-:W-:Y:S04]  /*8de50*/  STL.64 [R1+0xb90], R4 ;  /* 0x000b900401007387 */ /* 0x000fe80000100a00 */
[----:B------:R0:W-:Y:S02]  /*8de60*/  STL.64 [R1+0xb98], R6 ;  /* 0x000b980601007387 */ /* 0x0001e40000100a00 */
[----:B0-----:R-:W-:Y:S02]  /*8de70*/  HMMA.16816.F32 R4, R12, R28, R24 ;  /* 0x0000001c0c04723c */ /* 0x001fe40000001818 */
[----:B------:R-:W-:Y:S04]  /*8de80*/  STL [R1+0x7ab0], R17 ;  /* 0x007ab01101007387 */ /* 0x000fe80000100800 */
[----:B------:R-:W-:Y:S04]  /*8de90*/  STL [R1+0x7aac], R0 ;  /* 0x007aac0001007387 */ /* 0x000fe80000100800 */
[----:B------:R-:W2:Y:S09]  /*8dea0*/  LDL.LU R24, [R1+0x3a0] ;  /* 0x0003a00001187983 */ /* 0x000eb20000300800 */
[----:B------:R-:W-:Y:S04]  /*8deb0*/  STL.64 [R1+0xb60], R4 ;  /* 0x000b600401007387 */ /* 0x000fe80000100a00 */
[----:B------:R-:W-:Y:S04]  /*8dec0*/  STL.64 [R1+0xb68], R6 ;  /* 0x000b680601007387 */ /* 0x000fe80000100a00 */
[----:B------:R-:W2:Y:S04]  /*8ded0*/  LDL.LU R25, [R1+0x3a4] ;  /* 0x0003a40001197983 */ /* 0x000ea80000300800 */
[----:B------:R-:W3:Y:S04]  /*8dee0*/  LDL.LU R26, [R1+0x3a8] ;  /* 0x0003a800011a7983 */ /* 0x000ee80000300800 */
[----:B------:R-:W3:Y:S04]  /*8def0*/  LDL.LU R27, [R1+0x3ac] ;  /* 0x0003ac00011b7983 */ /* 0x000ee80000300800 */
[----:B------:R-:W4:Y:S04]  /*8df00*/  LDL.64 R18, [R1+0x38] ;  /* 0x0000380001127983 */ /* 0x000f280000100a00 */
[----:B---3--:R-:W-:Y:S04]  /*8df10*/  STL.64 [R1+0x7bc8], R26 ;  /* 0x007bc81a01007387 */ /* 0x008fe80000100a00 */
[----:B--2---:R-:W-:Y:S04]  /*8df20*/  STL.64 [R1+0x7bc0], R24 ;  /* 0x007bc01801007387 */ /* 0x004fe80000100a00 */
[----:B------:R-:W2:Y:S04]  /*8df30*/  LDL.LU R8, [R1+0x3c0] ;  /* 0x0003c00001087983 */ /* 0x000ea80000300800 */
        /* <DEDUP_REMOVED lines=32> */
[----:B------:R-:W2:Y:S04]  /*8e140*/  LDL.LU R10, [R1+0x428] ;  /* 0x00042800010a7983 */ /* 0x000ea80000300800 */
[----:B------:R-:W2:Y:S04]  /*8e150*/  LDL.LU R11, [R1+0x42c] ;  /* 0x00042c00010b7983 */ /* 0x000ea80000300800 */
[----:B------:R-:W3:Y:S04]  /*8e160*/  LDL.LU R24, [R1+0x3d0] ;  /* 0x0003d00001187983 */ /* 0x000ee80000300800 */
[----:B------:R-:W3:Y:S01]  /*8e170*/  LDL.LU R25, [R1+0x3d4] ;  /* 0x0003d40001197983 */ /* 0x000ee20000300800 */
[----:B------:R-:W-:-:S03]  /*8e180*/  IMAD.MOV.U32 R16, RZ, RZ, R29 ;  /* 0x000000ffff107224 */ /* 0x000fc600078e001d */
[----:B------:R-:W3:Y:S04]  /*8e190*/  LDL.LU R26, [R1+0x3d8] ;  /* 0x0003d800011a7983 */ /* 0x000ee80000300800 */
[----:B------:R-:W3:Y:S04]  /*8e1a0*/  LDL.LU R27, [R1+0x3dc] ;  /* 0x0003dc00011b7983 */ /* 0x000ee80000300800 */
[----:B------:R-:W3:Y:S04]  /*8e1b0*/  LDL.64 R20, [R1+0x28] ;  /* 0x0000280001147983 */ /* 0x000ee80000100a00 */
[----:B------:R-:W3:Y:S04]  /*8e1c0*/  LDL.LU R4, [R1+0x3b0] ;  /* 0x0003b00001047983 */ /* 0x000ee80000300800 */
[----:B------:R-:W3:Y:S04]  /*8e1d0*/  LDL.LU R5, [R1+0x3b4] ;  /* 0x0003b40001057983 */ /* 0x000ee80000300800 */
[----:B------:R-:W3:Y:S01]  /*8e1e0*/  LDL.LU R6, [R1+0x3b8] ;  /* 0x0003b80001067983 */ /* 0x000ee20000300800 */
[----:B------:R-:W-:-:S03]  /*8e1f0*/  IMAD.MOV.U32 R0, RZ, RZ, R3 ;  /* 0x000000ffff007224 */ /* 0x000fc600078e0003 */
[----:B------:R-:W3:Y:S01]  /*8e200*/  LDL.LU R7, [R1+0x3bc] ;  /* 0x0003bc0001077983 */ /* 0x000ee20000300800 */
[----:B------:R-:W-:-:S03]  /*8e210*/  IMAD.MOV.U32 R17, RZ, RZ, R2 ;  /* 0x000000ffff117224 */ /* 0x000fc600078e0002 */
[----:B------:R-:W3:Y:S04]  /*8e220*/  LDL.64 R22, [R1+0x20] ;  /* 0x0000200001167983 */ /* 0x000ee80000100a00 */
[----:B------:R-:W3:Y:S04]  /*8e230*/  LDL.64 R28, [R1+0x18] ;  /* 0x00001800011c7983 */ /* 0x000ee80000100a00 */
[----:B------:R-:W-:Y:S01]  /*8e240*/  STL [R1+0x7ab4], R16 ;  /* 0x007ab41001007387 */ /* 0x000fe20000100800 */
        /* <DEDUP_REMOVED lines=27> */
[----:B0-----:R-:W2:Y:S04]  /*8e400*/  LDL.64 R16, [R1+0x40] ;  /* 0x0000400001107983 */ /* 0x001ea80000100a00 */
[----:B------:R-:W-:Y:S01]  /*8e410*/  STL [R1+0x7ac4], R0 ;  /* 0x007ac40001007387 */ /* 0x000fe20000100800 */
[----:B--2---:R-:W-:-:S15]  /*8e420*/  HMMA.16816.F32 R8, R12, R16, R8 ;  /* 0x000000100c08723c */ /* 0x004fde0000001808 */
[----:B------:R-:W-:-:S04]  /*8e430*/  NOP ;  /* 0x0000000000007918 */ /* 0x000fc80000000000 */
[----:B------:R-:W-:Y:S04]  /*8e440*/  STL.64 [R1+0xad0], R8 ;  /* 0x000ad00801007387 */ /* 0x000fe80000100a00 */
[----:B------:R0:W-:Y:S04]  /*8e450*/  STL.64 [R1+0xad8], R10 ;  /* 0x000ad80a01007387 */ /* 0x0001e80000100a00 */
[----:B0-----:R-:W2:Y:S04]  /*8e460*/  LDL.LU.64 R10, [R1+0x7bf0] ;  /* 0x007bf000010a7983 */ /* 0x001ea80000300a00 */
[----:B------:R-:W2:Y:S01]  /*8e470*/  LDL.LU.64 R8, [R1+0x7be8] ;  /* 0x007be80001087983 */ /* 0x000ea20000300a00 */
[----:B------:R-:W-:-:S02]  /*8e480*/  IMAD.MOV.U32 R16, RZ, RZ, R17 ;  /* 0x000000ffff107224 */ /* 0x000fc400078e0011 */
[----:B----4-:R-:W-:-:S03]  /*8e490*/  IMAD.MOV.U32 R0, RZ, RZ, R19 ;  /* 0x000000ffff007224 */ /* 0x010fc600078e0013 */
[----:B------:R-:W-:Y:S01]  /*8e4a0*/  STL [R1+0x7acc], R16 ;  /* 0x007acc1001007387 */ /* 0x000fe20000100800 */
[----:B------:R-:W-:Y:S01]  /*8e4b0*/  IMAD.MOV.U32 R17, RZ, RZ, R18 ;  /* 0x000000ffff117224 */ /* 0x000fe200078e0012 */
[----:B--2---:R-:W-:-:S15]  /*8e4c0*/  HMMA.16816.F32 R8, R12, R18, R8 ;  /* 0x000000120c08723c */ /* 0x004fde0000001808 */
[----:B------:R-:W-:-:S04]  /*8e4d0*/  NOP ;  /* 0x0000000000007918 */ /* 0x000fc80000000000 */
[----:B------:R-:W-:Y:S04]  /*8e4e0*/  STL.64 [R1+0xaa0], R8 ;  /* 0x000aa00801007387 */ /* 0x000fe80000100a00 */
[----:B------:R0:W-:Y:S04]  /*8e4f0*/  STL.64 [R1+0xaa8], R10 ;  /* 0x000aa80a01007387 */ /* 0x0001e80000100a00 */
[----:B0-----:R-:W2:Y:S04]  /*8e500*/  LDL.LU.64 R10, [R1+0x7be0] ;  /* 0x007be000010a7983 */ /* 0x001ea80000300a00 */
[----:B------:R-:W2:Y:S04]  /*8e510*/  LDL.LU.64 R8, [R1+0x7bd8] ;  /* 0x007bd80001087983 */ /* 0x000ea80000300a00 */
[----:B------:R-:W4:Y:S04]  /*8e520*/  LDL.LU.64 R18, [R1+0x7bd0] ;  /* 0x007bd00001127983 */ /* 0x000f280000300a00 */
[----:B------:R-:W-:Y:S04]  /*8e530*/  STL [R1+0x7ad4], R0 ;  /* 0x007ad40001007387 */ /* 0x000fe80000100800 */
[----:B------:R0:W-:Y:S04]  /*8e540*/  STL [R1+0x7ad0], R17 ;  /* 0x007ad01101007387 */ /* 0x0001e80000100800 */
[----:B0-----:R-:W3:Y:S02]  /*8e550*/  LDL.64 R16, [R1+0x30] ;  /* 0x0000300001107983 */ /* 0x001ee40000100a00 */
[----:B---3--:R-:W-:-:S15]  /*8e560*/  HMMA.16816.F32 R24, R12, R16, R24 ;  /* 0x000000100c18723c */ /* 0x008fde0000001818 */
[----:B------:R-:W-:-:S04]  /*8e570*/  NOP ;  /* 0x0000000000007918 */ /* 0x000fc80000000000 */
[----:B------:R-:W-:Y:S04]  /*8e580*/  STL.64 [R1+0xa80], R24 ;  /* 0x000a801801007387 */ /* 0x000fe80000100a00 */
[----:B------:R0:W-:Y:S04]  /*8e590*/  STL.64 [R1+0xa88], R26 ;  /* 0x000a881a01007387 */ /* 0x0001e80000100a00 */
[----:B0-----:R-:W3:Y:S04]  /*8e5a0*/  LDL.LU.64 R26, [R1+0x7bc8] ;  /* 0x007bc800011a7983 */ /* 0x001ee80000300a00 */
[----:B------:R-:W3:Y:S01]  /*8e5b0*/  LDL.LU.64 R24, [R1+0x7bc0] ;  /* 0x007bc00001187983 */ /* 0x000ee20000300a00 */
[----:B--2---:R-:W-:Y:S01]  /*8e5c0*/  HMMA.16816.F32 R8, R12, R20, R8 ;  /* 0x000000140c08723c */ /* 0x004fe20000001808 */
[----:B------:R-:W-:-:S07]  /*8e5d0*/  IMAD.MOV.U32 R16, RZ, RZ, R17 ;  /* 0x000000ffff107224 */ /* 0x000fce00078e0011 */
[----:B------:R-:W-:Y:S01]  /*8e5e0*/  HMMA.16816.F32 R4, R12, R22, R4 ;  /* 0x000000160c04723c */ /* 0x000fe20000001804 */
[----:B------:R-:W-:Y:S01]  /*8e5f0*/  IMAD.MOV.U32 R17, RZ, RZ, R21 ;  /* 0x000000ffff117224 */ /* 0x000fe200078e0015 */
[----:B------:R0:W-:Y:S01]  /*8e600*/  STL [R1+0x7ad8], R16 ;  /* 0x007ad81001007387 */ /* 0x0001e20000100800 */
[----:B------:R-:W-:-:S08]  /*8e610*/  IMAD.MOV.U32 R0, RZ, RZ, R20 ;  /* 0x000000ffff007224 */ /* 0x000fd000078e0014 */
[----:B------:R-:W-:Y:S01]  /*8e620*/  STL.64 [R1+0xa60], R8 ;  /* 0x000a600801007387 */ /* 0x000fe20000100a00 */
[----:B0-----:R-:W-:-:S03]  /*8e630*/  IMAD.MOV.U32 R16, RZ, RZ, R23 ;  /* 0x000000ffff107224 */ /* 0x001fc600078e0017 */
[----:B------:R-:W-:Y:S04]  /*8e640*/  STL.64 [R1+0xa68], R10 ;  /* 0x000a680a01007387 */ /* 0x000fe80000100a00 */
[----:B------:R-:W-:Y:S04]  /*8e650*/  STL [R1+0x7ae0], R17 ;  /* 0x007ae01101007387 */ /* 0x000fe80000100800 */
[----:B------:R-:W-:Y:S04]  /*8e660*/  STL [R1+0x7adc], R0 ;  /* 0x007adc0001007387 */ /* 0x000fe80000100800 */
[----:B------:R-:W-:Y:S04]  /*8e670*/  STL [R1+0x7ae4], R16 ;  /* 0x007ae41001007387 */ /* 0x000fe80000100800 */
[----:B------:R-:W-:Y:S04]  /*8e680*/  STL.64 [R1+0xa30], R4 ;  /* 0x000a300401007387 */ /* 0x000fe80000100a00 */
[----:B------:R3:W-:Y:S02]  /*8e690*/  STL.64 [R1+0xa38], R6 ;  /* 0x000a380601007387 */ /* 0x0007e40000100a00 */
[----:B---3--:R-:W-:-:S15]  /*8e6a0*/  HMMA.16816.F32 R4, R12, R28, R24 ;  /* 0x0000001c0c04723c */ /* 0x008fde0000001818 */
[----:B------:R-:W-:-:S04]  /*8e6b0*/  NOP ;  /* 0x0000000000007918 */ /* 0x000fc80000000000 */
[----:B------:R-:W-:Y:S04]  /*8e6c0*/  STL.64 [R1+0xa10], R4 ;  /* 0x000a100401007387 */ /* 0x000fe80000100a00 */
[----:B------:R-:W-:Y:S04]  /*8e6d0*/  STL.64 [R1+0xa18], R6 ;  /* 0x000a180601007387 */ /* 0x000fe80000100a00 */
        /* <DEDUP_REMOVED lines=35> */
[----:B------:R-:W2:Y:S01]  /*8e910*/  LDL.LU R27, [R1+0x38c] ;  /* 0x00038c00011b7983 */ /* 0x000ea20000300800 */
[----:B------:R-:W-:-:S02]  /*8e920*/  IMAD.MOV.U32 R17, RZ, RZ, R28 ;  /* 0x000000ffff117224 */ /* 0x000fc400078e001c */
[----:B------:R-:W-:Y:S01]  /*8e930*/  IMAD.MOV.U32 R0, RZ, RZ, R29 ;  /* 0x000000ffff007224 */ /* 0x000fe200078e001d */
[----:B--2---:R-:W-:Y:S04]  /*8e940*/  STL.64 [R1+0x7bb8], R26 ;  /* 0x007bb81a01007387 */ /* 0x004fe80000100a00 */
[----:B------:R0:W-:Y:S04]  /*8e950*/  STL.64 [R1+0x7bb0], R24 ;  /* 0x007bb01801007387 */ /* 0x0001e80000100a00 */
[----:B0-----:R-:W2:Y:S04]  /*8e960*/  LDL.LU R24, [R1+0x390] ;  /* 0x0003900001187983 */ /* 0x001ea80000300800 */
[----:B------:R-:W2:Y:S04]  /*8e970*/  LDL.LU R25, [R1+0x394] ;  /* 0x0003940001197983 */ /* 0x000ea80000300800 */
[----:B------:R-:W2:Y:S04]  /*8e980*/  LDL.LU R26, [R1+0x398] ;  /* 0x00039800011a7983 */ /* 0x000ea80000300800 */
[----:B------:R-:W2:Y:S04]  /*8e990*/  LDL.LU R27, [R1+0x39c] ;  /* 0x00039c00011b7983 */ /* 0x000ea80000300800 */
[----:B------:R-:W2:Y:S04]  /*8e9a0*/  LDL.64 R28, [R1] ;  /* 0x00000000011c7983 */ /* 0x000ea80000100a00 */
[----:B------:R-:W-:Y:S04]  /*8e9b0*/  STL.64 [R1+0x7b70], R22 ;  /* 0x007b701601007387 */ /* 0x000fe80000100a00 */
[----:B------:R0:W-:Y:S04]  /*8e9c0*/  STL.64 [R1+0x7b68], R20 ;  /* 0x007b681401007387 */ /* 0x0001e80000100a00 */
        /* <DEDUP_REMOVED lines=8> */
[----:B------:R-:W2:Y:S04]  /*8ea50*/  LDL.LU R10, [R1+0x328] ;  /* 0x00032800010a7983 */ /* 0x000ea80000300800 */
[----:B------:R-:W2:Y:S04]  /*8ea60*/  LDL.LU R11, [R1+0x32c] ;  /* 0x00032c00010b7983 */ /* 0x000ea80000300800 */
[----:B--2---:R-:W-:Y:S04]  /*8ea70*/  STL.64 [R1+0x7b50], R10 ;  /* 0x007b500a01007387 */ /* 0x004fe80000100a00 */
[----:B---3--:R0:W-:Y:S04]  /*8ea80*/  STL.64 [R1+0x7b48], R8 ;  /* 0x007b480801007387 */ /* 0x0081e80000100a00 */
[----:B0-----:R-:W2:Y:S04]  /*8ea90*/  LDL.LU R8, [R1+0x330] ;  /* 0x0003300001087983 */ /* 0x001ea80000300800 */
[----:B------:R-:W2:Y:S04]  /*8eaa0*/  LDL.LU R9, [R1+0x334] ;  /* 0x0003340001097983 */ /* 0x000ea80000300800 */
[----:B------:R-:W2:Y:S04]  /*8eab0*/  LDL.LU R10, [R1+0x338] ;  /* 0x00033800010a7983 */ /* 0x000ea80000300800 */
[----:B------:R-:W2:Y:S04]  /*8eac0*/  LDL.LU R11, [R1+0x33c] ;  /* 0x00033c00010b7983 */ /* 0x000ea80000300800 */
[----:B------:R-:W3:Y:S04]  /*8ead0*/  LDL.LU R4, [R1+0x300] ;  /* 0x0003000001047983 */ /* 0x000ee80000300800 */
[----:B------:R-:W3:Y:S04]  /*8eae0*/  LDL.LU R5, [R1+0x304] ;  /* 0x0003040001057983 */ /* 0x000ee80000300800 */
[----:B------:R-:W3:Y:S04]  /*8eaf0*/  LDL.LU R6, [R1+0x308] ;  /* 0x0003080001067983 */ /* 0x000ee80000300800 */
[----:B------:R-:W3:Y:S04]  /*8eb00*/  LDL.LU R7, [R1+0x30c] ;  /* 0x00030c0001077983 */ /* 0x000ee80000300800 */
        /* <DEDUP_REMOVED lines=16> */
[----:B0-----:R-:W2:Y:S04]  /*8ec10*/  LDL.LU.64 R26, [R1+0x7ba8] ;  /* 0x007ba800011a7983 */ /* 0x001ea80000300a00 */
[----:B------:R-:W2:Y:S01]  /*8ec20*/  LDL.LU.64 R24, [R1+0x7ba0] ;  /* 0x007ba00001187983 */ /* 0x000ea20000300a00 */
[----:B------:R-:W-:-:S02]  /*8ec30*/  IMAD.MOV.U32 R0, RZ, RZ, R16 ;  /* 0x000000ffff007224 */ /* 0x000fc400078e0010 */
[----:B------:R-:W-:Y:S01]  /*8ec40*/  IMAD.MOV.U32 R16, RZ, RZ, R29 ;  /* 0x000000ffff107224 */ /* 0x000fe200078e001d */
[----:B--2---:R-:W-:-:S15]  /*8ec50*/  HMMA.16816.F32 R24, R12, R28, R24 ;  /* 0x0000001c0c18723c */ /* 0x004fde0000001818 */
[----:B------:R-:W-:-:S04]  /*8ec60*/  NOP ;  /* 0x0000000000007918 */ /* 0x000fc80000000000 */
[----:B------:R-:W-:Y:S04]  /*8ec70*/  STL.64 [R1+0x990], R24 ;  /* 0x0009901801007387 */ /* 0x000fe80000100a00 */
[----:B------:R0:W-:Y:S04]  /*8ec80*/  STL.64 [R1+0x998], R26 ;  /* 0x0009981a01007387 */ /* 0x0001e80000100a00 */
[----:B0-----:R-:W2:Y:S04]  /*8ec90*/  LDL.LU.64 R26, [R1+0x7b98] ;  /* 0x007b9800011a7983 */ /* 0x001ea80000300a00 */
[----:B------:R-:W2:Y:S04]  /*8eca0*/  LDL.LU.64 R24, [R1+0x7b90] ;  /* 0x007b900001187983 */ /* 0x000ea80000300a00 */
[----:B------:R-:W2:Y:S02]  /*8ecb0*/  LDL.LU.64 R28, [R1+0x7b88] ;  /* 0x007b8800011c7983 */ /* 0x000ea40000300a00 */
[----:B--2---:R-:W-:-:S15]  /*8ecc0*/  HMMA.16816.F32 R24, R12, R28, R24 ;  /* 0x0000001c0c18723c */ /* 0x004fde0000001818 */
[----:B------:R-:W-:-:S04]  /*8ecd0*/  NOP ;  /* 0x0000000000007918 */ /* 0x000fc80000000000 */
[----:B------:R-:W-:Y:S04]  /*8ece0*/  STL.64 [R1+0x970], R24 ;  /* 0x0009701801007387 */ /* 0x000fe80000100a00 */
[----:B------:R0:W-:Y:S04]  /*8ecf0*/  STL.64 [R1+0x978], R26 ;  /* 0x0009781a01007387 */ /* 0x0001e80000100a00 */
[----:B0-----:R-:W2:Y:S04]  /*8ed00*/  LDL.LU.64 R26, [R1+0x7b80] ;  /* 0x007b8000011a7983 */ /* 0x001ea80000300a00 */
[----:B------:R-:W3:Y:S04]  /*8ed10*/  LDL.LU.64 R24, [R1+0x7b78] ;  /* 0x007b780001187983 */ /* 0x000ee80000300a00 */
[----:B------:R0:W-:Y:S04]  /*8ed20*/  STL [R1+0x7a6c], R28 ;  /* 0x007a6c1c01007387 */ /* 0x0001e80000100800 */
[----:B0-----:R-:W3:Y:S04]  /*8ed30*/  LDL.LU R28, [R1+0x187c] ;  /* 0x00187c00011c7983 */ /* 0x001ee80000300800 */
[----:B------:R0:W-:Y:S04]  /*8ed40*/  STL [R1+0x7a68], R29 ;  /* 0x007a681d01007387 */ /* 0x0001e80000100800 */
[----:B0-----:R-:W3:Y:S01]  /*8ed50*/  LDL.LU R29, [R1+0x1884] ;  /* 0x00188400011d7983 */ /* 0x001ee20000300800 */
        /* <DEDUP_REMOVED lines=11> */
[----:B------:R-:W3:Y:S04]  /*8ee10*/  LDL.LU.64 R20, [R1+0x7b58] ;  /* 0x007b580001147983 */ /* 0x000ee80000300a00 */
[----:B------:R0:W-:Y:S04]  /*8ee20*/  STL.64 [R1+0x78b8], R26 ;  /* 0x0078b81a01007387 */ /* 0x0001e80000100a00 */
[----:B0-----:R-:W3:Y:S04]  /*8ee30*/  LDL.LU R26, [R1+0x1880] ;  /* 0x00188000011a7983 */ /* 0x001ee80000300800 */
[----:B------:R-:W3:Y:S04]  /*8ee40*/  LDL.LU R27, [R1+0x1888] ;  /* 0x00188800011b7983 */ /* 0x000ee80000300800 */
[----:B------:R-:W-:Y:S01]  /*8ee50*/  STL.64 [R1+0x78b0], R24 ;  /* 0x0078b01801007387 */ /* 0x000fe20000100a00 */
        /* <DEDUP_REMOVED lines=10> */
[----:B0-----:R-:W4:Y:S04]  /*8ef00*/  LDL.LU.64 R10, [R1+0x7b40] ;  /* 0x007b4000010a7983 */ /* 0x001f280000300a00 */
[----:B------:R-:W4:Y:S01]  /*8ef10*/  LDL.LU.64 R8, [R1+0x7b38] ;  /* 0x007b380001087983 */ /* 0x000f220000300a00 */
[C---:B------:R-:W-:Y:S03]  /*8ef20*/  HMMA.16816.F32 R4, R12.reuse, R2, R4 ;  /* 0x000000020c04723c */ /* 0x040fe60000001804 */
[----:B------:R-:W-:Y:S04]  /*8ef30*/  STL.64 [R1+0x7898], R22 ;  /* 0x0078981601007387 */ /* 0x000fe80000100a00 */
[----:B------:R0:W-:Y:S04]  /*8ef40*/  STL.64 [R1+0x7890], R20 ;  /* 0x0078901401007387 */ /* 0x0001e80000100a00 */
[----:B0-----:R-:W2:Y:S04]  /*8ef50*/  LDL.LU R20, [R1+0x2c0] ;  /* 0x0002c00001147983 */ /* 0x001ea80000300800 */
[----:B------:R-:W2:Y:S04]  /*8ef60*/  LDL.LU R21, [R1+0x2c4] ;  /* 0x0002c40001157983 */ /* 0x000ea80000300800 */
[----:B------:R-:W2:Y:S04]  /*8ef70*/  LDL.LU R22, [R1+0x2c8] ;  /* 0x0002c80001167983 */ /* 0x000ea80000300800 */
[----:B------:R-:W2:Y:S01]  /*8ef80*/  LDL.LU R23, [R1+0x2cc] ;  /* 0x0002cc0001177983 */ /* 0x000ea20000300800 */
[----:B----4-:R-:W-:-:S15]  /*8ef90*/  HMMA.16816.F32 R8, R12, R18, R8 ;  /* 0x000000120c08723c */ /* 0x010fde0000001808 */
[----:B------:R-:W-:-:S04]  /*8efa0*/  NOP ;  /* 0x0000000000007918 */ /* 0x000fc80000000000 */
[----:B------:R-:W-:Y:S04]  /*8efb0*/  STL.64 [R1+0x610], R8 ;  /* 0x0006100801007387 */ /* 0x000fe80000100a00 */
[----:B------:R0:W-:Y:S04]  /*8efc0*/  STL.64 [R1+0x618], R10 ;  /* 0x0006180a01007387 */ /* 0x0001e80000100a00 */
[----:B0-----:R-:W3:Y:S04]  /*8efd0*/  LDL.LU.64 R10, [R1+0x7b30] ;  /* 0x007b3000010a7983 */ /* 0x001ee80000300a00 */
[----:B------:R-:W3:Y:S04]  /*8efe0*/  LDL.LU.64 R8, [R1+0x7b28] ;  /* 0x007b280001087983 */ /* 0x000ee80000300a00 */
[----:B------:R-:W-:Y:S04]  /*8eff0*/  STL.64 [R1+0x5e0], R4 ;  /* 0x0005e00401007387 */ /* 0x000fe80000100a00 */
[----:B------:R0:W-:Y:S04]  /*8f000*/  STL.64 [R1+0x5e8], R6 ;  /* 0x0005e80601007387 */ /* 0x0001e80000100a00 */
[----:B0-----:R-:W4:Y:S04]  /*8f010*/  LDL.LU.64 R6, [R1+0x7b20] ;  /* 0x007b200001067983 */ /* 0x001f280000300a00 */
[----:B------:R-:W3:Y:S02]  /*8f020*/  LDL.LU.64 R4, [R1+0x7b18] ;  /* 0x007b180001047983 */ /* 0x000ee40000300a00 */
[----:B---3--:R-:W-:-:S15]  /*8f030*/  HMMA.16816.F32 R8, R12, R4, R8 ;  /* 0x000000040c08723c */ /* 0x008fde0000001808 */
        /* <DEDUP_REMOVED lines=10> */
[----:B------:R-:W3:Y:S04]  /*8f0e0*/  LDL.LU.64 R8, [R1+0x7af8] ;  /* 0x007af80001087983 */ /* 0x000ee80000300a00 */
[----:B------:R-:W-:Y:S04]  /*8f0f0*/  STL.64 [R1+0x7858], R6 ;  /* 0x0078580601007387 */ /* 0x000fe80000100a00 */
[----:B------:R0:W-:Y:S04]  /*8f100*/  STL.64 [R1+0x7850], R4 ;  /* 0x0078500401007387 */ /* 0x0001e80000100a00 */
[----:B0-----:R-:W3:Y:S04]  /*8f110*/  LDL.LU R4, [R1+0x2d0] ;  /* 0x0002d00001047983 */ /* 0x001ee80000300800 */
[----:B------:R-:W3:Y:S04]  /*8f120*/  LDL.LU R5, [R1+0x2d4] ;  /* 0x0002d40001057983 */ /* 0x000ee80000300800 */
[----:B------:R-:W3:Y:S04]  /*8f130*/  LDL.LU R6, [R1+0x2d8] ;  /* 0x0002d80001067983 */ /* 0x000ee80000300800 */
[----:B------:R-:W3:Y:S02]  /*8f140*/  LDL.LU R7, [R1+0x2dc] ;  /* 0x0002dc0001077983 */ /* 0x000ee40000300800 */
[----:B---3--:R-:W-:-:S15]  /*8f150*/  HMMA.16816.F32 R4, R12, R8, R4 ;  /* 0x000000080c04723c */ /* 0x008fde0000001804 */
[----:B------:R-:W-:-:S04]  /*8f160*/  NOP ;  /* 0x0000000000007918 */ /* 0x000fc80000000000 */
[----:B------:R-:W-:Y:S04]  /*8f170*/  STL.64 [R1+0x560], R4 ;  /* 0x0005600401007387 */ /* 0x000fe80000100a00 */
[----:B------:R2:W-:Y:S02]  /*8f180*/  STL.64 [R1+0x568], R6 ;  /* 0x0005680601007387 */ /* 0x0005e40000100a00 */
[----:B--2---:R-:W-:Y:S02]  /*8f190*/  HMMA.16816.F32 R4, R12, R10, R20 ;  /* 0x0000000a0c04723c */ /* 0x004fe40000001814 */
[----:B------:R-:W-:Y:S04]  /*8f1a0*/  STL.64 [R1+0x7838], R10 ;  /* 0x0078380a01007387 */ /* 0x000fe80000100a00 */
[----:B------:R-:W-:-:S13]  /*8f1b0*/  STL.64 [R1+0x7830], R8 ;  /* 0x0078300801007387 */ /* 0x000fda0000100a00 */
[----:B------:R-:W-:Y:S04]  /*8f1c0*/  STL.64 [R1+0x530], R4 ;  /* 0x0005300401007387 */ /* 0x000fe80000100a00 */
[----:B------:R0:W-:Y:S04]  /*8f1d0*/  STL.64 [R1+0x538], R6 ;  /* 0x0005380601007387 */ /* 0x0001e80000100a00 */
[----:B0-----:R-:W2:Y:S01]  /*8f1e0*/  LDL R6, [R1] ;  /* 0x0000000001067983 */ /* 0x001ea20000100800 */
[----:B------:R-:W-:-:S03]  /*8f1f0*/  IMAD.MOV.U32 R7, RZ, RZ, R16 ;  /* 0x000000ffff077224 */ /* 0x000fc600078e0010 */
[----:B------:R-:W3:Y:S04]  /*8f200*/  LDL.LU R16, [R1+0x7af0] ;  /* 0x007af00001107983 */ /* 0x000ee80000300800 */
[----:B------:R-:W4:Y:S04]  /*8f210*/  LDL.LU R8, [R1+0x690] ;  /* 0x0006900001087983 */ /* 0x000f280000300800 */
[----:B------:R-:W4:Y:S04]  /*8f220*/  LDL.LU R9, [R1+0x694] ;  /* 0x0006940001097983 */ /* 0x000f280000300800 */
[----:B------:R-:W2:Y:S04]  /*8f230*/  LDL.LU R10, [R1+0x698] ;  /* 0x00069800010a7983 */ /* 0x000ea80000300800 */
[----:B------:R-:W2:Y:S01]  /*8f240*/  LDL.LU R11, [R1+0x69c] ;  /* 0x00069c00010b7983 */ /* 0x000ea20000300800 */
[----:B------:R-:W-:-:S02]  /*8f250*/  IMAD.MOV.U32 R4, RZ, RZ, R0 ;  /* 0x000000ffff047224 */ /* 0x000fc400078e0000 */
[----:B------:R-:W-:Y:S01]  /*8f260*/  IMAD.MOV.U32 R5, RZ, RZ, R17 ;  /* 0x000000ffff057224 */ /* 0x000fe200078e0011 */
[----:B--2---:R-:W-:Y:S04]  /*8f270*/  STL.64 [R1+0x78c8], R10 ;  /* 0x0078c80a01007387 */ /* 0x004fe80000100a00 */
[----:B----4-:R-:W-:Y:S04]  /*8f280*/  STL.64 [R1+0x78c0], R8 ;  /* 0x0078c00801007387 */ /* 0x010fe80000100a00 */
[----:B------:R-:W2:Y:S04]  /*8f290*/  LDL.LU R0, [R1+0x7aec] ;  /* 0x007aec0001007983 */ /* 0x000ea80000300800 */
[----:B------:R-:W4:Y:S04]  /*8f2a0*/  LDL.LU R17, [R1+0x7ae8] ;  /* 0x007ae80001117983 */ /* 0x000f280000300800 */
[----:B------:R-:W-:Y:S04]  /*8f2b0*/  STL.64 [R1+0x78d8], R6 ;  /* 0x0078d80601007387 */ /* 0x000fe80000100a00 */
[----:B------:R0:W-:Y:S04]  /*8f2c0*/  STL.64 [R1+0x78d0], R4 ;  /* 0x0078d00401007387 */ /* 0x0001e80000100a00 */
[----:B------:R-:W2:Y:S04]  /*8f2d0*/  LDL.LU R20, [R1+0x6a0] ;  /* 0x0006a00001147983 */ /* 0x000ea80000300800 */
[----:B------:R-:W2:Y:S04]  /*8f2e0*/  LDL.LU R21, [R1+0x6a4] ;  /* 0x0006a40001157983 */ /* 0x000ea80000300800 */
[----:B------:R-:W2:Y:S04]  /*8f2f0*/  LDL.LU R22, [R1+0x6a8] ;  /* 0x0006a80001167983 */ /* 0x000ea80000300800 */
[----:B------:R-:W2:Y:S01]  /*8f300*/  LDL.LU R23, [R1+0x6ac] ;  /* 0x0006ac0001177983 */ /* 0x000ea20000300800 */
[----:B------:R-:W-:-:S02]  /*8f310*/  IMAD R28, R28, 0x100, R26 ;  /* 0x000001001c1c7824 */ /* 0x000fc400078e021a */
[----:B------:R-:W-:Y:S01]  /*8f320*/  IMAD R29, R29, 0x100, R27 ;  /* 0x000001001d1d7824 */ /* 0x000fe200078e021b */
[----:B--2---:R1:W-:Y:S04]  /*8f330*/  STL.64 [R1+0x78e8], R22 ;  /* 0x0078e81601007387 */ /* 0x0043e80000100a00 */
[----:B------:R-:W-:Y:S04]  /*8f340*/  STL.64 [R1+0x78e0], R20 ;  /* 0x0078e01401007387 */ /* 0x000fe80000100a00 */
[----:B------:R-:W2:Y:S01]  /*8f350*/  LDL R26, [R1+0x10] ;  /* 0x00001000011a7983 */ /* 0x000ea20000100800 */
[----:B---3--:R-:W-:-:S02]  /*8f360*/  IMAD.MOV.U32 R27, RZ, RZ, R16 ;  /* 0x000000ffff1b7224 */ /* 0x008fc400078e0010 */
[----:B----4-:R-:W-:Y:S01]  /*8f370*/  IMAD.MOV.U32 R24, RZ, RZ, R17 ;  /* 0x000000ffff187224 */ /* 0x010fe200078e0011 */
[----:B------:R-:W1:Y:S01]  /*8f380*/  LDL.LU R16, [R1+0x7ae4] ;  /* 0x007ae40001107983 */ /* 0x000e620000300800 */
[----:B------:R-:W-:-:S03]  /*8f390*/  IMAD.MOV.U32 R25, RZ, RZ, R0 ;  /* 0x000000ffff197224 */ /* 0x000fc600078e0000 */
[----:B------:R-:W3:Y:S04]  /*8f3a0*/  LDL.LU R17, [R1+0x7ae0] ;  /* 0x007ae00001117983 */ /* 0x000ee80000300800 */
[----:B------:R-:W4:Y:S04]  /*8f3b0*/  LDL.LU R0, [R1+0x7adc] ;  /* 0x007adc0001007983 */ /* 0x000f280000300800 */
[----:B--2---:R-:W-:Y:S04]  /*8f3c0*/  STL.64 [R1+0x78f8], R26 ;  /* 0x0078f81a01007387 */ /* 0x004fe80000100a00 */
[----:B------:R2:W-:Y:S04]  /*8f3d0*/  STL.64 [R1+0x78f0], R24 ;  /* 0x0078f01801007387 */ /* 0x0005e80000100a00 */
[----:B0-----:R-:W2:Y:S04]  /*8f3e0*/  LDL.LU R4, [R1+0x640] ;  /* 0x0006400001047983 */ /* 0x001ea80000300800 */
[----:B------:R-:W2:Y:S04]  /*8f3f0*/  LDL.LU R5, [R1+0x644] ;  /* 0x0006440001057983 */ /* 0x000ea80000300800 */
[----:B------:R-:W2:Y:S04]  /*8f400*/  LDL.LU R6, [R1+0x648] ;  /* 0x0006480001067983 */ /* 0x000ea80000300800 */
[----:B------:R-:W2:Y:S01]  /*8f410*/  LDL.LU R7, [R1+0x64c] ;  /* 0x00064c0001077983 */ /* 0x000ea20000300800 */
[----:B-1----:R-:W-:-:S03]  /*8f420*/  IMAD.MOV.U32 R23, RZ, RZ, R16 ;  /* 0x000000ffff177224 */ /* 0x002fc600078e0010 */
[----:B--2---:R-:W-:Y:S04]  /*8f430*/  STL.64 [R1+0x7908], R6 ;  /* 0x0079080601007387 */ /* 0x004fe80000100a00 */
[----:B------:R0:W-:Y:S04]  /*8f440*/  STL.64 [R1+0x7900], R4 ;  /* 0x0079000401007387 */ /* 0x0001e80000100a00 */
[----:B------:R-:W2:Y:S04]  /*8f450*/  LDL R22, [R1+0x20] ;  /* 0x0000200001167983 */ /* 0x000ea80000100800 */
[----:B------:R-:W2:Y:S04]  /*8f460*/  LDL.LU R16, [R1+0x7ad8] ;  /* 0x007ad80001107983 */ /* 0x000ea80000300800 */
[----:B------:R-:W2:Y:S04]  /*8f470*/  LDL.LU R24, [R1+0x620] ;  /* 0x0006200001187983 */ /* 0x000ea80000300800 */
[----:B------:R-:W2:Y:S04]  /*8f480*/  LDL.LU R25, [R1+0x624] ;  /* 0x0006240001197983 */ /* 0x000ea80000300800 */
[----:B------:R-:W2:Y:S04]  /*8f490*/  LDL.LU R26, [R1+0x628] ;  /* 0x00062800011a7983 */ /* 0x000ea80000300800 */
[----:B------:R-:W2:Y:S01]  /*8f4a0*/  LDL.LU R27, [R1+0x62c] ;  /* 0x00062c00011b7983 */ /* 0x000ea20000300800 */
[----:B----4-:R-:W-:-:S02]  /*8f4b0*/  IMAD.MOV.U32 R20, RZ, RZ, R0 ;  /* 0x000000ffff147224 */ /* 0x010fc400078e0000 */
[----:B---3--:R-:W-:Y:S01]  /*8f4c0*/  IMAD.MOV.U32 R21, RZ, RZ, R17 ;  /* 0x000000ffff157224 */ /* 0x008fe200078e0011 */
[----:B--2---:R1:W-:Y:S04]  /*8f4d0*/  STL.64 [R1+0x7918], R26 ;  /* 0x0079181a01007387 */ /* 0x0043e80000100a00 */
[----:B------:R2:W-:Y:S04]  /*8f4e0*/  STL.64 [R1+0x7910], R24 ;  /* 0x0079101801007387 */ /* 0x0005e80000100a00 */
[----:B------:R-:W3:Y:S04]  /*8f4f0*/  LDL.LU R0, [R1+0x7ad4] ;  /* 0x007ad40001007983 */ /* 0x000ee80000300800 */
[----:B------:R-:W2:Y:S04]  /*8f500*/  LDL.LU R17, [R1+0x7ad0] ;  /* 0x007ad00001117983 */ /* 0x000ea80000300800 */
[----:B------:R-:W-:Y:S04]  /*8f510*/  STL.64 [R1+0x7928], R22 ;  /* 0x0079281601007387 */ /* 0x000fe80000100a00 */
[----:B------:R-:W-:Y:S04]  /*8f520*/  STL.64 [R1+0x7920], R20 ;  /* 0x0079201401007387 */ /* 0x000fe80000100a00 */
[----:B0-----:R-:W4:Y:S04]  /*8f530*/  LDL.LU R4, [R1+0x600] ;  /* 0x0006000001047983 */ /* 0x001f280000300800 */
[----:B------:R-:W4:Y:S04]  /*8f540*/  LDL.LU R5, [R1+0x604] ;  /* 0x0006040001057983 */ /* 0x000f280000300800 */
[----:B------:R-:W2:Y:S04]  /*8f550*/  LDL.LU R6, [R1+0x608] ;  /* 0x0006080001067983 */ /* 0x000ea80000300800 */
[----:B------:R-:W2:Y:S01]  /*8f560*/  LDL.LU R7, [R1+0x60c] ;  /* 0x00060c0001077983 */ /* 0x000ea20000300800 */
[----:B-1----:R-:W-:-:S03]  /*8f570*/  IMAD.MOV.U32 R27, RZ, RZ, R16 ;  /* 0x000000ffff1b7224 */ /* 0x002fc600078e0010 */
[----:B--2---:R-:W-:Y:S04]  /*8f580*/  STL.64 [R1+0x7938], R6 ;  /* 0x0079380601007387 */ /* 0x004fe80000100a00 */
[----:B----4-:R0:W-:Y:S04]  /*8f590*/  STL.64 [R1+0x7930], R4 ;  /* 0x0079300401007387 */ /* 0x0101e80000100a00 */
[----:B------:R-:W2:Y:S01]  /*8f5a0*/  LDL R26, [R1+0x30] ;  /* 0x00003000011a7983 */ /* 0x000ea20000100800 */
[----:B------:R-:W-:Y:S02]  /*8f5b0*/  IMAD.MOV.U32 R24, RZ, RZ, R17 ;  /* 0x000000ffff187224 */ /* 0x000fe400078e0011 */
[----:B---3--:R-:W-:Y:S01]  /*8f5c0*/  IMAD.MOV.U32 R25, RZ, RZ, R0 ;  /* 0x000000ffff197224 */ /* 0x008fe200078e0000 */
[----:B------:R-:W3:Y:S04]  /*8f5d0*/  LDL.LU R16, [R1+0x7acc] ;  /* 0x007acc0001107983 */ /* 0x000ee80000300800 */
[----:B------:R-:W4:Y:S04]  /*8f5e0*/  LDL.LU R17, [R1+0x7ac8] ;  /* 0x007ac80001117983 */ /* 0x000f280000300800 */
[----:B------:R-:W3:Y:S04]  /*8f5f0*/  LDL.LU R0, [R1+0x7ac4] ;  /* 0x007ac40001007983 */ /* 0x000ee80000300800 */
[----:B--2---:R3:W-:Y:S04]  /*8f600*/  STL.64 [R1+0x7948], R26 ;  /* 0x0079481a01007387 */ /* 0x0047e80000100a00 */
[----:B------:R-:W-:Y:S04]  /*8f610*/  STL.64 [R1+0x7940], R24 ;  /* 0x0079401801007387 */ /* 0x000fe80000100a00 */
[----:B0-----:R-:W2:Y:S04]  /*8f620*/  LDL.LU R4, [R1+0x5d0] ;  /* 0x0005d00001047983 */ /* 0x001ea80000300800 */
[----:B------:R-:W2:Y:S04]  /*8f630*/  LDL.LU R5, [R1+0x5d4] ;  /* 0x0005d40001057983 */ /* 0x000ea80000300800 */
[----:B------:R-:W2:Y:S04]  /*8f640*/  LDL.LU R6, [R1+0x5d8] ;  /* 0x0005d80001067983 */ /* 0x000ea80000300800 */
[----:B------:R-:W2:Y:S01]  /*8f650*/  LDL.LU R7, [R1+0x5dc] ;  /* 0x0005dc0001077983 */ /* 0x000ea20000300800 */
[----:B---3--:R-:W-:-:S03]  /*8f660*/  IMAD.MOV.U32 R27, RZ, RZ, R16 ;  /* 0x000000ffff1b7224 */ /* 0x008fc600078e0010 */
[----:B--2---:R-:W-:Y:S04]  /*8f670*/  STL.64 [R1+0x7958], R6 ;  /* 0x0079580601007387 */ /* 0x004fe80000100a00 */
[----:B------:R0:W-:Y:S04]  /*8f680*/  STL.64 [R1+0x7950], R4 ;  /* 0x0079500401007387 */ /* 0x0001e80000100a00 */
[----:B------:R-:W2:Y:S04]  /*8f690*/  LDL R26, [R1+0x40] ;  /* 0x00004000011a7983 */ /* 0x000ea80000100800 */
[----:B------:R-:W3:Y:S04]  /*8f6a0*/  LDL.LU R16, [R1+0x7ac0] ;  /* 0x007ac00001107983 */ /* 0x000ee80000300800 */
[----:B--2---:R-:W-:Y:S04]  /*8f6b0*/  STL.64 [R1+0x7960], R26 ;  /* 0x0079601a01007387 */ /* 0x004fe80000100a00 */
[----:B0-----:R-:W2:Y:S04]  /*8f6c0*/  LDL.LU R4, [R1+0x5c0] ;  /* 0x0005c00001047983 */ /* 0x001ea80000300800 */
[----:B------:R-:W2:Y:S04]  /*8f6d0*/  LDL.LU R5, [R1+0x5c4] ;  /* 0x0005c40001057983 */ /* 0x000ea80000300800 */
[----:B------:R-:W2:Y:S04]  /*8f6e0*/  LDL.LU R6, [R1+0x5c8] ;  /* 0x0005c80001067983 */ /* 0x000ea80000300800 */
[----:B------:R-:W2:Y:S01]  /*8f6f0*/  LDL.LU R7, [R1+0x5cc] ;  /* 0x0005cc0001077983 */ /* 0x000ea20000300800 */
[----:B------:R-:W-:-:S02]  /*8f700*/  IMAD.MOV.U32 R24, RZ, RZ, R0 ;  /* 0x000000ffff187224 */ /* 0x000fc400078e0000 */
[----:B----4-:R-:W-:Y:S01]  /*8f710*/  IMAD.MOV.U32 R25, RZ, RZ, R17 ;  /* 0x000000ffff197224 */ /* 0x010fe200078e0011 */
[----:B--2---:R-:W-:Y:S04]  /*8f720*/  STL.64 [R1+0x7970], R6 ;  /* 0x0079700601007387 */ /* 0x004fe80000100a00 */
[----:B------:R0:W-:Y:S04]  /*8f730*/  STL.64 [R1+0x7968], R4 ;  /* 0x0079680401007387 */ /* 0x0001e80000100a00 */
[----:B------:R-:W2:Y:S04]  /*8f740*/  LDL.LU R0, [R1+0x7abc] ;  /* 0x007abc0001007983 */ /* 0x000ea80000300800 */
[----:B------:R-:W4:Y:S04]  /*8f750*/  LDL.LU R17, [R1+0x7ab8] ;  /* 0x007ab80001117983 */ /* 0x000f280000300800 */
[----:B------:R4:W-:Y:S04]  /*8f760*/  STL.64 [R1+0x7978], R24 ;  /* 0x0079781801007387 */ /* 0x0009e80000100a00 */
[----:B0-----:R-:W2:Y:S04]  /*8f770*/  LDL.LU R4, [R1+0x5a0] ;  /* 0x0005a00001047983 */ /* 0x001ea80000300800 */
[----:B------:R-:W2:Y:S04]  /*8f780*/  LDL.LU R5, [R1+0x5a4] ;  /* 0x0005a40001057983 */ /* 0x000ea80000300800 */
[----:B------:R-:W2:Y:S04]  /*8f790*/  LDL.LU R6, [R1+0x5a8] ;  /* 0x0005a80001067983 */ /* 0x000ea80000300800 */
[----:B------:R-:W2:Y:S01]  /*8f7a0*/  LDL.LU R7, [R1+0x5ac] ;  /* 0x0005ac0001077983 */ /* 0x000ea20000300800 */
[----:B---3--:R-:W-:-:S03]  /*8f7b0*/  IMAD.MOV.U32 R27, RZ, RZ, R16 ;  /* 0x000000ffff1b7224 */ /* 0x008fc600078e0010 */
[----:B--2---:R-:W-:Y:S04]  /*8f7c0*/  STL.64 [R1+0x7988], R6 ;  /* 0x0079880601007387 */ /* 0x004fe80000100a00 */
[----:B------:R0:W-:Y:S04]  /*8f7d0*/  STL.64 [R1+0x7980], R4 ;  /* 0x0079800401007387 */ /* 0x0001e80000100a00 */
[----:B------:R-:W2:Y:S01]  /*8f7e0*/  LDL R26, [R1+0x50] ;  /* 0x00005000011a7983 */ /* 0x000ea20000100800 */
[----:B----4-:R-:W-:Y:S02]  /*8f7f0*/  IMAD.MOV.U32 R24, RZ, RZ, R17 ;  /* 0x000000ffff187224 */ /* 0x010fe400078e0011 */
[----:B------:R-:W-:Y:S01]  /*8f800*/  IMAD.MOV.U32 R25, RZ, RZ, R0 ;  /* 0x000000ffff197224 */ /* 0x000fe200078e0000 */
        /* <DEDUP_REMOVED lines=8> */
[----:B------:R-:W2:Y:S04]  /*8f890*/  LDL.LU R7, [R1+0x58c] ;  /* 0x00058c0001077983 */ /* 0x000ea80000300800 */
[----:B-1----:R-:W2:Y:S01]  /*8f8a0*/  LDL R26, [R1+0x60] ;  /* 0x00006000011a7983 */ /* 0x002ea20000100800 */
[----:B---3--:R-:W-:-:S03]  /*8f8b0*/  IMAD.MOV.U32 R27, RZ, RZ, R16 ;  /* 0x000000ffff1b7224 */ /* 0x008fc600078e0010 */
[----:B------:R-:W3:Y:S04]  /*8f8c0*/  LDL.LU R16, [R1+0x7aa8] ;  /* 0x007aa80001107983 */ /* 0x000ee80000300800 */
[----:B--2---:R-:W-:Y:S04]  /*8f8d0*/  STL.64 [R1+0x79c0], R26 ;  /* 0x0079c01a01007387 */ /* 0x004fe80000100a00 */
[----:B------:R-:W-:Y:S04]  /*8f8e0*/  STL.64 [R1+0x79a0], R6 ;  /* 0x0079a00601007387 */ /* 0x000fe80000100a00 */
[----:B------:R0:W-:Y:S04]  /*8f8f0*/  STL.64 [R1+0x7998], R4 ;  /* 0x0079980401007387 */ /* 0x0001e80000100a00 */
[----:B0-----:R-:W2:Y:S04]  /*8f900*/  LDL.LU R4, [R1+0x570] ;  /* 0x0005700001047983 */ /* 0x001ea80000300800 */
[----:B------:R-:W2:Y:S04]  /*8f910*/  LDL.LU R5, [R1+0x574] ;  /* 0x0005740001057983 */ /* 0x000ea80000300800 */
[----:B------:R-:W2:Y:S04]  /*8f920*/  LDL.LU R6, [R1+0x578] ;  /* 0x0005780001067983 */ /* 0x000ea80000300800 */
[----:B------:R-:W2:Y:S01]  /*8f930*/  LDL.LU R7, [R1+0x57c] ;  /* 0x00057c0001077983 */ /* 0x000ea20000300800 */
[----:B------:R-:W-:-:S02]  /*8f940*/  IMAD.MOV.U32 R24, RZ, RZ, R0 ;  /* 0x000000ffff187224 */ /* 0x000fc400078e0000 */
[----:B----4-:R-:W-:Y:S01]  /*8f950*/  IMAD.MOV.U32 R25, RZ, RZ, R17 ;  /* 0x000000ffff197224 */ /* 0x010fe200078e0011 */
[----:B------:R-:W4:Y:S04]  /*8f960*/  LDL.LU R0, [R1+0x7aa4] ;  /* 0x007aa40001007983 */ /* 0x000f280000300800 */
[----:B------:R-:W3:Y:S04]  /*8f970*/  LDL.LU R17, [R1+0x7aa0] ;  /* 0x007aa00001117983 */ /* 0x000ee80000300800 */
[----:B------:R-:W-:Y:S04]  /*8f980*/  STL.64 [R1+0x79d8], R24 ;  /* 0x0079d81801007387 */ /* 0x000fe80000100a00 */
[----:B--2---:R-:W-:Y:S04]  /*8f990*/  STL.64 [R1+0x79b8], R6 ;  /* 0x0079b80601007387 */ /* 0x004fe80000100a00 */
[----:B------:R0:W-:Y:S04]  /*8f9a0*/  STL.64 [R1+0x79b0], R4 ;  /* 0x0079b00401007387 */ /* 0x0001e80000100a00 */
[----:B0-----:R-:W2:Y:S04]  /*8f9b0*/  LDL.LU R4, [R1+0x550] ;  /* 0x0005500001047983 */ /* 0x001ea80000300800 */
[----:B------:R-:W2:Y:S04]  /*8f9c0*/  LDL.LU R5, [R1+0x554] ;  /* 0x0005540001057983 */ /* 0x000ea80000300800 */
[----:B------:R-:W2:Y:S04]  /*8f9d0*/  LDL.LU R6, [R1+0x558] ;  /* 0x0005580001067983 */ /* 0x000ea80000300800 */
[----:B------:R-:W2:Y:S04]  /*8f9e0*/  LDL.LU R7, [R1+0x55c] ;  /* 0x00055c0001077983 */ /* 0x000ea80000300800 */
[----:B------:R-:W2:Y:S01]  /*8f9f0*/  LDL R26, [R1+0x70] ;  /* 0x00007000011a7983 */ /* 0x000ea20000100800 */
        /* <DEDUP_REMOVED lines=21> */
[----:B---3--:R-:W-:-:S02]  /*8fb50*/  IMAD.MOV.U32 R27, RZ, RZ, R16 ;  /* 0x000000ffff1b7224 */ /* 0x008fc400078e0010 */
[----:B------:R-:W-:Y:S01]  /*8fb60*/  IMAD.MOV.U32 R24, RZ, RZ, R0 ;  /* 0x000000ffff187224 */ /* 0x000fe200078e0000 */
[----:B------:R-:W3:Y:S01]  /*8fb70*/  LDL.LU R16, [R1+0x7a90] ;  /* 0x007a900001107983 */ /* 0x000ee20000300800 */
[----:B----4-:R-:W-:-:S03]  /*8fb80*/  IMAD.MOV.U32 R25, RZ, RZ, R17 ;  /* 0x000000ffff197224 */ /* 0x010fc600078e0011 */
[----:B------:R-:W4:Y:S04]  /*8fb90*/  LDL.LU R0, [R1+0x7a8c] ;  /* 0x007a8c0001007983 */ /* 0x000f280000300800 */
[----:B------:R-:W3:Y:S04]  /*8fba0*/  LDL.LU R17, [R1+0x7a88] ;  /* 0x007a880001117983 */ /* 0x000ee80000300800 */
[----:B--2---:R-:W-:Y:S04]  /*8fbb0*/  STL.64 [R1+0x7a20], R26 ;  /* 0x007a201a01007387 */ /* 0x004fe80000100a00 */
[----:B------:R-:W-:Y:S04]  /*8fbc0*/  STL.64 [R1+0x7a38], R24 ;  /* 0x007a381801007387 */ /* 0x000fe80000100a00 */
[----:B------:R-:W-:Y:S04]  /*8fbd0*/  STL.64 [R1+0x7a00], R6 ;  /* 0x007a000601007387 */ /* 0x000fe80000100a00 */
        /* <DEDUP_REMOVED lines=15> */
[----:B------:R-:W-:-:S03]  /*8fcd0*/  IMAD.MOV.U32 R24, RZ, RZ, R17 ;  /* 0x000000ffff187224 */ /* 0x000fc600078e0011 */
[----:B------:R-:W3:Y:S01]  /*8fce0*/  LDL.LU R17, [R1+0x1890] ;  /* 0x0018900001117983 */ /* 0x000ee20000300800 */
[----:B----4-:R-:W-:-:S03]  /*8fcf0*/  IMAD.MOV.U32 R25, RZ, RZ, R0 ;  /* 0x000000ffff197224 */ /* 0x010fc600078e0000 */
[----:B------:R-:W3:Y:S04]  /*8fd00*/  LDL.LU R26, [R1+0x188c] ;  /* 0x00188c00011a7983 */ /* 0x000ee80000300800 */
[----:B------:R-:W4:Y:S04]  /*8fd10*/  LDL.LU R27, [R1+0x1898] ;  /* 0x00189800011b7983 */ /* 0x000f280000300800 */
[----:B------:R-:W4:Y:S04]  /*8fd20*/  LDL.LU R0, [R1+0x1894] ;  /* 0x0018940001007983 */ /* 0x000f280000300800 */
        /* <DEDUP_REMOVED lines=18> */
[----:B---3--:R-:W-:-:S03]  /*8fe50*/  IMAD R26, R26, 0x100, R17 ;  /* 0x000001001a1a7824 */ /* 0x008fc600078e0211 */
[----:B--2---:R-:W-:Y:S04]  /*8fe60*/  STL.64 [R1+0x7a78], R6 ;  /* 0x007a780601007387 */ /* 0x004fe80000100a00 */
[----:B------:R0:W-:Y:S04]  /*8fe70*/  STL.64 [R1+0x7a70], R4 ;  /* 0x007a700401007387 */ /* 0x0001e80000100a00 */
        /* <DEDUP_REMOVED lines=8> */
[----:B------:R-:W2:Y:S04]  /*8ff00*/  LDL.LU R8, [R1+0x650] ;  /* 0x0006500001087983 */ /* 0x000ea80000300800 */
[----:B------:R-:W2:Y:S04]  /*8ff10*/  LDL.LU R9, [R1+0x654] ;  /* 0x0006540001097983 */ /* 0x000ea80000300800 */
[----:B------:R-:W2:Y:S04]  /*8ff20*/  LDL.LU R10, [R1+0x658] ;  /* 0x00065800010a7983 */ /* 0x000ea80000300800 */
[----:B------:R-:W2:Y:S04]  /*8ff30*/  LDL.LU R11, [R1+0x65c] ;  /* 0x00065c00010b7983 */ /* 0x000ea80000300800 */
[----:B------:R-:W2:Y:S01]  /*8ff40*/  LDL.LU R17, [R1+0x7a80] ;  /* 0x007a800001117983 */ /* 0x000ea20000300800 */
[----:B----4-:R-:W-:Y:S01]  /*8ff50*/  IMAD R0, R0, 0x100, R27 ;  /* 0x0000010000007824 */ /* 0x010fe200078e021b */
[----:B--2---:R-:W-:Y:S02]  /*8ff60*/  HMMA.16816.F32 R12, R12, R16, R4 ;  /* 0x000000100c0c723c */ /* 0x004fe40000001804 */
[----:B------:R-:W2:Y:S04]  /*8ff70*/  LDL.LU.64 R6, [R1+0x7a78] ;  /* 0x007a780001067983 */ /* 0x000ea80000300a00 */
[----:B------:R-:W2:Y:S04]  /*8ff80*/  LDL.LU.64 R4, [R1+0x7a70] ;  /* 0x007a700001047983 */ /* 0x000ea80000300a00 */
[----:B------:R-:W-:Y:S04]  /*8ff90*/  STL.64 [R1+0x7878], R18 ;  /* 0x0078781201007387 */ /* 0x000fe80000100a00 */
[----:B------:R0:W-:Y:S05]  /*8ffa0*/  STL.64 [R1+0x7870], R16 ;  /* 0x0078701001007387 */ /* 0x0001ea0000100a00 */
[----:B------:R1:W-:Y:S04]  /*8ffb0*/  STL.64 [R1+0x4d0], R12 ;  /* 0x0004d00c01007387 */ /* 0x0003e80000100a00 */
[----:B------:R4:W-:Y:S04]  /*8ffc0*/  STL.64 [R1+0x4d8], R14 ;  /* 0x0004d80e01007387 */ /* 0x0009e80000100a00 */
[----:B0-----:R-:W3:Y:S01]  /*8ffd0*/  LDL.LU R16, [R1+0x670] ;  /* 0x0006700001107983 */ /* 0x001ee20000300800 */
[----:B-1----:R-:W-:-:S03]  /*8ffe0*/  F2FP.F16.E5M2.UNPACK_B R12, R28 ;  /* 0x0000001cff0c723e */ /* 0x002fc600020004ff */
[----:B------:R-:W3:Y:S01]  /*8fff0*/  LDL.LU R17, [R1+0x674] ;  /* 0x0006740001117983 */ /* 0x000ee20000300800 */
[----:B------:R-:W-:Y:S02]  /*90000*/  F2FP.F16.E5M2.UNPACK_B R13, R29 ;  /* 0x0000001dff0d723e */ /* 0x000fe400020004ff */
[----:B----4-:R-:W-:Y:S01]  /*90010*/  F2FP.F16.E5M2.UNPACK_B R14, R26 ;  /* 0x0000001aff0e723e */ /* 0x010fe200020004ff */
[----:B------:R-:W4:Y:S01]  /*90020*/  LDL.LU R18, [R1+0x678] ;  /* 0x0006780001127983 */ /* 0x000f220000300800 */
[----:B------:R-:W-:-:S03]  /*90030*/  F2FP.F16.E5M2.UNPACK_B R15, R0 ;  /* 0x00000000ff0f723e */ /* 0x000fc600020004ff */
[----:B------:R-:W4:Y:S04]  /*90040*/  LDL.LU R19, [R1+0x67c] ;  /* 0x00067c0001137983 */ /* 0x000f280000300800 */
[----:B------:R-:W3:Y:S04]  /*90050*/  LDL.LU R28, [R1+0x7a6c] ;  /* 0x007a6c00011c7983 */ /* 0x000ee80000300800 */
[----:B------:R-:W3:Y:S01]  /*90060*/  LDL.LU R29, [R1+0x7a68] ;  /* 0x007a6800011d7983 */ /* 0x000ee20000300800 */
        /* <DEDUP_REMOVED lines=73> */
[C---:B--2---:R-:W-:Y:S08]  /*90500*/  HMMA.16816.F32 R4, R12.reuse, R24, R4 ;  /* 0x000000180c04723c */ /* 0x044ff00000001804 */
[C---:B---3--:R-:W-:Y:S11]  /*90510*/  HMMA.16816.F32 R24, R12.reuse, R26, R20 ;  /* 0x0000001a0c18723c */ /* 0x048ff60000001814 */
[----:B------:R-:W-:Y:S04]  /*90520*/  STL.64 [R1+0x400], R4 ;  /* 0x0004000401007387 */ /* 0x000fe80000100a00 */
[----:B------:R0:W-:Y:S04]  /*90530*/  STL.64 [R1+0x408], R6 ;  /* 0x0004080601007387 */ /* 0x0001e80000100a00 */
[----:B0-----:R-:W2:Y:S04]  /*90540*/  LDL.LU.64 R6, [R1+0x7938] ;  /* 0x0079380001067983 */ /* 0x001ea80000300a00 */
[----:B------:R-:W2:Y:S04]  /*90550*/  LDL.LU.64 R4, [R1+0x7930] ;  /* 0x0079300001047983 */ /* 0x000ea80000300a00 */
[----:B------:R-:W3:Y:S04]  /*90560*/  LDL.LU.64 R22, [R1+0x7928] ;  /* 0x0079280001167983 */ /* 0x000ee80000300a00 */
[----:B------:R-:W2:Y:S04]  /*90570*/  LDL.LU.64 R20, [R1+0x7920] ;  /* 0x0079200001147983 */ /* 0x000ea80000300a00 */
[----:B------:R-:W-:Y:S04]  /*90580*/  STL.64 [R1+0x3f0], R24 ;  /* 0x0003f01801007387 */ /* 0x000fe80000100a00 */
[----:B------:R0:W-:Y:S04]  /*90590*/  STL.64 [R1+0x3f8], R26 ;  /* 0x0003f81a01007387 */ /* 0x0001e80000100a00 */
[----:B0-----:R-:W3:Y:S04]  /*905a0*/  LDL.LU.64 R26, [R1+0x7918] ;  /* 0x00791800011a7983 */ /* 0x001ee80000300a00 */
[----:B------:R-:W3:Y:S01]  /*905b0*/  LDL.LU.64 R24, [R1+0x7910] ;  /* 0x0079100001187983 */ /* 0x000ee20000300a00 */
        /* <DEDUP_REMOVED lines=17> */
[----:B------:R-:W4:Y:S01]  /*906d0*/  LDL.LU.64 R4, [R1+0x78d0] ;  /* 0x0078d00001047983 */ /* 0x000f220000300a00 */
[----:B---3--:R-:W-:Y:S03]  /*906e0*/  HMMA.16816.F32 R24, R12, R26, R8 ;  /* 0x0000001a0c18723c */ /* 0x008fe60000001808 */
[----:B------:R-:W2:Y:S04]  /*906f0*/  LDL.LU.64 R10, [R1+0x78c8] ;  /* 0x0078c800010a7983 */ /* 0x000ea80000300a00 */
[----:B------:R-:W2:-:S12]  /*90700*/  LDL.LU.64 R8, [R1+0x78c0] ;  /* 0x0078c00001087983 */ /* 0x000e980000300a00 */
[----:B------:R-:W-:Y:S04]  /*90710*/  STL.64 [R1+0x3b0], R24 ;  /* 0x0003b01801007387 */ /* 0x000fe80000100a00 */
[----:B------:R0:W-:Y:S04]  /*90720*/  STL.64 [R1+0x3b8], R26 ;  /* 0x0003b81a01007387 */ /* 0x0001e80000100a00 */
[----:B0-----:R-:W3:Y:S04]  /*90730*/  LDL.LU.64 R26, [R1+0x78b8] ;  /* 0x0078b800011a7983 */ /* 0x001ee80000300a00 */
[----:B------:R-:W3:Y:S04]  /*90740*/  LDL.LU.64 R24, [R1+0x78b0] ;  /* 0x0078b00001187983 */ /* 0x000ee80000300a00 */
[----:B------:R-:W3:Y:S01]  /*90750*/  LDL.LU R0, [R1+0x18b4] ;  /* 0x0018b40001007983 */ /* 0x000ee20000300800 */
[----:B----4-:R-:W-:-:S15]  /*90760*/  HMMA.16816.F32 R16, R12, R4, R16 ;  /* 0x000000040c10723c */ /* 0x010fde0000001810 */
[----:B------:R-:W-:-:S04]  /*90770*/  NOP ;  /* 0x0000000000007918 */ /* 0x000fc80000000000 */
[----:B------:R-:W-:Y:S04]  /*90780*/  STL.64 [R1+0x3a0], R16 ;  /* 0x0003a01001007387 */ /* 0x000fe80000100a00 */
[----:B------:R2:W-:Y:S02]  /*90790*/  STL.64 [R1+0x3a8], R18 ;  /* 0x0003a81201007387 */ /* 0x0005e40000100a00 */
[C---:B--2---:R-:W-:Y:S08]  /*907a0*/  HMMA.16816.F32 R16, R12.reuse, R6, R8 ;  /* 0x000000060c10723c */ /* 0x044ff00000001808 */
[C---:B------:R-:W-:Y:S01]  /*907b0*/  HMMA.16816.F32 R4, R12.reuse, R28, R20 ;  /* 0x0000001c0c04723c */ /* 0x040fe20000001814 */
[----:B------:R-:W2:Y:S10]  /*907c0*/  LDL.LU R8, [R1+0x720] ;  /* 0x0007200001087983 */ /* 0x000eb40000300800 */
[----:B------:R-:W-:Y:S04]  /*907d0*/  STL.64 [R1+0x390], R16 ;  /* 0x0003901001007387 */ /* 0x000fe80000100a00 */
[----:B------:R-:W-:Y:S04]  /*907e0*/  STL.64 [R1+0x398], R18 ;  /* 0x0003981201007387 */ /* 0x000fe80000100a00 */
[----:B------:R-:W-:Y:S04]  /*907f0*/  STL.64 [R1+0x380], R4 ;  /* 0x0003800401007387 */ /* 0x000fe80000100a00 */
[----:B------:R-:W-:Y:S04]  /*90800*/  STL.64 [R1+0x388], R6 ;  /* 0x0003880601007387 */ /* 0x000fe80000100a00 */
[----:B------:R-:W2:Y:S04]  /*90810*/  LDL.LU R9, [R1+0x724] ;  /* 0x0007240001097983 */ /* 0x000ea80000300800 */
[----:B------:R-:W4:Y:S04]  /*90820*/  LDL.LU R10, [R1+0x728] ;  /* 0x00072800010a7983 */ /* 0x000f280000300800 */
[----:B------:R-:W4:Y:S04]  /*90830*/  LDL.LU R11, [R1+0x72c] ;  /* 0x00072c00010b7983 */ /* 0x000f280000300800 */
[----:B------:R-:W2:Y:S04]  /*90840*/  LDL.LU R20, [R1+0x6c0] ;  /* 0x0006c00001147983 */ /* 0x000ea80000300800 */
[----:B------:R-:W2:Y:S04]  /*90850*/  LDL.LU R21, [R1+0x6c4] ;  /* 0x0006c40001157983 */ /* 0x000ea80000300800 */
[----:B------:R-:W2:Y:S04]  /*90860*/  LDL.LU R22, [R1+0x6c8] ;  /* 0x0006c80001167983 */ /* 0x000ea80000300800 */
[----:B------:R-:W2:Y:S04]  /*90870*/  LDL.LU R23, [R1+0x6cc] ;  /* 0x0006cc0001177983 */ /* 0x000ea80000300800 */
[----:B--2---:R-:W-:Y:S04]  /*90880*/  STL.64 [R1+0x78a8], R22 ;  /* 0x0078a81601007387 */ /* 0x004fe80000100a00 */
[----:B------:R0:W-:Y:S04]  /*90890*/  STL.64 [R1+0x78a0], R20 ;  /* 0x0078a01401007387 */ /* 0x0001e80000100a00 */
[----:B0-----:R-:W3:Y:S04]  /*908a0*/  LDL.LU R20, [R1+0x6b0] ;  /* 0x0006b00001147983 */ /* 0x001ee80000300800 */
[----:B------:R-:W3:Y:S04]  /*908b0*/  LDL.LU R21, [R1+0x6b4] ;  /* 0x0006b40001157983 */ /* 0x000ee80000300800 */
        /* <DEDUP_REMOVED lines=10> */
[C---:B---3--:R-:W-:Y:S03]  /*90960*/  HMMA.16816.F32 R20, R12.reuse, R26, R20 ;  /* 0x0000001a0c14723c */ /* 0x048fe60000001814 */
[----:B--2---:R-:W-:Y:S04]  /*90970*/  STL.64 [R1+0x7888], R18 ;  /* 0x0078881201007387 */ /* 0x004fe80000100a00 */
[----:B------:R0:W-:Y:S04]  /*90980*/  STL.64 [R1+0x7880], R16 ;  /* 0x0078801001007387 */ /* 0x0001e80000100a00 */
[----:B0-----:R-:W2:Y:S04]  /*90990*/  LDL.LU R16, [R1+0x6d0] ;  /* 0x0006d00001107983 */ /* 0x001ea80000300800 */
[----:B------:R-:W2:Y:S04]  /*909a0*/  LDL.LU R17, [R1+0x6d4] ;  /* 0x0006d40001117983 */ /* 0x000ea80000300800 */
[----:B------:R-:W2:Y:S04]  /*909b0*/  LDL.LU R18, [R1+0x6d8] ;  /* 0x0006d80001127983 */ /* 0x000ea80000300800 */
[----:B------:R-:W2:Y:S04]  /*909c0*/  LDL.LU R19, [R1+0x6dc] ;  /* 0x0006dc0001137983 */ /* 0x000ea80000300800 */
[----:B------:R-:W-:Y:S04]  /*909d0*/  STL.64 [R1+0x7868], R6 ;  /* 0x0078680601007387 */ /* 0x000fe80000100a00 */
[----:B------:R0:W-:Y:S04]  /*909e0*/  STL.64 [R1+0x7860], R4 ;  /* 0x0078600401007387 */ /* 0x0001e80000100a00 */
[----:B0-----:R-:W3:Y:S04]  /*909f0*/  LDL.LU R4, [R1+0x6f0] ;  /* 0x0006f00001047983 */ /* 0x001ee80000300800 */
[----:B------:R-:W3:Y:S04]  /*90a00*/  LDL.LU R5, [R1+0x6f4] ;  /* 0x0006f40001057983 */ /* 0x000ee80000300800 */
[----:B------:R-:W3:Y:S04]  /*90a10*/  LDL.LU R6, [R1+0x6f8] ;  /* 0x0006f80001067983 */ /* 0x000ee80000300800 */
[----:B------:R-:W3:Y:S04]  /*90a20*/  LDL.LU R7, [R1+0x6fc] ;  /* 0x0006fc0001077983 */ /* 0x000ee80000300800 */
[----:B----4-:R-:W-:Y:S04]  /*90a30*/  STL.64 [R1+0x7848], R10 ;  /* 0x0078480a01007387 */ /* 0x010fe80000100a00 */
[----:B------:R0:W-:Y:S04]  /*90a40*/  STL.64 [R1+0x7840], R8 ;  /* 0x0078400801007387 */ /* 0x0001e80000100a00 */
[----:B0-----:R-:W4:Y:S04]  /*90a50*/  LDL.LU R8, [R1+0x710] ;  /* 0x0007100001087983 */ /* 0x001f280000300800 */
[----:B------:R-:W4:Y:S04]  /*90a60*/  LDL.LU R9, [R1+0x714] ;  /* 0x0007140001097983 */ /* 0x000f280000300800 */
[----:B------:R-:W4:Y:S04]  /*90a70*/  LDL.LU R10, [R1+0x718] ;  /* 0x00071800010a7983 */ /* 0x000f280000300800 */
[----:B------:R-:W4:Y:S04]  /*90a80*/  LDL.LU R11, [R1+0x71c] ;  /* 0x00071c00010b7983 */ /* 0x000f280000300800 */
[----:B------:R0:W-:Y:S04]  /*90a90*/  STL [R1+0x7818], R28 ;  /* 0x0078181c01007387 */ /* 0x0001e80000100800 */
[----:B0-----:R-:W2:Y:S04]  /*90aa0*/  LDL.LU R28, [R1+0x18a4] ;  /* 0x0018a400011c7983 */ /* 0x001ea80000300800 */
[----:B------:R0:W-:Y:S04]  /*90ab0*/  STL [R1+0x7814], R29 ;  /* 0x0078141d01007387 */ /* 0x0001e80000100800 */
[----:B0-----:R-:W2:Y:S04]  /*90ac0*/  LDL.LU R29, [R1+0x18ac] ;  /* 0x0018ac00011d7983 */ /* 0x001ea80000300800 */
        /* <DEDUP_REMOVED lines=15> */
[----:B------:R-:W3:Y:S01]  /*90bc0*/  LDL.LU R27, [R1+0x75c] ;  /* 0x00075c00011b7983 */ /* 0x000ee20000300800 */
[C---:B--2---:R-:W-:Y:S03]  /*90bd0*/  HMMA.16816.F32 R16, R12.reuse, R22, R16 ;  /* 0x000000160c10723c */ /* 0x044fe60000001810 */
[----:B---3--:R-:W-:Y:S04]  /*90be0*/  STL.64 [R1+0x7828], R26 ;  /* 0x0078281a01007387 */ /* 0x008fe80000100a00 */
[----:B------:R0:W-:Y:S04]  /*90bf0*/  STL.64 [R1+0x7820], R24 ;  /* 0x0078201801007387 */ /* 0x0001e80000100a00 */
[----:B0-----:R-:W2:Y:S04]  /*90c00*/  LDL.LU R24, [R1+0x730] ;  /* 0x0007300001187983 */ /* 0x001ea80000300800 */
[----:B------:R-:W2:Y:S04]  /*90c10*/  LDL.LU R25, [R1+0x734] ;  /* 0x0007340001197983 */ /* 0x000ea80000300800 */
[----:B------:R-:W2:Y:S04]  /*90c20*/  LDL.LU R26, [R1+0x738] ;  /* 0x00073800011a7983 */ /* 0x000ea80000300800 */
[----:B------:R-:W2:Y:S04]  /*90c30*/  LDL.LU R27, [R1+0x73c] ;  /* 0x00073c00011b7983 */ /* 0x000ea80000300800 */
        /* <DEDUP_REMOVED lines=8> */
[----:B0-----:R-:W3:Y:S04]  /*90cc0*/  LDL.LU.64 R18, [R1+0x7878] ;  /* 0x0078780001127983 */ /* 0x001ee80000300a00 */
[----:B------:R-:W2:Y:S04]  /*90cd0*/  LDL.LU.64 R16, [R1+0x7870] ;  /* 0x0078700001107983 */ /* 0x000ea80000300a00 */
[----:B------:R0:W-:Y:S04]  /*90ce0*/  STL.64 [R1+0x7630], R22 ;  /* 0x0076301601007387 */ /* 0x0001e80000100a00 */
[----:B0-----:R-:W2:Y:S04]  /*90cf0*/  LDL.LU R22, [R1+0x18b0] ;  /* 0x0018b00001167983 */ /* 0x001ea80000300800 */
[----:B------:R-:W2:Y:S04]  /*90d00*/  LDL.LU R23, [R1+0x18b8] ;  /* 0x0018b80001177983 */ /* 0x000ea80000300800 */
[----:B------:R0:W-:Y:S04]  /*90d10*/  STL.64 [R1+0x7628], R20 ;  /* 0x0076281401007387 */ /* 0x0001e80000100a00 */
[----:B0-----:R-:W2:Y:S04]  /*90d20*/  LDL.LU R20, [R1+0x189c] ;  /* 0x00189c0001147983 */ /* 0x001ea80000300800 */
[----:B------:R-:W2:Y:S01]  /*90d30*/  LDL.LU R21, [R1+0x18a8] ;  /* 0x0018a80001157983 */ /* 0x000ea20000300800 */
[----:B---3--:R-:W-:-:S15]  /*90d40*/  HMMA.16816.F32 R4, R12, R18, R4 ;  /* 0x000000120c04723c */ /* 0x008fde0000001804 */
[----:B------:R-:W-:-:S04]  /*90d50*/  NOP ;  /* 0x0000000000007918 */ /* 0x000fc80000000000 */
[----:B------:R-:W-:Y:S04]  /*90d60*/  STL.64 [R1+0x330], R4 ;  /* 0x0003300401007387 */ /* 0x000fe80000100a00 */
[----:B------:R0:W-:Y:S04]  /*90d70*/  STL.64 [R1+0x338], R6 ;  /* 0x0003380601007387 */ /* 0x0001e80000100a00 */
[----:B0-----:R-:W3:Y:S04]  /*90d80*/  LDL.LU.64 R6, [R1+0x7868] ;  /* 0x0078680001067983 */ /* 0x001ee80000300a00 */
[----:B------:R-:W3:Y:S04]  /*90d90*/  LDL.LU.64 R4, [R1+0x7860] ;  /* 0x0078600001047983 */ /* 0x000ee80000300a00 */
[----:B------:R0:W-:Y:S04]  /*90da0*/  STL [R1+0x781c], R19 ;  /* 0x00781c1301007387 */ /* 0x0001e80000100800 */
[----:B0-----:R-:W2:Y:S01]  /*90db0*/  LDL.LU R19, [R1+0x18a0] ;  /* 0x0018a00001137983 */ /* 0x001ea20000300800 */
[----:B---3--:R-:W-:-:S15]  /*90dc0*/  HMMA.16816.F32 R4, R12, R2, R4 ;  /* 0x000000020c04723c */ /* 0x008fde0000001804 */
[----:B------:R-:W-:-:S04]  /*90dd0*/  NOP ;  /* 0x0000000000007918 */ /* 0x000fc80000000000 */
[----:B------:R-:W-:Y:S04]  /*90de0*/  STL.64 [R1+0x320], R4 ;  /* 0x0003200401007387 */ /* 0x000fe80000100a00 */
[----:B------:R0:W-:Y:S04]  /*90df0*/  STL.64 [R1+0x328], R6 ;  /* 0x0003280601007387 */ /* 0x0001e80000100a00 */
[----:B0-----:R-:W3:Y:S04]  /*90e00*/  LDL.LU.64 R6, [R1+0x7858] ;  /* 0x0078580001067983 */ /* 0x001ee80000300a00 */
[----:B------:R-:W4:Y:S02]  /*90e10*/  LDL.LU.64 R4, [R1+0x7850] ;  /* 0x0078500001047983 */ /* 0x000f240000300a00 */
[----:B----4-:R-:W-:-:S15]  /*90e20*/  HMMA.16816.F32 R8, R12, R4, R8 ;  /* 0x000000040c08723c */ /* 0x010fde0000001808 */
        /* <DEDUP_REMOVED lines=23> */
[----:B---3--:R-:W-:Y:S03]  /*90fa0*/  HMMA.16816.F32 R4, R12, R10, R4 ;  /* 0x0000000a0c04723c */ /* 0x008fe60000001804 */
[----:B------:R-:W-:Y:S04]  /*90fb0*/  STL.64 [R1+0x75b8], R10 ;  /* 0x0075b80a01007387 */ /* 0x000fe80000100a00 */
[----:B------:R0:W-:-:S12]  /*90fc0*/  STL.64 [R1+0x75b0], R8 ;  /* 0x0075b00801007387 */ /* 0x0001d80000100a00 */
        /* <DEDUP_REMOVED lines=9> */
[----:B------:R-:W2:Y:S01]  /*91060*/  LDL.LU R11, [R1+0x80c] ;  /* 0x00080c00010b7983 */ /* 0x000ea20000300800 */
[----:B------:R-:W-:-:S02]  /*91070*/  IMAD R29, R29, 0x100, R22 ;  /* 0x000001001d1d7824 */ /* 0x000fc400078e0216 */
[----:B------:R-:W-:Y:S01]  /*91080*/  IMAD R0, R0, 0x100, R23 ;  /* 0x0000010000007824 */ /* 0x000fe200078e0217 */
[----:B--2---:R-:W-:Y:S04]  /*91090*/  STL.64 [R1+0x7640], R10 ;  /* 0x0076400a01007387 */ /* 0x004fe80000100a00 */
[----:B---3--:R0:W-:Y:S04]  /*910a0*/  STL.64 [R1+0x7638], R8 ;  /* 0x0076380801007387 */ /* 0x0081e80000100a00 */
[----:B------:R-:W2:Y:S04]  /*910b0*/  LDL.LU R22, [R1] ;  /* 0x0000000001167983 */ /* 0x000ea80000300800 */
[----:B------:R-:W2:Y:S04]  /*910c0*/  LDL.LU R23, [R1+0x4] ;  /* 0x0000040001177983 */ /* 0x000ea80000300800 */
[----:B--2---:R-:W-:Y:S04]  /*910d0*/  STL.64 [R1+0x7648], R22 ;  /* 0x0076481601007387 */ /* 0x004fe80000100a00 */
[----:B0-----:R-:W2:Y:S04]  /*910e0*/  LDL.LU R8, [R1+0x820] ;  /* 0x0008200001087983 */ /* 0x001ea80000300800 */
[----:B------:R-:W2:Y:S04]  /*910f0*/  LDL.LU R9, [R1+0x824] ;  /* 0x0008240001097983 */ /* 0x000ea80000300800 */
[----:B------:R-:W3:Y:S04]  /*91100*/  LDL.LU R10, [R1+0x828] ;  /* 0x00082800010a7983 */ /* 0x000ee80000300800 */
[----:B------:R-:W3:Y:S01]  /*91110*/  LDL.LU R11, [R1+0x82c] ;  /* 0x00082c00010b7983 */ /* 0x000ee20000300800 */
[----:B------:R-:W-:-:S02]  /*91120*/  IMAD R19, R20, 0x100, R19 ;  /* 0x0000010014137824 */ /* 0x000fc400078e0213 */
[----:B------:R-:W-:Y:S01]  /*91130*/  IMAD R28, R28, 0x100, R21 ;  /* 0x000001001c1c7824 */ /* 0x000fe200078e0215 */
[----:B---3--:R-:W-:Y:S04]  /*91140*/  STL.64 [R1+0x7658], R10 ;  /* 0x0076580a01007387 */ /* 0x008fe80000100a00 */
[----:B--2---:R0:W-:Y:S04]  /*91150*/  STL.64 [R1+0x7650], R8 ;  /* 0x0076500801007387 */ /* 0x0041e80000100a00 */
[----:B------:R-:W2:Y:S04]  /*91160*/  LDL.LU R20, [R1+0x8] ;  /* 0x0000080001147983 */ /* 0x000ea80000300800 */
[----:B------:R-:W2:Y:S04]  /*91170*/  LDL.LU R21, [R1+0xc] ;  /* 0x00000c0001157983 */ /* 0x000ea80000300800 */
[----:B--2---:R-:W-:Y:S04]  /*91180*/  STL.64 [R1+0x7660], R20 ;  /* 0x0076601401007387 */ /* 0x004fe80000100a00 */
[----:B0-----:R-:W2:Y:S04]  /*91190*/  LDL.LU R8, [R1+0x830] ;  /* 0x0008300001087983 */ /* 0x001ea80000300800 */
[----:B------:R-:W2:Y:S04]  /*911a0*/  LDL.LU R9, [R1+0x834] ;  /* 0x0008340001097983 */ /* 0x000ea80000300800 */
[----:B------:R-:W3:Y:S04]  /*911b0*/  LDL.LU R10, [R1+0x838] ;  /* 0x00083800010a7983 */ /* 0x000ee80000300800 */
[----:B------:R-:W3:Y:S04]  /*911c0*/  LDL.LU R11, [R1+0x83c] ;  /* 0x00083c00010b7983 */ /* 0x000ee80000300800 */
[----:B---3--:R-:W-:Y:S04]  /*911d0*/  STL.64 [R1+0x7670], R10 ;  /* 0x0076700a01007387 */ /* 0x008fe80000100a00 */
[----:B--2---:R0:W-:Y:S04]  /*911e0*/  STL.64 [R1+0x7668], R8 ;  /* 0x0076680801007387 */ /* 0x0041e80000100a00 */
[----:B------:R-:W2:Y:S04]  /*911f0*/  LDL.LU R22, [R1+0x10] ;  /* 0x0000100001167983 */ /* 0x000ea80000300800 */
[----:B------:R-:W2:Y:S04]  /*91200*/  LDL.LU R23, [R1+0x14] ;  /* 0x0000140001177983 */ /* 0x000ea80000300800 */
[----:B--2---:R1:W-:Y:S04]  /*91210*/  STL.64 [R1+0x7678], R22 ;  /* 0x0076781601007387 */ /* 0x0043e80000100a00 */
        /* <DEDUP_REMOVED lines=8> */
[----:B-1----:R-:W3:Y:S04]  /*912a0*/  LDL.LU R22, [R1+0x20] ;  /* 0x0000200001167983 */ /* 0x002ee80000300800 */
[----:B------:R-:W3:Y:S04]  /*912b0*/  LDL.LU R23, [R1+0x24] ;  /* 0x0000240001177983 */ /* 0x000ee80000300800 */
[----:B--2---:R1:W-:Y:S04]  /*912c0*/  STL.64 [R1+0x7690], R20 ;  /* 0x0076901401007387 */ /* 0x0043e80000100a00 */
[----:B---3--:R-:W-:Y:S04]  /*912d0*/  STL.64 [R1+0x76a8], R22 ;  /* 0x0076a81601007387 */ /* 0x008fe80000100a00 */
[----:B0-----:R-:W2:Y:S04]  /*912e0*/  LDL.LU R8, [R1+0x850] ;  /* 0x0008500001087983 */ /* 0x001ea80000300800 */
[----:B------:R-:W2:Y:S04]  /*912f0*/  LDL.LU R9, [R1+0x854] ;  /* 0x0008540001097983 */ /* 0x000ea80000300800 */
[----:B------:R-:W3:Y:S04]  /*91300*/  LDL.LU R10, [R1+0x858] ;  /* 0x00085800010a7983 */ /* 0x000ee80000300800 */
[----:B------:R-:W3:Y:S04]  /*91310*/  LDL.LU R11, [R1+0x85c] ;  /* 0x00085c00010b7983 */ /* 0x000ee80000300800 */
[----:B-1----:R-:W4:Y:S04]  /*91320*/  LDL.LU R20, [R1+0x28] ;  /* 0x0000280001147983 */ /* 0x002f280000300800 */
[----:B------:R-:W4:Y:S04]  /*91330*/  LDL.LU R21, [R1+0x2c] ;  /* 0x00002c0001157983 */ /* 0x000f280000300800 */
[----:B----4-:R-:W-:Y:S04]  /*91340*/  STL.64 [R1+0x76c0], R20 ;  /* 0x0076c01401007387 */ /* 0x010fe80000100a00 */
        /* <DEDUP_REMOVED lines=35> */
[----:B------:R-:W2:Y:S04]  /*91580*/  LDL.LU R22, [R1+0x50] ;  /* 0x0000500001167983 */ /* 0x000ea80000300800 */
[----:B------:R-:W2:Y:S04]  /*91590*/  LDL.LU R23, [R1+0x54] ;  /* 0x0000540001177983 */ /* 0x000ea80000300800 */
[----:B----4-:R-:W-:Y:S04]  /*915a0*/  STL.64 [R1+0x7720], R20 ;  /* 0x0077201401007387 */ /* 0x010fe80000100a00 */
[----:B--2---:R-:W-:Y:S04]  /*915b0*/  STL.64 [R1+0x7738], R22 ;  /* 0x0077381601007387 */ /* 0x004fe80000100a00 */
[----:B---3--:R-:W-:Y:S04]  /*915c0*/  STL.64 [R1+0x7700], R10 ;  /* 0x0077000a01007387 */ /* 0x008fe80000100a00 */
[----:B------:R0:W-:Y:S04]  /*915d0*/  STL.64 [R1+0x76f8], R8 ;  /* 0x0076f80801007387 */ /* 0x0001e80000100a00 */
        /* <DEDUP_REMOVED lines=90> */
[----:B------:R-:W-:-:S02]  /*91b80*/  F2FP.F16.E5M2.UNPACK_B R12, R19 ;  /* 0x00000013ff0c723e */ /* 0x000fc400020004ff */
[----:B------:R-:W-:Y:S01]  /*91b90*/  F2FP.F16.E5M2.UNPACK_B R13, R28 ;  /* 0x0000001cff0d723e */ /* 0x000fe200020004ff */
[----:B---3--:R-:W-:Y:S04]  /*91ba0*/  STL.64 [R1+0x7808], R10 ;  /* 0x0078080a01007387 */ /* 0x008fe80000100a00 */
[----:B--2---:R0:W-:Y:S04]  /*91bb0*/  STL.64 [R1+0x7800], R8 ;  /* 0x0078000801007387 */ /* 0x0041e80000100a00 */
[----:B0-----:R-:W4:Y:S04]  /*91bc0*/  LDL.LU R8, [R1+0x950] ;  /* 0x0009500001087983 */ /* 0x001f280000300800 */
[----:B------:R-:W4:Y:S04]  /*91bd0*/  LDL.LU R9, [R1+0x954] ;  /* 0x0009540001097983 */ /* 0x000f280000300800 */
[----:B------:R-:W4:Y:S04]  /*91be0*/  LDL.LU R10, [R1+0x958] ;  /* 0x00095800010a7983 */ /* 0x000f280000300800 */
[----:B------:R-:W4:Y:S01]  /*91bf0*/  LDL.LU R11, [R1+0x95c] ;  /* 0x00095c00010b7983 */ /* 0x000f220000300800 */
[----:B------:R-:W-:-:S02]  /*91c00*/  F2FP.F16.E5M2.UNPACK_B R14, R29 ;  /* 0x0000001dff0e723e */ /* 0x000fc400020004ff */
[----:B------:R-:W-:Y:S01]  /*91c10*/  F2FP.F16.E5M2.UNPACK_B R15, R0 ;  /* 0x00000000ff0f723e */ /* 0x000fe200020004ff */
[----:B------:R-:W2:Y:S04]  /*91c20*/  LDL.LU R24, [R1+0x810] ;  /* 0x0008100001187983 */ /* 0x000ea80000300800 */
        /* <DEDUP_REMOVED lines=8> */
[----:B------:R-:W-:Y:S04]  /*91cb0*/  STL [R1+0x7584], R17 ;  /* 0x0075841101007387 */ /* 0x000fe80000100800 */
[----:B------:R-:W2:Y:S04]  /*91cc0*/  LDL.LU R19, [R1+0x781c] ;  /* 0x00781c0001137983 */ /* 0x000ea80000300800 */
[----:B------:R-:W2:Y:S04]  /*91cd0*/  LDL.LU R28, [R1+0x7818] ;  /* 0x00781800011c7983 */ /* 0x000ea80000300800 */
[----:B------:R-:W2:Y:S04]  /*91ce0*/  LDL.LU R29, [R1+0x7814] ;  /* 0x00781400011d7983 */ /* 0x000ea80000300800 */
[----:B------:R-:W2:Y:S01]  /*91cf0*/  LDL.LU R0, [R1+0x7810] ;  /* 0x0078100001007983 */ /* 0x000ea20000300800 */
[----:B----4-:R-:W-:Y:S03]  /*91d00*/  HMMA.16816.F32 R20, R12, R20, R8 ;  /* 0x000000140c14723c */ /* 0x010fe60000001808 */
[----:B------:R-:W4:Y:S04]  /*91d10*/  LDL.LU.64 R10, [R1+0x7808] ;  /* 0x00780800010a7983 */ /* 0x000f280000300a00 */
[----:B------:R-:W4:-:S12]  /*91d20*/  LDL.LU.64 R8, [R1+0x7800] ;  /* 0x0078000001087983 */ /* 0x000f180000300a00 */
[----:B------:R-:W-:Y:S04]  /*91d30*/  STL.64 [R1+0x2c0], R20 ;  /* 0x0002c01401007387 */ /* 0x000fe80000100a00 */
[----:B------:R0:W-:Y:S04]  /*91d40*/  STL.64 [R1+0x2c8], R22 ;  /* 0x0002c81601007387 */ /* 0x0001e80000100a00 */
[----:B0-----:R-:W4:Y:S02]  /*91d50*/  LDL.LU.64 R22, [R1+0x77f8] ;  /* 0x0077f80001167983 */ /* 0x001f240000300a00 */
[----:B----4-:R-:W-:Y:S02]  /*91d60*/  HMMA.16816.F32 R20, R12, R22, R8 ;  /* 0x000000160c14723c */ /* 0x010fe40000001808 */
[----:B------:R-:W4:Y:S04]  /*91d70*/  LDL.LU.64 R10, [R1+0x77f0] ;  /* 0x0077f000010a7983 */ /* 0x000f280000300a00 */
[----:B------:R-:W4:-:S13]  /*91d80*/  LDL.LU.64 R8, [R1+0x77e8] ;  /* 0x0077e80001087983 */ /* 0x000f1a0000300a00 */
[----:B------:R0:W-:Y:S04]  /*91d90*/  STL.64 [R1+0x2b0], R20 ;  /* 0x0002b01401007387 */ /* 0x0001e80000100a00 */
[----:B------:R4:W-:Y:S04]  /*91da0*/  STL.64 [R1+0x2b8], R22 ;  /* 0x0002b81601007387 */ /* 0x0009e80000100a00 */
[----:B0-----:R-:W4:Y:S02]  /*91db0*/  LDL.LU.64 R20, [R1+0x77e0] ;  /* 0x0077e00001147983 */ /* 0x001f240000300a00 */
[----:B----4-:R-:W-:Y:S02]  /*91dc0*/  HMMA.16816.F32 R20, R12, R20, R8 ;  /* 0x000000140c14723c */ /* 0x010fe40000001808 */
[----:B------:R-:W4:Y:S04]  /*91dd0*/  LDL.LU.64 R10, [R1+0x77d8] ;  /* 0x0077d800010a7983 */ /* 0x000f280000300a00 */
[----:B------:R-:W4:-:S13]  /*91de0*/  LDL.LU.64 R8, [R1+0x77d0] ;  /* 0x0077d00001087983 */ /* 0x000f1a0000300a00 */
        /* <DEDUP_REMOVED lines=98> */
[----:B0-----:R-:W4:Y:S01]  /*92410*/  LDL.LU.64 R22, [R1+0x7648] ;  /* 0x0076480001167983 */ /* 0x001f220000300a00 */
[C---:B--2---:R-:W-:Y:S08]  /*92420*/  HMMA.16816.F32 R24, R12.reuse, R28, R24 ;  /* 0x0000001c0c18723c */ /* 0x044ff00000001818 */
[----:B----4-:R-:W-:Y:S01]  /*92430*/  HMMA.16816.F32 R20, R12, R22, R8 ;  /* 0x000000160c14723c */ /* 0x010fe20000001808 */
[----:B------:R-:W2:Y:S04]  /*92440*/  LDL.LU.64 R10, [R1+0x7640] ;  /* 0x00764000010a7983 */ /* 0x000ea80000300a00 */
[----:B------:R-:W2:-:S14]  /*92450*/  LDL.LU.64 R8, [R1+0x7638] ;  /* 0x0076380001087983 */ /* 0x000e9c0000300a00 */
[----:B------:R-:W-:Y:S04]  /*92460*/  STL.64 [R1+0x190], R20 ;  /* 0x0001901401007387 */ /* 0x000fe80000100a00 */
[----:B------:R0:W-:Y:S04]  /*92470*/  STL.64 [R1+0x198], R22 ;  /* 0x0001981601007387 */ /* 0x0001e80000100a00 */
[----:B0-----:R-:W4:Y:S04]  /*92480*/  LDL.LU.64 R22, [R1+0x7630] ;  /* 0x0076300001167983 */ /* 0x001f280000300a00 */
[----:B------:R-:W2:Y:S04]  /*92490*/  LDL.LU.64 R20, [R1+0x7628] ;  /* 0x0076280001147983 */ /* 0x000ea80000300a00 */
[----:B------:R-:W-:Y:S04]  /*924a0*/  STL.64 [R1+0x180], R24 ;  /* 0x0001801801007387 */ /* 0x000fe80000100a00 */
[----:B------:R0:W-:Y:S04]  /*924b0*/  STL.64 [R1+0x188], R26 ;  /* 0x0001881a01007387 */ /* 0x0001e80000100a00 */
[----:B0-----:R-:W2:Y:S04]  /*924c0*/  LDL.LU.64 R26, [R1+0x7620] ;  /* 0x00762000011a7983 */ /* 0x001ea80000300a00 */
[----:B------:R-:W3:Y:S04]  /*924d0*/  LDL.LU.64 R24, [R1+0x7618] ;  /* 0x0076180001187983 */ /* 0x000ee80000300a00 */
[----:B------:R-:W3:Y:S01]  /*924e0*/  LDL R29, [R1+0xd0c] ;  /* 0x000d0c00011d7983 */ /* 0x000ee20000100800 */
[C---:B--2---:R-:W-:Y:S08]  /*924f0*/  HMMA.16816.F32 R8, R12.reuse, R26, R8 ;  /* 0x0000001a0c08723c */ /* 0x044ff00000001808 */
[----:B---3--:R-:W-:Y:S01]  /*92500*/  HMMA.16816.F32 R4, R12, R24, R4 ;  /* 0x000000180c04723c */ /* 0x008fe20000001804 */
[----:B------:R-:W-:Y:S04]  /*92510*/  STL [R1+0x758c], R29 ;  /* 0x00758c1d01007387 */ /* 0x000fe80000100800 */
[----:B------:R-:W2:Y:S01]  /*92520*/  LDL R28, [R1+0xd08] ;  /* 0x000d0800011c7983 */ /* 0x000ea20000100800 */
[----:B------:R-:W-:-:S05]  /*92530*/  IMAD.MOV.U32 R25, RZ, RZ, R0 ;  /* 0x000000ffff197224 */ /* 0x000fca00078e0000 */
[----:B------:R0:W-:Y:S04]  /*92540*/  STL.64 [R1+0x170], R8 ;  /* 0x0001700801007387 */ /* 0x0001e80000100a00 */
[----:B------:R1:W-:Y:S04]  /*92550*/  STL.64 [R1+0x178], R10 ;  /* 0x0001780a01007387 */ /* 0x0003e80000100a00 */
[----:B------:R-:W3:Y:S04]  /*92560*/  LDL.LU R24, [R1+0x9b0] ;  /* 0x0009b00001187983 */ /* 0x000ee80000300800 */
[----:B------:R-:W-:Y:S04]  /*92570*/  STL.64 [R1+0x150], R4 ;  /* 0x0001500401007387 */ /* 0x000fe80000100a00 */
[----:B------:R-:W-:Y:S04]  /*92580*/  STL.64 [R1+0x158], R6 ;  /* 0x0001580601007387 */ /* 0x000fe80000100a00 */
[----:B------:R-:W2:Y:S04]  /*92590*/  LDL.LU R0, [R1+0x7614] ;  /* 0x0076140001007983 */ /* 0x000ea80000300800 */
[----:B------:R-:W3:Y:S04]  /*925a0*/  LDL.LU R26, [R1+0x9b8] ;  /* 0x0009b800011a7983 */ /* 0x000ee80000300800 */
[----:B------:R-:W3:Y:S04]  /*925b0*/  LDL.LU R27, [R1+0x9bc] ;  /* 0x0009bc00011b7983 */ /* 0x000ee80000300800 */
[----:B0-----:R-:W3:Y:S04]  /*925c0*/  LDL.LU R8, [R1+0x790] ;  /* 0x0007900001087983 */ /* 0x001ee80000300800 */
[----:B------:R-:W3:Y:S04]  /*925d0*/  LDL.LU R9, [R1+0x794] ;  /* 0x0007940001097983 */ /* 0x000ee80000300800 */
[----:B-1----:R-:W3:Y:S01]  /*925e0*/  LDL.LU R10, [R1+0x798] ;  /* 0x00079800010a7983 */ /* 0x002ee20000300800 */
[----:B--2---:R-:W-:-:S03]  /*925f0*/  IMAD.MOV.U32 R11, RZ, RZ, R0 ;  /* 0x000000ffff0b7224 */ /* 0x004fc600078e0000 */
        /* <DEDUP_REMOVED lines=19> */
[----:B------:R-:W-:-:S03]  /*92730*/  IMAD.MOV.U32 R7, RZ, RZ, R0 ;  /* 0x000000ffff077224 */ /* 0x000fc600078e0000 */
[----:B---3--:R-:W-:Y:S04]  /*92740*/  STL.64 [R1+0x7608], R10 ;  /* 0x0076080a01007387 */ /* 0x008fe80000100a00 */
[----:B--2---:R0:W-:Y:S04]  /*92750*/  STL.64 [R1+0x7600], R8 ;  /* 0x0076000801007387 */ /* 0x0041e80000100a00 */
[----:B0-----:R-:W4:Y:S04]  /*92760*/  LDL.LU R8, [R1+0x7e0] ;  /* 0x0007e00001087983 */ /* 0x001f280000300800 */
[----:B------:R-:W4:Y:S04]  /*92770*/  LDL.LU R9, [R1+0x7e4] ;  /* 0x0007e40001097983 */ /* 0x000f280000300800 */
[----:B------:R-:W4:Y:S04]  /*92780*/  LDL.LU R10, [R1+0x7e8] ;  /* 0x0007e800010a7983 */ /* 0x000f280000300800 */
[----:B------:R-:W4:Y:S04]  /*92790*/  LDL.LU R11, [R1+0x7ec] ;  /* 0x0007ec00010b7983 */ /* 0x000f280000300800 */
[----:B------:R-:W2:Y:S04]  /*927a0*/  LDL.LU R4, [R1+0x7b0] ;  /* 0x0007b00001047983 */ /* 0x000ea80000300800 */
[----:B------:R-:W2:Y:S04]  /*927b0*/  LDL.LU R5, [R1+0x7b4] ;  /* 0x0007b40001057983 */ /* 0x000ea80000300800 */
[----:B------:R-:W2:Y:S04]  /*927c0*/  LDL.LU R6, [R1+0x7b8] ;  /* 0x0007b80001067983 */ /* 0x000ea80000300800 */
[----:B------:R-:W3:Y:S04]  /*927d0*/  LDL.LU R29, [R1+0x18c0] ;  /* 0x0018c000011d7983 */ /* 0x000ee80000300800 */
[----:B------:R-:W2:Y:S04]  /*927e0*/  LDL.LU R16, [R1+0x18c8] ;  /* 0x0018c80001107983 */ /* 0x000ea80000300800 */
[----:B------:R-:W2:Y:S04]  /*927f0*/  LDL.LU R17, [R1+0x18d0] ;  /* 0x0018d00001117983 */ /* 0x000ea80000300800 */
[----:B------:R-:W2:Y:S04]  /*92800*/  LDL.LU R0, [R1+0x18d8] ;  /* 0x0018d80001007983 */ /* 0x000ea80000300800 */
[----:B------:R-:W-:Y:S04]  /*92810*/  STL.64 [R1+0x7578], R26 ;  /* 0x0075781a01007387 */ /* 0x000fe80000100a00 */
        /* <DEDUP_REMOVED lines=11> */
[C---:B----4-:R-:W-:Y:S03]  /*928d0*/  HMMA.16816.F32 R8, R12.reuse, R22, R8 ;  /* 0x000000160c08723c */ /* 0x050fe60000001808 */
        /* <DEDUP_REMOVED lines=8> */
[----:B0-----:R-:W4:Y:S04]  /*92960*/  LDL.LU.64 R10, [R1+0x7608] ;  /* 0x00760800010a7983 */ /* 0x001f280000300a00 */
[----:B------:R-:W4:Y:S02]  /*92970*/  LDL.LU.64 R8, [R1+0x7600] ;  /* 0x0076000001087983 */ /* 0x000f240000300a00 */
[C---:B----4-:R-:W-:Y:S02]  /*92980*/  HMMA.16816.F32 R20, R12.reuse, R20, R8 ;  /* 0x000000140c14723c */ /* 0x050fe40000001808 */
[----:B------:R-:W4:Y:S04]  /*92990*/  LDL.LU.64 R10, [R1+0x75f8] ;  /* 0x0075f800010a7983 */ /* 0x000f280000300a00 */
[----:B------:R-:W4:Y:S02]  /*929a0*/  LDL.LU.64 R8, [R1+0x75f0] ;  /* 0x0075f00001087983 */ /* 0x000f240000300a00 */
[C---:B------:R-:W-:Y:S11]  /*929b0*/  HMMA.16816.F32 R4, R12.reuse, R2, R4 ;  /* 0x000000020c04723c */ /* 0x040ff60000001804 */
[----:B------:R0:W-:Y:S04]  /*929c0*/  STL.64 [R1+0x130], R20 ;  /* 0x0001301401007387 */ /* 0x0001e80000100a00 */
[----:B------:R1:W-:Y:S04]  /*929d0*/  STL.64 [R1+0x138], R22 ;  /* 0x0001381601007387 */ /* 0x0003e80000100a00 */
[----:B0-----:R-:W2:Y:S04]  /*929e0*/  LDL.LU R20, [R1+0x9a0] ;  /* 0x0009a00001147983 */ /* 0x001ea80000300800 */
[----:B------:R-:W2:Y:S04]  /*929f0*/  LDL.LU R21, [R1+0x9a4] ;  /* 0x0009a40001157983 */ /* 0x000ea80000300800 */
[----:B-1----:R-:W2:Y:S04]  /*92a00*/  LDL.LU R22, [R1+0x9a8] ;  /* 0x0009a80001167983 */ /* 0x002ea80000300800 */
[----:B------:R-:W2:Y:S01]  /*92a10*/  LDL.LU R23, [R1+0x9ac] ;  /* 0x0009ac0001177983 */ /* 0x000ea20000300800 */
[----:B----4-:R-:W-:-:S15]  /*92a20*/  HMMA.16816.F32 R8, R12, R18, R8 ;  /* 0x000000120c08723c */ /* 0x010fde0000001808 */
[----:B------:R-:W-:-:S04]  /*92a30*/  NOP ;  /* 0x0000000000007918 */ /* 0x000fc80000000000 */
[----:B------:R-:W-:Y:S04]  /*92a40*/  STL.64 [R1+0x120], R8 ;  /* 0x0001200801007387 */ /* 0x000fe80000100a00 */
[----:B------:R0:W-:Y:S04]  /*92a50*/  STL.64 [R1+0x128], R10 ;  /* 0x0001280a01007387 */ /* 0x0001e80000100a00 */
[----:B0-----:R-:W4:Y:S04]  /*92a60*/  LDL.LU.64 R10, [R1+0x75e8] ;  /* 0x0075e800010a7983 */ /* 0x001f280000300a00 */
[----:B------:R-:W4:Y:S04]  /*92a70*/  LDL.LU.64 R8, [R1+0x75e0] ;  /* 0x0075e00001087983 */ /* 0x000f280000300a00 */
[----:B------:R-:W2:Y:S04]  /*92a80*/  LDL R18, [R1+0xce8] ;  /* 0x000ce80001127983 */ /* 0x000ea80000100800 */
[----:B------:R-:W2:Y:S04]  /*92a90*/  LDL R19, [R1+0xcec] ;  /* 0x000cec0001137983 */ /* 0x000ea80000100800 */
[----:B------:R-:W-:Y:S04]  /*92aa0*/  STL.64 [R1+0x100], R4 ;  /* 0x0001000401007387 */ /* 0x000fe80000100a00 */
[----:B------:R0:W-:Y:S04]  /*92ab0*/  STL.64 [R1+0x108], R6 ;  /* 0x0001080601007387 */ /* 0x0001e80000100a00 */
[----:B0-----:R-:W2:Y:S04]  /*92ac0*/  LDL.LU.64 R6, [R1+0x75d8] ;  /* 0x0075d80001067983 */ /* 0x001ea80000300a00 */
[----:B------:R-:W4:Y:S04]  /*92ad0*/  LDL.LU.64 R4, [R1+0x75d0] ;  /* 0x0075d00001047983 */ /* 0x000f280000300a00 */
[----:B------:R-:W3:Y:S04]  /*92ae0*/  LDL.LU R2, [R1+0x18bc] ;  /* 0x0018bc0001027983 */ /* 0x000ee80000300800 */
[----:B------:R-:W2:Y:S01]  /*92af0*/  LDL.LU R3, [R1+0x18c4] ;  /* 0x0018c40001037983 */ /* 0x000ea20000300800 */
[----:B----4-:R-:W-:-:S15]  /*92b00*/  HMMA.16816.F32 R8, R12, R4, R8 ;  /* 0x000000040c08723c */ /* 0x010fde0000001808 */
[----:B------:R-:W-:-:S04]  /*92b10*/  NOP ;  /* 0x0000000000007918 */ /* 0x000fc80000000000 */
[----:B------:R-:W-:Y:S04]  /*92b20*/  STL.64 [R1+0xf0], R8 ;  /* 0x0000f00801007387 */ /* 0x000fe80000100a00 */
[----:B------:R0:W-:Y:S04]  /*92b30*/  STL.64 [R1+0xf8], R10 ;  /* 0x0000f80a01007387 */ /* 0x0001e80000100a00 */
[----:B0-----:R-:W2:Y:S04]  /*92b40*/  LDL.LU.64 R10, [R1+0x75c8] ;  /* 0x0075c800010a7983 */ /* 0x001ea80000300a00 */
[----:B------:R-:W2:Y:S04]  /*92b50*/  LDL.LU.64 R8, [R1+0x75c0] ;  /* 0x0075c00001087983 */ /* 0x000ea80000300a00 */
[----:B------:R-:W4:Y:S04]  /*92b60*/  LDL.LU R4, [R1+0x18cc] ;  /* 0x0018cc0001047983 */ /* 0x000f280000300800 */
[----:B------:R-:W3:Y:S01]  /*92b70*/  LDL.LU R5, [R1+0x18d4] ;  /* 0x0018d40001057983 */ /* 0x000ee20000300800 */
[----:B--2---:R-:W-:-:S15]  /*92b80*/  HMMA.16816.F32 R8, R12, R6, R8 ;  /* 0x000000060c08723c */ /* 0x004fde0000001808 */
[----:B------:R-:W-:-:S04]  /*92b90*/  NOP ;  /* 0x0000000000007918 */ /* 0x000fc80000000000 */
[----:B------:R-:W-:Y:S04]  /*92ba0*/  STL.64 [R1+0xe0], R8 ;  /* 0x0000e00801007387 */ /* 0x000fe80000100a00 */
[----:B------:R0:W-:Y:S04]  /*92bb0*/  STL.64 [R1+0xe8], R10 ;  /* 0x0000e80a01007387 */ /* 0x0001e80000100a00 */
[----:B0-----:R-:W2:Y:S04]  /*92bc0*/  LDL.LU.64 R10, [R1+0x75b8] ;  /* 0x0075b800010a7983 */ /* 0x001ea80000300a00 */
[----:B------:R-:W2:Y:S04]  /*92bd0*/  LDL.LU.64 R8, [R1+0x75b0] ;  /* 0x0075b00001087983 */ /* 0x000ea80000300a00 */
[----:B------:R-:W3:Y:S04]  /*92be0*/  LDL R6, [R1+0xcc8] ;  /* 0x000cc80001067983 */ /* 0x000ee80000100800 */
[----:B------:R-:W3:Y:S01]  /*92bf0*/  LDL R7, [R1+0xccc] ;  /* 0x000ccc0001077983 */ /* 0x000ee20000100800 */
[----:B--2---:R-:W-:-:S15]  /*92c00*/  HMMA.16816.F32 R24, R12, R8, R24 ;  /* 0x000000080c18723c */ /* 0x004fde0000001818 */
[----:B------:R-:W-:-:S04]  /*92c10*/  NOP ;  /* 0x0000000000007918 */ /* 0x000fc80000000000 */
[----:B------:R-:W-:Y:S04]  /*92c20*/  STL.64 [R1+0xd0], R24 ;  /* 0x0000d01801007387 */ /* 0x000fe80000100a00 */
[----:B------:R0:W-:Y:S04]  /*92c30*/  STL.64 [R1+0xd8], R26 ;  /* 0x0000d81a01007387 */ /* 0x0001e80000100a00 */
[----:B0-----:R-:W2:Y:S04]  /*92c40*/  LDL.LU.64 R26, [R1+0x75a8] ;  /* 0x0075a800011a7983 */ /* 0x001ea80000300a00 */
[----:B------:R-:W2:Y:S01]  /*92c50*/  LDL.LU.64 R24, [R1+0x75a0] ;  /* 0x0075a00001187983 */ /* 0x000ea20000300a00 */
[----:B---3--:R-:W-:-:S02]  /*92c60*/  IMAD R2, R2, 0x100, R29 ;  /* 0x0000010002027824 */ /* 0x008fc400078e021d */
[----:B------:R-:W-:Y:S02]  /*92c70*/  IMAD R3, R3, 0x100, R16 ;  /* 0x0000010003037824 */ /* 0x000fe400078e0210 */
[----:B----4-:R-:W-:Y:S01]  /*92c80*/  IMAD R4, R4, 0x100, R17 ;  /* 0x0000010004047824 */ /* 0x010fe200078e0211 */
[----:B--2---:R-:W-:Y:S01]  /*92c90*/  HMMA.16816.F32 R8, R12, R10, R24 ;  /* 0x0000000a0c08723c */ /* 0x004fe20000001818 */
[----:B------:R-:W2:Y:S04]  /*92ca0*/  LDL.LU.64 R26, [R1+0x7598] ;  /* 0x00759800011a7983 */ /* 0x000ea80000300a00 */
[----:B------:R-:W2:-:S14]  /*92cb0*/  LDL.LU.64 R24, [R1+0x7590] ;  /* 0x0075900001187983 */ /* 0x000e9c0000300a00 */
[----:B------:R0:W-:Y:S04]  /*92cc0*/  STL.64 [R1+0xc0], R8 ;  /* 0x0000c00801007387 */ /* 0x0001e80000100a00 */
[----:B------:R1:W-:Y:S04]  /*92cd0*/  STL.64 [R1+0xc8], R10 ;  /* 0x0000c80a01007387 */ /* 0x0003e80000100a00 */
[----:B0-----:R-:W3:Y:S04]  /*92ce0*/  LDL.LU R8, [R1+0x980] ;  /* 0x0009800001087983 */ /* 0x001ee80000300800 */
[----:B------:R-:W3:Y:S04]  /*92cf0*/  LDL.LU R9, [R1+0x984] ;  /* 0x0009840001097983 */ /* 0x000ee80000300800 */
[----:B-1----:R-:W3:Y:S04]  /*92d00*/  LDL.LU R10, [R1+0x988] ;  /* 0x00098800010a7983 */ /* 0x002ee80000300800 */
[----:B------:R-:W3:Y:S04]  /*92d10*/  LDL.LU R11, [R1+0x98c] ;  /* 0x00098c00010b7983 */ /* 0x000ee80000300800 */
[----:B------:R-:W4:Y:S04]  /*92d20*/  LDL.LU R29, [R1+0x758c] ;  /* 0x00758c00011d7983 */ /* 0x000f280000300800 */
[----:B------:R-:W2:Y:S04]  /*92d30*/  LDL.LU R16, [R1+0x7588] ;  /* 0x0075880001107983 */ /* 0x000ea80000300800 */
[----:B------:R-:W2:Y:S01]  /*92d40*/  LDL.LU R17, [R1+0x7584] ;  /* 0x0075840001117983 */ /* 0x000ea20000300800 */
[----:B------:R-:W-:-:S03]  /*92d50*/  IMAD R5, R5, 0x100, R0 ;  /* 0x0000010005057824 */ /* 0x000fc600078e0200 */
[----:B------:R-:W3:Y:S01]  /*92d60*/  LDL.LU R0, [R1+0x7580] ;  /* 0x0075800001007983 */ /* 0x000ee20000300800 */
[----:B------:R-:W-:Y:S02]  /*92d70*/  F2FP.F16.E5M2.UNPACK_B R6, R6 ;  /* 0x00000006ff06723e */ /* 0x000fe400020004ff */
[----:B------:R-:W-:Y:S01]  /*92d80*/  F2FP.F16.E5M2.UNPACK_B R7, R7 ;  /* 0x00000007ff07723e */ /* 0x000fe200020004ff */
[----:B--2---:R-:W-:Y:S01]  /*92d90*/  HMMA.16816.F32 R12, R12, R16, R24 ;  /* 0x000000100c0c723c */ /* 0x004fe20000001818 */
[----:B------:R-:W2:Y:S04]  /*92da0*/  LDL.LU.64 R26, [R1+0x7578] ;  /* 0x00757800011a7983 */ /* 0x000ea80000300a00 */
[----:B------:R-:W2:-:S14]  /*92db0*/  LDL.LU.64 R24, [R1+0x7570] ;  /* 0x0075700001187983 */ /* 0x000e9c0000300a00 */
[----:B------:R0:W-:Y:S04]  /*92dc0*/  STL.64 [R1+0xb0], R12 ;  /* 0x0000b00c01007387 */ /* 0x0001e80000100a00 */
[----:B------:R1:W-:Y:S01]  /*92dd0*/  STL.64 [R1+0xb8], R14 ;  /* 0x0000b80e01007387 */ /* 0x0003e20000100a00 */
[----:B0-----:R-:W-:Y:S02]  /*92de0*/  F2FP.F16.E5M2.UNPACK_B R12, R2 ;  /* 0x00000002ff0c723e */ /* 0x001fe400020004ff */
[----:B------:R-:W-:Y:S02]  /*92df0*/  F2FP.F16.E5M2.UNPACK_B R13, R3 ;  /* 0x00000003ff0d723e */ /* 0x000fe400020004ff */
[----:B-1----:R-:W-:Y:S02]  /*92e00*/  F2FP.F16.E5M2.UNPACK_B R14, R4 ;  /* 0x00000004ff0e723e */ /* 0x002fe400020004ff */
[----:B------:R-:W-:-:S07]  /*92e10*/  F2FP.F16.E5M2.UNPACK_B R15, R5 ;  /* 0x00000005ff0f723e */ /* 0x000fce00020004ff */
[----:B---3--:R-:W-:Y:S01]  /*92e20*/  HMMA.16816.F32 R8, R12, R6, R8 ;  /* 0x000000060c08723c */ /* 0x008fe20000001808 */
[----:B------:R-:W-:Y:S02]  /*92e30*/  F2FP.F16.E5M2.UNPACK_B R4, R18 ;  /* 0x00000012ff04723e */ /* 0x000fe400020004ff */
[----:B------:R-:W-:Y:S01]  /*92e40*/  F2FP.F16.E5M2.UNPACK_B R5, R19 ;  /* 0x00000013ff05723e */ /* 0x000fe200020004ff */
[----:B------:R-:W-:-:S15]  /*92e50*/  STL.64 [R1+0x98], R6 ;  /* 0x0000980601007387 */ /* 0x000fde0000100a00 */
[----:B------:R-:W-:Y:S04]  /*92e60*/  STL.64 [R1+0x110], R8 ;  /* 0x0001100801007387 */ /* 0x000fe80000100a00 */
[----:B------:R0:W-:Y:S02]  /*92e70*/  STL.64 [R1+0x118], R10 ;  /* 0x0001180a01007387 */ /* 0x0001e40000100a00 */
[----:B0-----:R-:W-:Y:S01]  /*92e80*/  HMMA.16816.F32 R8, R12, R4, R20 ;  /* 0x000000040c08723c */ /* 0x001fe20000001814 */
[----:B------:R-:W-:Y:S02]  /*92e90*/  F2FP.F16.E5M2.UNPACK_B R2, R28 ;  /* 0x0000001cff02723e */ /* 0x000fe400020004ff */
[----:B----4-:R-:W-:Y:S01]  /*92ea0*/  F2FP.F16.E5M2.UNPACK_B R3, R29 ;  /* 0x0000001dff03723e */ /* 0x010fe200020004ff */
[----:B------:R0:W-:-:S15]  /*92eb0*/  STL.64 [R1+0x90], R4 ;  /* 0x0000900401007387 */ /* 0x0001de0000100a00 */
[----:B------:R-:W-:Y:S04]  /*92ec0*/  STL.64 [R1+0x160], R8 ;  /* 0x0001600801007387 */ /* 0x000fe80000100a00 */
[----:B------:R2:W-:Y:S01]  /*92ed0*/  STL.64 [R1+0x168], R10 ;  /* 0x0001680a01007387 */ /* 0x0005e20000100a00 */
[----:B0-----:R-:W-:-:S03]  /*92ee0*/  F2FP.F16.E5M2.UNPACK_B R5, R0 ;  /* 0x00000000ff05723e */ /* 0x001fc600020004ff */
[----:B------:R0:W-:Y:S01]  /*92ef0*/  STL.64 [R1+0x88], R2 ;  /* 0x0000880201007387 */ /* 0x0001e20000100a00 */
[----:B--2---:R-:W-:-:S15]  /*92f00*/  HMMA.16816.F32 R8, R12, R2, R24 ;  /* 0x000000020c08723c */ /* 0x004fde0000001818 */
[----:B------:R-:W-:-:S04]  /*92f10*/  NOP ;  /* 0x0000000000007918 */ /* 0x000fc80000000000 */
[----:B------:R-:W-:Y:S04]  /*92f20*/  STL.64 [R1+0x4e0], R8 ;  /* 0x0004e00801007387 */ /* 0x000fe80000100a00 */
[----:B------:R-:W-:Y:S04]  /*92f30*/  STL [R1+0x4e8], R10 ;  /* 0x0004e80a01007387 */ /* 0x000fe80000100800 */
[----:B------:R-:W2:Y:S04]  /*92f40*/  LDL.LU R16, [R1+0xa20] ;  /* 0x000a200001107983 */ /* 0x000ea80000300800 */
[----:B------:R-:W-:Y:S04]  /*92f50*/  STL [R1+0x80], R5 ;  /* 0x0000800501007387 */ /* 0x000fe80000100800 */
[----:B------:R-:W2:Y:S04]  /*92f60*/  LDL.LU R17, [R1+0xa24] ;  /* 0x000a240001117983 */ /* 0x000ea80000300800 */
[----:B------:R-:W3:Y:S04]  /*92f70*/  LDL.LU R18, [R1+0xa28] ;  /* 0x000a280001127983 */ /* 0x000ee80000300800 */
[----:B------:R-:W3:Y:S04]  /*92f80*/  LDL.LU R19, [R1+0xa2c] ;  /* 0x000a2c0001137983 */ /* 0x000ee80000300800 */
[----:B0-----:R-:W4:Y:S04]  /*92f90*/  LDL R2, [R1+0xcdc] ;  /* 0x000cdc0001027983 */ /* 0x001f280000100800 */
[----:B------:R-:W4:Y:S04]  /*92fa0*/  LDL R6, [R1+0xcf8] ;  /* 0x000cf80001067983 */ /* 0x000f280000100800 */
[----:B---3--:R-:W-:Y:S04]  /*92fb0*/  STL.64 [R1+0x7538], R18 ;  /* 0x0075381201007387 */ /* 0x008fe80000100a00 */
[----:B--2---:R0:W-:Y:S04]  /*92fc0*/  STL.64 [R1+0x7530], R16 ;  /* 0x0075301001007387 */ /* 0x0041e80000100a00 */
[----:B0-----:R-:W2:Y:S04]  /*92fd0*/  LDL.LU R16, [R1+0xa00] ;  /* 0x000a000001107983 */ /* 0x001ea80000300800 */
[----:B------:R-:W2:Y:S04]  /*92fe0*/  LDL.LU R17, [R1+0xa04] ;  /* 0x000a040001117983 */ /* 0x000ea80000300800 */
[----:B------:R-:W3:Y:S04]  /*92ff0*/  LDL.LU R18, [R1+0xa08] ;  /* 0x000a080001127983 */ /* 0x000ee80000300800 */
[----:B------:R-:W3:Y:S04]  /*93000*/  LDL.LU R19, [R1+0xa0c] ;  /* 0x000a0c0001137983 */ /* 0x000ee80000300800 */
[----:B------:R-:W2:Y:S04]  /*93010*/  LDL R29, [R1+0xd5c] ;  /* 0x000d5c00011d7983 */ /* 0x000ea80000100800 */
[----:B------:R-:W4:Y:S04]  /*93020*/  LDL R4, [R1+0xd2c] ;  /* 0x000d2c0001047983 */ /* 0x000f280000100800 */
[----:B------:R-:W4:Y:S04]  /*93030*/  LDL R3, [R1+0xcd8] ;  /* 0x000cd80001037983 */ /* 0x000f280000100800 */
[----:B---3--:R-:W-:Y:S04]  /*93040*/  STL.64 [R1+0x7548], R18 ;  /* 0x0075481201007387 */ /* 0x008fe80000100a00 */
[----:B--2---:R0:W-:Y:S04]  /*93050*/  STL.64 [R1+0x7540], R16 ;  /* 0x0075401001007387 */ /* 0x0041e80000100a00 */
[----:B------:R-:W4:Y:S01]  /*93060*/  LDL R7, [R1+0xcfc] ;  /* 0x000cfc0001077983 */ /* 0x000f220000100800 */
[----:B------:R-:W-:-:S03]  /*93070*/  IMAD.MOV.U32 R0, RZ, RZ, R11 ;  /* 0x000000ffff007224 */ /* 0x000fc600078e000b */
[----:B0-----:R-:W2:Y:S01]  /*93080*/  LDL R17, [R1+0xd28] ;  /* 0x000d280001117983 */ /* 0x001ea20000100800 */
[----:B------:R-:W-:-:S03]  /*93090*/  IMAD.MOV.U32 R18, RZ, RZ, R5 ;  /* 0x000000ffff127224 */ /* 0x000fc600078e0005 */
[----:B----4-:R-:W-:Y:S04]  /*930a0*/  STL.64 [R1+0x7568], R6 ;  /* 0x0075680601007387 */ /* 0x010fe80000100a00 */
[----:B------:R0:W-:Y:S04]  /*930b0*/  STL [R1+0x7560], R4 ;  /* 0x0075600401007387 */ /* 0x0001e80000100800 */
[----:B0-----:R-:W3:Y:S04]  /*930c0*/  LDL.LU R4, [R1+0x9d0] ;  /* 0x0009d00001047983 */ /* 0x001ee80000300800 */
[----:B------:R-:W3:Y:S04]  /*930d0*/  LDL.LU R5, [R1+0x9d4] ;  /* 0x0009d40001057983 */ /* 0x000ee80000300800 */
[----:B------:R-:W3:Y:S04]  /*930e0*/  LDL.LU R6, [R1+0x9d8] ;  /* 0x0009d80001067983 */ /* 0x000ee80000300800 */
[----:B------:R-:W3:Y:S04]  /*930f0*/  LDL.LU R7, [R1+0x9dc] ;  /* 0x0009dc0001077983 */ /* 0x000ee80000300800 */
[----:B------:R-:W4:Y:S04]  /*93100*/  LDL R20, [R1+0xd18] ;  /* 0x000d180001147983 */ /* 0x000f280000100800 */
[----:B------:R-:W2:Y:S04]  /*93110*/  LDL.LU R8, [R1+0xa40] ;  /* 0x000a400001087983 */ /* 0x000ea80000300800 */
[----:B------:R-:W2:Y:S04]  /*93120*/  LDL.LU R9, [R1+0xa44] ;  /* 0x000a440001097983 */ /* 0x000ea80000300800 */
[----:B------:R-:W2:Y:S04]  /*93130*/  LDL.LU R10, [R1+0xa48] ;  /* 0x000a4800010a7983 */ /* 0x000ea80000300800 */
[----:B------:R-:W2:Y:S01]  /*93140*/  LDL.LU R11, [R1+0xa4c] ;  /* 0x000a4c00010b7983 */ /* 0x000ea20000300800 */
[----:B------:R-:W-:-:S07]  /*93150*/  F2FP.F16.E5M2.UNPACK_B R19, R29 ;  /* 0x0000001dff13723e */ /* 0x000fce00020004ff */
[----:B---3--:R-:W-:Y:S01]  /*93160*/  HMMA.16816.F32 R4, R12, R18, R4 ;  /* 0x000000120c04723c */ /* 0x008fe20000001804 */
[----:B--2---:R-:W-:Y:S04]  /*93170*/  STL.64 [R1+0x7558], R10 ;  /* 0x0075580a01007387 */ /* 0x004fe80000100a00 */
[----:B------:R0:W-:Y:S04]  /*93180*/  STL.64 [R1+0x7550], R8 ;  /* 0x0075500801007387 */ /* 0x0001e80000100a00 */
[----:B0-----:R-:W2:Y:S04]  /*93190*/  LDL.LU R8, [R1+0x9e0] ;  /* 0x0009e00001087983 */ /* 0x001ea80000300800 */
[----:B------:R-:W2:Y:S04]  /*931a0*/  LDL.LU R9, [R1+0x9e4] ;  /* 0x0009e40001097983 */ /* 0x000ea80000300800 */
[----:B------:R-:W2:Y:S04]  /*931b0*/  LDL.LU R10, [R1+0x9e8] ;  /* 0x0009e800010a7983 */ /* 0x000ea80000300800 */
[----:B------:R-:W2:Y:S04]  /*931c0*/  LDL.LU R11, [R1+0x9ec] ;  /* 0x0009ec00010b7983 */ /* 0x000ea80000300800 */
[----:B------:R-:W3:Y:S04]  /*931d0*/  LDL R21, [R1+0xd1c] ;  /* 0x000d1c0001157983 */ /* 0x000ee80000100800 */
[----:B------:R-:W2:Y:S04]  /*931e0*/  LDL R22, [R1+0xd38] ;  /* 0x000d380001167983 */ /* 0x000ea80000100800 */
[----:B------:R-:W2:Y:S04]  /*931f0*/  LDL R23, [R1+0xd3c] ;  /* 0x000d3c0001177983 */ /* 0x000ea80000100800 */
[----:B------:R-:W2:Y:S04]  /*93200*/  LDL R28, [R1+0xd48] ;  /* 0x000d4800011c7983 */ /* 0x000ea80000100800 */
[----:B------:R-:W2:Y:S04]  /*93210*/  LDL.LU R24, [R1+0xa50] ;  /* 0x000a500001187983 */ /* 0x000ea80000300800 */
[----:B------:R-:W2:Y:S04]  /*93220*/  LDL.LU R25, [R1+0xa54] ;  /* 0x000a540001197983 */ /* 0x000ea80000300800 */
[----:B------:R-:W2:Y:S04]  /*93230*/  LDL.LU R26, [R1+0xa58] ;  /* 0x000a5800011a7983 */ /* 0x000ea80000300800 */
[----:B------:R-:W2:Y:S04]  /*93240*/  LDL.LU R27, [R1+0xa5c] ;  /* 0x000a5c00011b7983 */ /* 0x000ea80000300800 */
[----:B------:R0:W-:Y:S04]  /*93250*/  STL [R1+0x6d00], R0 ;  /* 0x006d000001007387 */ /* 0x0001e80000100800 */
[----:B------:R-:W2:Y:S04]  /*93260*/  LDL R29, [R1+0xd4c] ;  /* 0x000d4c00011d7983 */ /* 0x000ea80000100800 */
[----:B------:R-:W-:Y:S04]  /*93270*/  STL [R1+0x84], R19 ;  /* 0x0000841301007387 */ /* 0x000fe80000100800 */
[----:B------:R-:W-:Y:S04]  /*93280*/  STL.64 [R1+0x4f0], R4 ;  /* 0x0004f00401007387 */ /* 0x000fe80000100a00 */
[----:B------:R1:W-:Y:S01]  /*93290*/  STL [R1+0x4fc], R7 ;  /* 0x0004fc0701007387 */ /* 0x0003e20000100800 */
[----:B0-----:R-:W-:-:S03]  /*932a0*/  IMAD.MOV.U32 R0, RZ, RZ, R6 ;  /* 0x000000ffff007224 */ /* 0x001fc600078e0006 */
[----:B-1----:R-:W2:Y:S04]  /*932b0*/  LDL.LU.64 R6, [R1+0x7568] ;  /* 0x0075680001067983 */ /* 0x002ea80000300a00 */
[----:B------:R-:W2:Y:S01]  /*932c0*/  LDL.LU R4, [R1+0x7560] ;  /* 0x0075600001047983 */ /* 0x000ea20000300800 */
[----:B------:R-:W-:-:S03]  /*932d0*/  F2FP.F16.E5M2.UNPACK_B R16, R17 ;  /* 0x00000011ff10723e */ /* 0x000fc600020004ff */
[----:B------:R-:W-:Y:S04]  /*932e0*/  STL [R1+0x6d04], R0 ;  /* 0x006d040001007387 */ /* 0x000fe80000100800 */
[----:B------:R-:W-:Y:S01]  /*932f0*/  STL [R1+0x78], R16 ;  /* 0x0000781001007387 */ /* 0x000fe20000100800 */
[----:B--2---:R-:W-:-:S05]  /*93300*/  F2FP.F16.E5M2.UNPACK_B R17, R4 ;  /* 0x00000004ff11723e */ /* 0x004fca00020004ff */
[----:B------:R0:W-:Y:S02]  /*93310*/  STL [R1+0x7c], R17 ;  /* 0x00007c1101007387 */ /* 0x0001e40000100800 */
[----:B0-----:R-:W-:Y:S02]  /*93320*/  HMMA.16816.F32 R16, R12, R16, R8 ;  /* 0x000000100c10723c */ /* 0x001fe40000001808 */
[----:B------:R-:W2:Y:S04]  /*93330*/  LDL.LU.64 R10, [R1+0x7558] ;  /* 0x00755800010a7983 */ /* 0x000ea80000300a00 */
[----:B------:R-:W2:-:S13]  /*93340*/  LDL.LU.64 R8, [R1+0x7550] ;  /* 0x0075500001087983 */ /* 0x000e9a0000300a00 */
[----:B------:R-:W-:Y:S04]  /*93350*/  STL [R1+0x500], R16 ;  /* 0x0005001001007387 */ /* 0x000fe80000100800 */
[----:B------:R0:W-:Y:S01]  /*93360*/  STL.64 [R1+0x508], R18 ;  /* 0x0005081201007387 */ /* 0x0001e20000100a00 */
[----:B------:R-:W-:-:S03]  /*93370*/  IMAD.MOV.U32 R0, RZ, RZ, R17 ;  /* 0x000000ffff007224 */ /* 0x000fc600078e0011 */
[----:B0-----:R-:W2:Y:S04]  /*93380*/  LDL.LU.64 R18, [R1+0x7548] ;  /* 0x0075480001127983 */ /* 0x001ea80000300a00 */
[----:B------:R-:W2:Y:S01]  /*93390*/  LDL.LU.64 R16, [R1+0x7540] ;  /* 0x0075400001107983 */ /* 0x000ea20000300a00 */
[----:B------:R-:W-:Y:S02]  /*933a0*/  F2FP.F16.E5M2.UNPACK_B R4, R3 ;  /* 0x00000003ff04723e */ /* 0x000fe400020004ff */
[----:B------:R-:W-:Y:S01]  /*933b0*/  F2FP.F16.E5M2.UNPACK_B R5, R2 ;  /* 0x00000002ff05723e */ /* 0x000fe200020004ff */
[----:B------:R-:W-:Y:S04]  /*933c0*/  STL [R1+0x6ef0], R0 ;  /* 0x006ef00001007387 */ /* 0x000fe80000100800 */
[----:B------:R-:W-:Y:S04]  /*933d0*/  STL [R1+0x70], R4 ;  /* 0x0000700401007387 */ /* 0x000fe80000100800 */
[----:B------:R-:W-:Y:S01]  /*933e0*/  STL [R1+0x74], R5 ;  /* 0x0000740501007387 */ /* 0x000fe20000100800 */
[----:B--2---:R-:W-:-:S15]  /*933f0*/  HMMA.16816.F32 R16, R12, R4, R16 ;  /* 0x000000040c10723c */ /* 0x004fde0000001810 */
[----:B------:R-:W-:-:S04]  /*93400*/  NOP ;  /* 0x0000000000007918 */ /* 0x000fc80000000000 */
[----:B------:R-:W-:Y:S04]  /*93410*/  STL.64 [R1+0x510], R16 ;  /* 0x0005101001007387 */ /* 0x000fe80000100a00 */
[----:B------:R0:W-:Y:S04]  /*93420*/  STL.64 [R1+0x518], R18 ;  /* 0x0005181201007387 */ /* 0x0001e80000100a00 */
[----:B0-----:R-:W2:Y:S04]  /*93430*/  LDL.LU.64 R18, [R1+0x7538] ;  /* 0x0075380001127983 */ /* 0x001ea80000300a00 */
[----:B------:R-:W2:Y:S01]  /*93440*/  LDL.LU.64 R16, [R1+0x7530] ;  /* 0x0075300001107983 */ /* 0x000ea20000300a00 */
[----:B------:R-:W-:-:S02]  /*93450*/  F2FP.F16.E5M2.UNPACK_B R2, R6 ;  /* 0x00000006ff02723e */ /* 0x000fc400020004ff */
[----:B------:R-:W-:Y:S01]  /*93460*/  F2FP.F16.E5M2.UNPACK_B R3, R7 ;  /* 0x00000007ff03723e */ /* 0x000fe200020004ff */
[----:B------:R-:W-:Y:S01]  /*93470*/  IMAD.MOV.U32 R0, RZ, RZ, R5 ;  /* 0x000000ffff007224 */ /* 0x000fe200078e0005 */
[----:B----4-:R-:W-:Y:S02]  /*93480*/  F2FP.F16.E5M2.UNPACK_B R4, R20 ;  /* 0x00000014ff04723e */ /* 0x010fe400020004ff */
[----:B---3--:R-:W-:Y:S02]  /*93490*/  F2FP.F16.E5M2.UNPACK_B R5, R21 ;  /* 0x00000015ff05723e */ /* 0x008fe400020004ff */
[----:B------:R0:W-:Y:S04]  /*934a0*/  STL [R1+0x73ec], R0 ;  /* 0x0073ec0001007387 */ /* 0x0001e80000100800 */
[----:B------:R-:W-:Y:S04]  /*934b0*/  STL [R1+0x68], R2 ;  /* 0x0000680201007387 */ /* 0x000fe80000100800 */
[----:B------:R-:W-:Y:S01]  /*934c0*/  STL [R1+0x6c], R3 ;  /* 0x00006c0301007387 */ /* 0x000fe20000100800 */
[----:B------:R-:W-:Y:S01]  /*934d0*/  HMMA.16816.F32 R8, R12, R4, R8 ;  /* 0x000000040c08723c */ /* 0x000fe20000001808 */
[----:B0-----:R-:W-:-:S05]  /*934e0*/  IMAD.MOV.U32 R0, RZ, RZ, R3 ;  /* 0x000000ffff007224 */ /* 0x001fca00078e0003 */
[----:B------:R0:W-:Y:S02]  /*934f0*/  STL [R1+0x73f0], R0 ;  /* 0x0073f00001007387 */ /* 0x0001e40000100800 */
[----:B0-----:R-:W-:Y:S01]  /*93500*/  IMAD.MOV.U32 R0, RZ, RZ, R5 ;  /* 0x000000ffff007224 */ /* 0x001fe200078e0005 */
[----:B--2---:R-:W-:Y:S01]  /*93510*/  HMMA.16816.F32 R16, R12, R2, R16 ;  /* 0x000000020c10723c */ /* 0x004fe20000001810 */
[----:B------:R-:W-:Y:S02]  /*93520*/  F2FP.F16.E5M2.UNPACK_B R2, R22 ;  /* 0x00000016ff02723e */ /* 0x000fe400020004ff */
[----:B------:R-:W-:-:S15]  /*93530*/  F2FP.F16.E5M2.UNPACK_B R3, R23 ;  /* 0x00000017ff03723e */ /* 0x000fde00020004ff */
[----:B------:R-:W-:Y:S01]  /*93540*/  NOP ;  /* 0x0000000000007918 */ /* 0x000fe20000000000 */
[----:B------:R-:W-:Y:S04]  /*93550*/  STL.64 [R1+0x520], R16 ;  /* 0x0005201001007387 */ /* 0x000fe80000100a00 */
[----:B------:R-:W-:Y:S04]  /*93560*/  STL.64 [R1+0x528], R18 ;  /* 0x0005281201007387 */ /* 0x000fe80000100a00 */
[----:B------:R-:W-:Y:S04]  /*93570*/  STL [R1+0x60], R4 ;  /* 0x0000600401007387 */ /* 0x000fe80000100800 */
[----:B------:R0:W-:Y:S02]  /*93580*/  STL [R1+0x64], R5 ;  /* 0x0000640501007387 */ /* 0x0001e40000100800 */
[----:B0-----:R-:W-:Y:S02]  /*93590*/  HMMA.16816.F32 R4, R12, R2, R24 ;  /* 0x000000020c04723c */ /* 0x001fe40000001818 */
[----:B------:R0:W-:Y:S04]  /*935a0*/  STL [R1+0x73f4], R0 ;  /* 0x0073f40001007387 */ /* 0x0001e80000100800 */
[----:B------:R1:W-:Y:S04]  /*935b0*/  STL.64 [R1+0x540], R8 ;  /* 0x0005400801007387 */ /* 0x0003e80000100a00 */
[----:B------:R-:W-:Y:S04]  /*935c0*/  STL.64 [R1+0x548], R10 ;  /* 0x0005480a01007387 */ /* 0x000fe80000100a00 */
[----:B------:R-:W-:Y:S04]  /*935d0*/  STL [R1+0x58], R2 ;  /* 0x0000580201007387 */ /* 0x000fe80000100800 */
[----:B------:R-:W-:Y:S01]  /*935e0*/  STL [R1+0x5c], R3 ;  /* 0x00005c0301007387 */ /* 0x000fe20000100800 */
[----:B0-----:R-:W-:Y:S01]  /*935f0*/  IMAD.MOV.U32 R0, RZ, RZ, R3 ;  /* 0x000000ffff007224 */ /* 0x001fe200078e0003 */
[----:B-1----:R-:W-:-:S04]  /*93600*/  F2FP.F16.E5M2.UNPACK_B R8, R28 ;  /* 0x0000001cff08723e */ /* 0x002fc800020004ff */
[----:B------:R-:W-:Y:S04]  /*93610*/  STL [R1+0x73f8], R0 ;  /* 0x0073f80001007387 */ /* 0x000fe80000100800 */
[----:B------:R-:W-:Y:S04]  /*93620*/  STL.64 [R1+0x550], R4 ;  /* 0x0005500401007387 */ /* 0x000fe80000100a00 */
[----:B------:R0:W-:Y:S04]  /*93630*/  STL.64 [R1+0x558], R6 ;  /* 0x0005580601007387 */ /* 0x0001e80000100a00 */
[----:B------:R-:W-:Y:S04]  /*93640*/  STL [R1+0x50], R8 ;  /* 0x0000500801007387 */ /* 0x000fe80000100800 */
[----:B------:R-:W2:Y:S04]  /*93650*/  LDL.LU R16, [R1+0xae0] ;  /* 0x000ae00001107983 */ /* 0x000ea80000300800 */
[----:B------:R-:W2:Y:S04]  /*93660*/  LDL.LU R17, [R1+0xae4] ;  /* 0x000ae40001117983 */ /* 0x000ea80000300800 */
[----:B------:R-:W3:Y:S01]  /*93670*/  LDL.LU R18, [R1+0xae8] ;  /* 0x000ae80001127983 */ /* 0x000ee20000300800 */
[----:B0-----:R-:W-:-:S05]  /*93680*/  F2FP.F16.E5M2.UNPACK_B R7, R29 ;  /* 0x0000001dff07723e */ /* 0x001fca00020004ff */
[----:B------:R-:W-:Y:S04]  /*93690*/  STL [R1+0x54], R7 ;  /* 0x0000540701007387 */ /* 0x000fe80000100800 */
[----:B------:R-:W3:Y:S04]  /*936a0*/  LDL.LU R19, [R1+0xaec] ;  /* 0x000aec0001137983 */ /* 0x000ee80000300800 */
[----:B------:R-:W4:Y:S04]  /*936b0*/  LDL R2, [R1+0xd8c] ;  /* 0x000d8c0001027983 */ /* 0x000f280000100800 */
[----:B----4-:R-:W-:Y:S04]  /*936c0*/  STL [R1+0x74e0], R2 ;  /* 0x0074e00201007387 */ /* 0x010fe80000100800 */
        /* <DEDUP_REMOVED lines=8> */
[----:B------:R-:W3:Y:S04]  /*93750*/  LDL R5, [R1+0xd6c] ;  /* 0x000d6c0001057983 */ /* 0x000ee80000100800 */
[----:B------:R-:W4:Y:S04]  /*93760*/  LDL R0, [R1+0xd78] ;  /* 0x000d780001007983 */ /* 0x000f280000100800 */
[----:B------:R-:W4:Y:S04]  /*93770*/  LDL R3, [R1+0xd7c] ;  /* 0x000d7c0001037983 */ /* 0x000f280000100800 */
[----:B--2---:R-:W-:Y:S04]  /*93780*/  STL [R1+0x74f8], R4 ;  /* 0x0074f80401007387 */ /* 0x004fe80000100800 */
[----:B---3--:R-:W-:Y:S04]  /*93790*/  STL.64 [R1+0x74f0], R18 ;  /* 0x0074f01201007387 */ /* 0x008fe80000100a00 */
[----:B------:R0:W-:Y:S04]  /*937a0*/  STL.64 [R1+0x74e8], R16 ;  /* 0x0074e81001007387 */ /* 0x0001e80000100a00 */
[----:B0-----:R-:W2:Y:S04]  /*937b0*/  LDL.LU R16, [R1+0xab0] ;  /* 0x000ab00001107983 */ /* 0x001ea80000300800 */
[----:B------:R-:W2:Y:S04]  /*937c0*/  LDL.LU R17, [R1+0xab4] ;  /* 0x000ab40001117983 */ /* 0x000ea80000300800 */
[----:B------:R-:W3:Y:S04]  /*937d0*/  LDL.LU R18, [R1+0xab8] ;  /* 0x000ab80001127983 */ /* 0x000ee80000300800 */
[----:B------:R-:W3:Y:S04]  /*937e0*/  LDL.LU R19, [R1+0xabc] ;  /* 0x000abc0001137983 */ /* 0x000ee80000300800 */
[----:B------:R-:W2:Y:S04]  /*937f0*/  LDL R2, [R1+0xd68] ;  /* 0x000d680001027983 */ /* 0x000ea80000100800 */
[----:B---3--:R-:W-:Y:S04]  /*93800*/  STL.64 [R1+0x7508], R18 ;  /* 0x0075081201007387 */ /* 0x008fe80000100a00 */
[----:B--2---:R0:W-:Y:S04]  /*93810*/  STL.64 [R1+0x7500], R16 ;  /* 0x0075001001007387 */ /* 0x0041e80000100a00 */
[----:B0-----:R-:W2:Y:S04]  /*93820*/  LDL.LU R16, [R1+0xa90] ;  /* 0x000a900001107983 */ /* 0x001ea80000300800 */
[----:B------:R-:W2:Y:S04]  /*93830*/  LDL.LU R17, [R1+0xa94] ;  /* 0x000a940001117983 */ /* 0x000ea80000300800 */
[----:B------:R-:W3:Y:S04]  /*93840*/  LDL.LU R18, [R1+0xa98] ;  /* 0x000a980001127983 */ /* 0x000ee80000300800 */
[----:B------:R-:W3:Y:S04]  /*93850*/  LDL.LU R19, [R1+0xa9c] ;  /* 0x000a9c0001137983 */ /* 0x000ee80000300800 */
[----:B---3--:R0:W-:Y:S04]  /*93860*/  STL.64 [R1+0x7518], R18 ;  /* 0x0075181201007387 */ /* 0x0081e80000100a00 */
[----:B--2---:R-:W-:Y:S04]  /*93870*/  STL.64 [R1+0x7510], R16 ;  /* 0x0075101001007387 */ /* 0x004fe80000100a00 */
[----:B------:R-:W2:Y:S04]  /*93880*/  LDL R20, [R1+0xda8] ;  /* 0x000da80001147983 */ /* 0x000ea80000100800 */
[----:B------:R-:W3:Y:S04]  /*93890*/  LDL R21, [R1+0xdac] ;  /* 0x000dac0001157983 */ /* 0x000ee80000100800 */
[----:B------:R-:W2:Y:S01]  /*938a0*/  LDL R22, [R1+0xdb8] ;  /* 0x000db80001167983 */ /* 0x000ea20000100800 */
[----:B0-----:R-:W-:-:S02]  /*938b0*/  IMAD.MOV.U32 R19, RZ, RZ, R7 ;  /* 0x000000ffff137224 */ /* 0x001fc400078e0007 */
[----:B------:R-:W-:Y:S01]  /*938c0*/  IMAD.MOV.U32 R18, RZ, RZ, R8 ;  /* 0x000000ffff127224 */ /* 0x000fe200078e0008 */
[----:B------:R-:W2:Y:S04]  /*938d0*/  LDL R7, [R1+0xd9c] ;  /* 0x000d9c0001077983 */ /* 0x000ea80000100800 */
        /* <DEDUP_REMOVED lines=10> */
[----:B------:R-:W3:Y:S04]  /*93980*/  LDL R23, [R1+0xdbc] ;  /* 0x000dbc0001177983 */ /* 0x000ee80000100800 */
[----:B------:R-:W3:Y:S04]  /*93990*/  LDL R28, [R1+0xdc8] ;  /* 0x000dc800011c7983 */ /* 0x000ee80000100800 */
[----:B------:R-:W3:Y:S04]  /*939a0*/  LDL.LU R24, [R1+0xb10] ;  /* 0x000b100001187983 */ /* 0x000ee80000300800 */
[----:B------:R-:W3:Y:S04]  /*939b0*/  LDL.LU R25, [R1+0xb14] ;  /* 0x000b140001197983 */ /* 0x000ee80000300800 */
[----:B------:R-:W3:Y:S04]  /*939c0*/  LDL.LU R26, [R1+0xb18] ;  /* 0x000b1800011a7983 */ /* 0x000ee80000300800 */
[----:B------:R-:W3:Y:S04]  /*939d0*/  LDL.LU R27, [R1+0xb1c] ;  /* 0x000b1c00011b7983 */ /* 0x000ee80000300800 */
[----:B------:R-:W3:Y:S01]  /*939e0*/  LDL R29, [R1+0xdcc] ;  /* 0x000dcc00011d7983 */ /* 0x000ee20000100800 */
[----:B--2---:R-:W-:Y:S03]  /*939f0*/  HMMA.16816.F32 R16, R12, R18, R8 ;  /* 0x000000120c10723c */ /* 0x004fe60000001808 */
[----:B------:R-:W2:Y:S04]  /*93a00*/  LDL.LU.64 R10, [R1+0x7528] ;  /* 0x00752800010a7983 */ /* 0x000ea80000300a00 */
[----:B------:R-:W2:-:S12]  /*93a10*/  LDL.LU.64 R8, [R1+0x7520] ;  /* 0x0075200001087983 */ /* 0x000e980000300a00 */
[----:B------:R-:W-:Y:S04]  /*93a20*/  STL.64 [R1+0x570], R16 ;  /* 0x0005701001007387 */ /* 0x000fe80000100a00 */
[----:B------:R0:W-:Y:S04]  /*93a30*/  STL.64 [R1+0x578], R18 ;  /* 0x0005781201007387 */ /* 0x0001e80000100a00 */
[----:B0-----:R-:W2:Y:S04]  /*93a40*/  LDL.LU.64 R18, [R1+0x7518] ;  /* 0x0075180001127983 */ /* 0x001ea80000300a00 */
[----:B------:R-:W2:Y:S01]  /*93a50*/  LDL.LU.64 R16, [R1+0x7510] ;  /* 0x0075100001107983 */ /* 0x000ea20000300a00 */
[----:B------:R-:W-:-:S02]  /*93a60*/  F2FP.F16.E5M2.UNPACK_B R4, R2 ;  /* 0x00000002ff04723e */ /* 0x000fc400020004ff */
[----:B------:R-:W-:-:S05]  /*93a70*/  F2FP.F16.E5M2.UNPACK_B R5, R5 ;  /* 0x00000005ff05723e */ /* 0x000fca00020004ff */
[----:B------:R-:W-:Y:S02]  /*93a80*/  STL.64 [R1+0x48], R4 ;  /* 0x0000480401007387 */ /* 0x000fe40000100a00 */
        /* <DEDUP_REMOVED lines=8> */
[----:B------:R-:W-:Y:S01]  /*93b10*/  IMAD.MOV.U32 R0, RZ, RZ, R5 ;  /* 0x000000ffff007224 */ /* 0x000fe200078e0005 */
[----:B------:R-:W4:Y:S04]  /*93b20*/  LDL.LU R4, [R1+0x74f8] ;  /* 0x0074f80001047983 */ /* 0x000f280000300800 */
        /* <DEDUP_REMOVED lines=8> */
[----:B------:R-:W2:Y:S04]  /*93bb0*/  LDL.LU.64 R16, [R1+0x74e8] ;  /* 0x0074e80001107983 */ /* 0x000ea80000300a00 */
[----:B------:R-:W2:Y:S01]  /*93bc0*/  LDL.LU R2, [R1+0x74e0] ;  /* 0x0074e00001027983 */ /* 0x000ea20000300800 */
[----:B----4-:R-:W-:Y:S01]  /*93bd0*/  F2FP.F16.E5M2.UNPACK_B R4, R4 ;  /* 0x00000004ff04723e */ /* 0x010fe200020004ff */
[----:B------:R-:W-:-:S05]  /*93be0*/  IMAD.MOV.U32 R0, RZ, RZ, R3 ;  /* 0x000000ffff007224 */ /* 0x000fca00078e0003 */
[----:B------:R-:W-:Y:S04]  /*93bf0*/  STL [R1+0x7400], R0 ;  /* 0x0074000001007387 */ /* 0x000fe80000100800 */
[----:B------:R-:W-:Y:S01]  /*93c00*/  STL [R1+0x38], R4 ;  /* 0x0000380401007387 */ /* 0x000fe20000100800 */
[----:B--2---:R-:W-:-:S07]  /*93c10*/  F2FP.F16.E5M2.UNPACK_B R5, R2 ;  /* 0x00000002ff05723e */ /* 0x004fce00020004ff */
[----:B------:R-:W-:Y:S01]  /*93c20*/  HMMA.16816.F32 R16, R12, R4, R16 ;  /* 0x000000040c10723c */ /* 0x000fe20000001810 */
[----:B------:R-:W-:-:S15]  /*93c30*/  STL [R1+0x3c], R5 ;  /* 0x00003c0501007387 */ /* 0x000fde0000100800 */
[----:B------:R-:W-:-:S03]  /*93c40*/  NOP ;  /* 0x0000000000007918 */ /* 0x000fc60000000000 */
[----:B------:R-:W-:Y:S04]  /*93c50*/  STL.64 [R1+0x5c0], R16 ;  /* 0x0005c01001007387 */ /* 0x000fe80000100a00 */
[----:B------:R0:W-:Y:S04]  /*93c60*/  STL.64 [R1+0x5c8], R18 ;  /* 0x0005c81201007387 */ /* 0x0001e80000100a00 */
[----:B0-----:R-:W2:Y:S04]  /*93c70*/  LDL.LU.64 R18, [R1+0x74d8] ;  /* 0x0074d80001127983 */ /* 0x001ea80000300a00 */
[----:B------:R-:W2:Y:S01]  /*93c80*/  LDL.LU.64 R16, [R1+0x74d0] ;  /* 0x0074d00001107983 */ /* 0x000ea20000300a00 */
[----:B------:R-:W-:-:S02]  /*93c90*/  F2FP.F16.E5M2.UNPACK_B R2, R6 ;  /* 0x00000006ff02723e */ /* 0x000fc400020004ff */
[----:B------:R-:W-:Y:S01]  /*93ca0*/  F2FP.F16.E5M2.UNPACK_B R3, R7 ;  /* 0x00000007ff03723e */ /* 0x000fe200020004ff */
[----:B------:R-:W-:Y:S01]  /*93cb0*/  IMAD.MOV.U32 R0, RZ, RZ, R5 ;  /* 0x000000ffff007224 */ /* 0x000fe200078e0005 */
[----:B------:R-:W-:Y:S02]  /*93cc0*/  F2FP.F16.E5M2.UNPACK_B R4, R20 ;  /* 0x00000014ff04723e */ /* 0x000fe400020004ff */
[----:B---3--:R-:W-:Y:S02]  /*93cd0*/  F2FP.F16.E5M2.UNPACK_B R5, R21 ;  /* 0x00000015ff05723e */ /* 0x008fe400020004ff */
[----:B------:R0:W-:Y:S05]  /*93ce0*/  STL [R1+0x7404], R0 ;  /* 0x0074040001007387 */ /* 0x0001ea0000100800 */
[----:B------:R-:W-:Y:S01]  /*93cf0*/  HMMA.16816.F32 R8, R12, R4, R8 ;  /* 0x000000040c08723c */ /* 0x000fe20000001808 */
[----:B------:R1:W-:Y:S04]  /*93d00*/  STL [R1+0x30], R2 ;  /* 0x0000300201007387 */ /* 0x0003e80000100800 */
[----:B------:R3:W-:Y:S01]  /*93d10*/  STL [R1+0x34], R3 ;  /* 0x0000340301007387 */ /* 0x0007e20000100800 */
[----:B0-----:R-:W-:-:S02]  /*93d20*/  IMAD.MOV.U32 R0, RZ, RZ, R5 ;  /* 0x000000ffff007224 */ /* 0x001fc400078e0005 */
[----:B--2---:R-:W-:Y:S01]  /*93d30*/  HMMA.16816.F32 R16, R12, R2, R16 ;  /* 0x000000020c10723c */ /* 0x004fe20000001810 */
[----:B-1----:R-:W-:Y:S02]  /*93d40*/  F2FP.F16.E5M2.UNPACK_B R2, R22 ;  /* 0x00000016ff02723e */ /* 0x002fe400020004ff */
[----:B---3--:R-:W-:-:S15]  /*93d50*/  F2FP.F16.E5M2.UNPACK_B R3, R23 ;  /* 0x00000017ff03723e */ /* 0x008fde00020004ff */
[----:B------:R-:W-:Y:S01]  /*93d60*/  NOP ;  /* 0x0000000000007918 */ /* 0x000fe20000000000 */
[----:B------:R-:W-:Y:S04]  /*93d70*/  STL.64 [R1+0x5d0], R16 ;  /* 0x0005d01001007387 */ /* 0x000fe80000100a00 */
[----:B------:R-:W-:Y:S04]  /*93d80*/  STL.64 [R1+0x5d8], R18 ;  /* 0x0005d81201007387 */ /* 0x000fe80000100a00 */
[----:B------:R0:W-:Y:S04]  /*93d90*/  STL.64 [R1+0x28], R4 ;  /* 0x0000280401007387 */ /* 0x0001e80000100a00 */
[----:B------:R1:W-:Y:S04]  /*93da0*/  STL [R1+0x7408], R0 ;  /* 0x0074080001007387 */ /* 0x0003e80000100800 */
[----:B------:R-:W-:Y:S04]  /*93db0*/  STL.64 [R1+0x600], R8 ;  /* 0x0006000801007387 */ /* 0x000fe80000100a00 */
[----:B------:R-:W-:Y:S04]  /*93dc0*/  STL.64 [R1+0x608], R10 ;  /* 0x0006080a01007387 */ /* 0x000fe80000100a00 */
[----:B------:R-:W-:Y:S01]  /*93dd0*/  STL [R1+0x20], R2 ;  /* 0x0000200201007387 */ /* 0x000fe20000100800 */
[----:B0-----:R-:W-:Y:S01]  /*93de0*/  HMMA.16816.F32 R4, R12, R2, R24 ;  /* 0x000000020c04723c */ /* 0x001fe20000001818 */
[----:B-1----:R-:W-:-:S02]  /*93df0*/  F2FP.F16.E5M2.UNPACK_B R0, R28 ;  /* 0x0000001cff00723e */ /* 0x002fc400020004ff */
[----:B------:R-:W-:Y:S04]  /*93e00*/  STL [R1+0x24], R3 ;  /* 0x0000240301007387 */ /* 0x000fe80000100800 */
[----:B------:R0:W-:Y:S02]  /*93e10*/  STL [R1+0x18], R0 ;  /* 0x0000180001007387 */ /* 0x0001e40000100800 */
[----:B0-----:R-:W-:-:S05]  /*93e20*/  IMAD.MOV.U32 R0, RZ, RZ, R3 ;  /* 0x000000ffff007224 */ /* 0x001fca00078e0003 */
[----:B------:R0:W-:Y:S05]  /*93e30*/  STL [R1+0x740c], R0 ;  /* 0x00740c0001007387 */ /* 0x0001ea0000100800 */
[----:B------:R-:W-:Y:S04]  /*93e40*/  STL.64 [R1+0x620], R4 ;  /* 0x0006200401007387 */ /* 0x000fe80000100a00 */
[----:B------:R-:W-:Y:S04]  /*93e50*/  STL.64 [R1+0x628], R6 ;  /* 0x0006280601007387 */ /* 0x000fe80000100a00 */
[----:B------:R-:W2:Y:S01]  /*93e60*/  LDL.LU R16, [R1+0xbd0] ;  /* 0x000bd00001107983 */ /* 0x000ea20000300800 */
[----:B0-----:R-:W-:-:S05]  /*93e70*/  F2FP.F16.E5M2.UNPACK_B R0, R29 ;  /* 0x0000001dff00723e */ /* 0x001fca00020004ff */
[----:B------:R-:W-:Y:S04]  /*93e80*/  STL [R1+0x1c], R0 ;  /* 0x00001c0001007387 */ /* 0x000fe80000100800 */
        /* <DEDUP_REMOVED lines=13> */
[----:B--2---:R0:W-:Y:S04]  /*93f60*/  STL.64 [R1+0x7480], R16 ;  /* 0x0074801001007387 */ /* 0x0041e80000100a00 */
[----:B------:R-:W2:Y:S04]  /*93f70*/  LDL.LU R18, [R1+0xb88] ;  /* 0x000b880001127983 */ /* 0x000ea80000300800 */
[----:B------:R-:W2:Y:S04]  /*93f80*/  LDL.LU R19, [R1+0xb8c] ;  /* 0x000b8c0001137983 */ /* 0x000ea80000300800 */
[----:B--2---:R1:W-:Y:S04]  /*93f90*/  STL.64 [R1+0x74b8], R18 ;  /* 0x0074b81201007387 */ /* 0x0043e80000100a00 */
[----:B0-----:R-:W2:Y:S04]  /*93fa0*/  LDL R17, [R1+0xdec] ;  /* 0x000dec0001117983 */ /* 0x001ea80000100800 */
[----:B------:R-:W3:Y:S04]  /*93fb0*/  LDL R2, [R1+0xdf8] ;  /* 0x000df80001027983 */ /* 0x000ee80000100800 */
[----:B------:R-:W4:Y:S04]  /*93fc0*/  LDL R3, [R1+0xdfc] ;  /* 0x000dfc0001037983 */ /* 0x000f280000100800 */
[----:B------:R-:W2:Y:S04]  /*93fd0*/  LDL R28, [R1+0xe08] ;  /* 0x000e0800011c7983 */ /* 0x000ea80000100800 */
[----:B------:R-:W2:Y:S04]  /*93fe0*/  LDL R29, [R1+0xe0c] ;  /* 0x000e0c00011d7983 */ /* 0x000ea80000100800 */
[----:B------:R-:W2:Y:S04]  /*93ff0*/  LDL R26, [R1+0xe18] ;  /* 0x000e1800011a7983 */ /* 0x000ea80000100800 */
[----:B-1----:R-:W2:Y:S04]  /*94000*/  LDL.64 R18, [R1+0x18] ;  /* 0x0000180001127983 */ /* 0x002ea80000100a00 */
[----:B------:R-:W2:Y:S04]  /*94010*/  LDL.LU R4, [R1+0xbc0] ;  /* 0x000bc00001047983 */ /* 0x000ea80000300800 */
[----:B------:R-:W2:Y:S04]  /*94020*/  LDL.LU R5, [R1+0xbc4] ;  /* 0x000bc40001057983 */ /* 0x000ea80000300800 */
[----:B------:R-:W2:Y:S04]  /*94030*/  LDL.LU R6, [R1+0xbc8] ;  /* 0x000bc80001067983 */ /* 0x000ea80000300800 */
[----:B------:R-:W2:Y:S04]  /*94040*/  LDL.LU R7, [R1+0xbcc] ;  /* 0x000bcc0001077983 */ /* 0x000ea80000300800 */
[----:B------:R-:W3:Y:S04]  /*94050*/  LDL R0, [R1+0xdd8] ;  /* 0x000dd80001007983 */ /* 0x000ee80000100800 */
[----:B------:R-:W3:Y:S04]  /*94060*/  LDL R16, [R1+0xde8] ;  /* 0x000de80001107983 */ /* 0x000ee80000100800 */
[----:B--2---:R-:W-:Y:S04]  /*94070*/  STL.64 [R1+0x7490], R6 ;  /* 0x0074900601007387 */ /* 0x004fe80000100a00 */
[----:B------:R0:W-:Y:S04]  /*94080*/  STL.64 [R1+0x7488], R4 ;  /* 0x0074880401007387 */ /* 0x0001e80000100a00 */
[----:B0-----:R-:W2:Y:S04]  /*94090*/  LDL.LU R4, [R1+0xb70] ;  /* 0x000b700001047983 */ /* 0x001ea80000300800 */
[----:B------:R-:W2:Y:S04]  /*940a0*/  LDL.LU R5, [R1+0xb74] ;  /* 0x000b740001057983 */ /* 0x000ea80000300800 */
[----:B------:R-:W2:Y:S04]  /*940b0*/  LDL.LU R6, [R1+0xb78] ;  /* 0x000b780001067983 */ /* 0x000ea80000300800 */
[----:B------:R-:W2:Y:S04]  /*940c0*/  LDL.LU R7, [R1+0xb7c] ;  /* 0x000b7c0001077983 */ /* 0x000ea80000300800 */
[----:B--2---:R0:W-:Y:S04]  /*940d0*/  STL.64 [R1+0x74a0], R6 ;  /* 0x0074a00601007387 */ /* 0x0041e80000100a00 */
[----:B0-----:R-:W2:Y:S04]  /*940e0*/  LDL R7, [R1+0xddc] ;  /* 0x000ddc0001077983 */ /* 0x001ea80000100800 */
[----:B------:R-:W-:Y:S04]  /*940f0*/  STL.64 [R1+0x7498], R4 ;  /* 0x0074980401007387 */ /* 0x000fe80000100a00 */
[----:B------:R-:W2:Y:S04]  /*94100*/  LDL R27, [R1+0xe1c] ;  /* 0x000e1c00011b7983 */ /* 0x000ea80000100800 */
[----:B------:R-:W3:Y:S04]  /*94110*/  LDL R24, [R1+0xe28] ;  /* 0x000e280001187983 */ /* 0x000ee80000100800 */
[----:B------:R-:W3:Y:S04]  /*94120*/  LDL R25, [R1+0xe2c] ;  /* 0x000e2c0001197983 */ /* 0x000ee80000100800 */
        /* <DEDUP_REMOVED lines=12> */
[----:B------:R-:W3:Y:S04]  /*941f0*/  LDL R22, [R1+0xe38] ;  /* 0x000e380001167983 */ /* 0x000ee80000100800 */
[----:B------:R-:W3:Y:S04]  /*94200*/  LDL.LU R8, [R1+0xbf0] ;  /* 0x000bf00001087983 */ /* 0x000ee80000300800 */
[----:B------:R-:W3:Y:S04]  /*94210*/  LDL.LU R9, [R1+0xbf4] ;  /* 0x000bf40001097983 */ /* 0x000ee80000300800 */
[----:B------:R-:W3:Y:S04]  /*94220*/  LDL.LU R10, [R1+0xbf8] ;  /* 0x000bf800010a7983 */ /* 0x000ee80000300800 */
[----:B------:R-:W3:Y:S04]  /*94230*/  LDL.LU R11, [R1+0xbfc] ;  /* 0x000bfc00010b7983 */ /* 0x000ee80000300800 */
[----:B------:R-:W3:Y:S04]  /*94240*/  LDL R23, [R1+0xe3c] ;  /* 0x000e3c0001177983 */ /* 0x000ee80000100800 */
        /* <DEDUP_REMOVED lines=8> */
[----:B------:R-:W-:Y:S01]  /*942d0*/  F2FP.F16.E5M2.UNPACK_B R4, R0 ;  /* 0x00000000ff04723e */ /* 0x000fe200020004ff */
[----:B------:R-:W-:Y:S01]  /*942e0*/  IMAD.MOV.U32 R0, RZ, RZ, R19 ;  /* 0x000000ffff007224 */ /* 0x000fe200078e0013 */
[----:B------:R-:W-:Y:S01]  /*942f0*/  F2FP.F16.E5M2.UNPACK_B R5, R7 ;  /* 0x00000007ff05723e */ /* 0x000fe200020004ff */
[----:B------:R-:W3:Y:S04]  /*94300*/  LDL.LU.64 R18, [R1+0x74b8] ;  /* 0x0074b80001127983 */ /* 0x000ee80000300a00 */
[----:B------:R-:W-:Y:S04]  /*94310*/  STL [R1+0x7410], R0 ;  /* 0x0074100001007387 */ /* 0x000fe80000100800 */
[----:B------:R-:W-:Y:S04]  /*94320*/  STL [R1+0x10], R4 ;  /* 0x0000100401007387 */ /* 0x000fe80000100800 */
[----:B------:R2:W-:Y:S02]  /*94330*/  STL [R1+0x14], R5 ;  /* 0x0000140501007387 */ /* 0x0005e40000100800 */
[----:B--2---:R-:W-:Y:S02]  /*94340*/  HMMA.16816.F32 R4, R12, R4, R24 ;  /* 0x000000040c04723c */ /* 0x004fe40000001818 */
[----:B------:R-:W2:Y:S04]  /*94350*/  LDL.LU.64 R26, [R1+0x74b0] ;  /* 0x0074b000011a7983 */ /* 0x000ea80000300a00 */
[----:B------:R-:W2:-:S13]  /*94360*/  LDL.LU.64 R24, [R1+0x74a8] ;  /* 0x0074a80001187983 */ /* 0x000e9a0000300a00 */
[----:B------:R-:W-:Y:S04]  /*94370*/  STL.64 [R1+0x690], R4 ;  /* 0x0006900401007387 */ /* 0x000fe80000100a00 */
[----:B------:R0:W-:Y:S04]  /*94380*/  STL.64 [R1+0x698], R6 ;  /* 0x0006980601007387 */ /* 0x0001e80000100a00 */
[----:B0-----:R-:W2:Y:S04]  /*94390*/  LDL.LU.64 R6, [R1+0x74a0] ;  /* 0x0074a00001067983 */ /* 0x001ea80000300a00 */
[----:B------:R-:W2:Y:S01]  /*943a0*/  LDL.LU.64 R4, [R1+0x7498] ;  /* 0x0074980001047983 */ /* 0x000ea20000300a00 */
[----:B------:R-:W-:-:S02]  /*943b0*/  F2FP.F16.E5M2.UNPACK_B R16, R16 ;  /* 0x00000010ff10723e */ /* 0x000fc400020004ff */
[----:B------:R-:W-:-:S05]  /*943c0*/  F2FP.F16.E5M2.UNPACK_B R17, R17 ;  /* 0x00000011ff11723e */ /* 0x000fca00020004ff */
[----:B------:R-:W-:Y:S01]  /*943d0*/  STL.64 [R1+0x8], R16 ;  /* 0x0000081001007387 */ /* 0x000fe20000100a00 */
[----:B------:R-:W-:Y:S01]  /*943e0*/  IMAD.MOV.U32 R0, RZ, RZ, R17 ;  /* 0x000000ffff007224 */ /* 0x000fe200078e0011 */
[----:B--2---:R-:W-:-:S15]  /*943f0*/  HMMA.16816.F32 R4, R12, R16, R4 ;  /* 0x000000100c04723c */ /* 0x004fde0000001804 */
[----:B------:R-:W-:-:S04]  /*94400*/  NOP ;  /* 0x0000000000007918 */ /* 0x000fc80000000000 */
[----:B------:R-:W-:Y:S04]  /*94410*/  STL.64 [R1+0x6a0], R4 ;  /* 0x0006a00401007387 */ /* 0x000fe80000100a00 */
[----:B------:R0:W-:Y:S04]  /*94420*/  STL.64 [R1+0x6a8], R6 ;  /* 0x0006a80601007387 */ /* 0x0001e80000100a00 */
[----:B0-----:R-:W2:Y:S04]  /*94430*/  LDL.LU.64 R6, [R1+0x7490] ;  /* 0x0074900001067983 */ /* 0x001ea80000300a00 */
[----:B------:R-:W2:Y:S04]  /*94440*/  LDL.LU.64 R4, [R1+0x7488] ;  /* 0x0074880001047983 */ /* 0x000ea80000300a00 */
[----:B------:R-:W3:Y:S01]  /*94450*/  LDL.LU.64 R16, [R1+0x7480] ;  /* 0x0074800001107983 */ /* 0x000ee20000300a00 */
[----:B------:R-:W-:-:S02]  /*94460*/  F2FP.F16.E5M2.UNPACK_B R2, R2 ;  /* 0x00000002ff02723e */ /* 0x000fc400020004ff */
[----:B----4-:R-:W-:Y:S01]  /*94470*/  F2FP.F16.E5M2.UNPACK_B R3, R3 ;  /* 0x00000003ff03723e */ /* 0x010fe200020004ff */
[----:B------:R-:W-:Y:S04]  /*94480*/  STL [R1+0x7414], R0 ;  /* 0x0074140001007387 */ /* 0x000fe80000100800 */
[----:B------:R-:W-:Y:S04]  /*94490*/  STL [R1], R2 ;  /* 0x0000000201007387 */ /* 0x000fe80000100800 */
[----:B------:R-:W-:Y:S01]  /*944a0*/  STL [R1+0x4], R3 ;  /* 0x0000040301007387 */ /* 0x000fe20000100800 */
[----:B---3--:R-:W-:-:S15]  /*944b0*/  HMMA.16816.F32 R16, R12, R2, R16 ;  /* 0x000000020c10723c */ /* 0x008fde0000001810 */
[----:B------:R-:W-:-:S04]  /*944c0*/  NOP ;  /* 0x0000000000007918 */ /* 0x000fc80000000000 */
[----:B------:R-:W-:Y:S04]  /*944d0*/  STL.64 [R1+0x6d0], R16 ;  /* 0x0006d01001007387 */ /* 0x000fe80000100a00 */
[----:B------:R0:W-:Y:S04]  /*944e0*/  STL.64 [R1+0x6d8], R18 ;  /* 0x0006d81201007387 */ /* 0x0001e80000100a00 */
[----:B0-----:R-:W3:Y:S04]  /*944f0*/  LDL.LU.64 R18, [R1+0x7478] ;  /* 0x0074780001127983 */ /* 0x001ee80000300a00 */
[----:B------:R-:W3:Y:S01]  /*94500*/  LDL.LU.64 R16, [R1+0x7470] ;  /* 0x0074700001107983 */ /* 0x000ee20000300a00 */
[----:B------:R-:W-:-:S02]  /*94510*/  F2FP.F16.E5M2.UNPACK_B R28, R28 ;  /* 0x0000001cff1c723e */ /* 0x000fc400020004ff */
[----:B------:R-:W-:Y:S02]  /*94520*/  F2FP.F16.E5M2.UNPACK_B R29, R29 ;  /* 0x0000001dff1d723e */ /* 0x000fe400020004ff */
[----:B------:R-:W-:Y:S02]  /*94530*/  F2FP.F16.E5M2.UNPACK_B R26, R26 ;  /* 0x0000001aff1a723e */ /* 0x000fe400020004ff */
[----:B------:R-:W-:-:S03]  /*94540*/  F2FP.F16.E5M2.UNPACK_B R27, R27 ;  /* 0x0000001bff1b723e */ /* 0x000fc600020004ff */
[----:B---3--:R-:W-:-:S15]  /*94550*/  HMMA.16816.F32 R16, R12, R28, R16 ;  /* 0x0000001c0c10723c */ /* 0x008fde0000001810 */
[----:B------:R-:W-:-:S04]  /*94560*/  NOP ;  /* 0x0000000000007918 */ /* 0x000fc80000000000 */
[----:B------:R-:W-:Y:S04]  /*94570*/  STL.64 [R1+0x700], R16 ;  /* 0x0007001001007387 */ /* 0x000fe80000100a00 */
[----:B------:R0:W-:Y:S04]  /*94580*/  STL.64 [R1+0x708], R18 ;  /* 0x0007081201007387 */ /* 0x0001e80000100a00 */
[----:B0-----:R-:W3:Y:S04]  /*94590*/  LDL.LU.64 R18, [R1+0x7468] ;  /* 0x0074680001127983 */ /* 0x001ee80000300a00 */
[----:B------:R-:W3:Y:S01]  /*945a0*/  LDL.LU.64 R16, [R1+0x7460] ;  /* 0x0074600001107983 */ /* 0x000ee20000300a00 */
[----:B--2---:R-:W-:Y:S01]  /*945b0*/  HMMA.16816.F32 R4, R12, R26, R4 ;  /* 0x0000001a0c04723c */ /* 0x004fe20000001804 */
[----:B------:R-:W-:-:S02]  /*945c0*/  F2FP.F16.E5M2.UNPACK_B R24, R24 ;  /* 0x00000018ff18723e */ /* 0x000fc400020004ff */
[----:B------:R-:W-:Y:S01]  /*945d0*/  F2FP.F16.E5M2.UNPACK_B R25, R25 ;  /* 0x00000019ff19723e */ /* 0x000fe200020004ff */
[----:B------:R-:W-:Y:S04]  /*945e0*/  STL [R1+0x73d4], R28 ;  /* 0x0073d41c01007387 */ /* 0x000fe80000100800 */
[----:B------:R-:W-:Y:S11]  /*945f0*/  STL [R1+0x73d0], R29 ;  /* 0x0073d01d01007387 */ /* 0x000ff60000100800 */
[----:B------:R-:W-:Y:S04]  /*94600*/  STL.64 [R1+0x730], R4 ;  /* 0x0007300401007387 */ /* 0x000fe80000100a00 */
[----:B------:R3:W-:Y:S01]  /*94610*/  STL.64 [R1+0x738], R6 ;  /* 0x0007380601007387 */ /* 0x0007e20000100a00 */
[----:B------:R-:W-:-:S02]  /*94620*/  F2FP.F16.E5M2.UNPACK_B R22, R22 ;  /* 0x00000016ff16723e */ /* 0x000fc400020004ff */
[----:B------:R-:W-:Y:S01]  /*94630*/  F2FP.F16.E5M2.UNPACK_B R23, R23 ;  /* 0x00000017ff17723e */ /* 0x000fe200020004ff */
[----:B------:R-:W-:Y:S04]  /*94640*/  STL.64 [R1+0x7220], R26 ;  /* 0x0072201a01007387 */ /* 0x000fe80000100a00 */
[----:B------:R-:W-:Y:S01]  /*94650*/  STL.64 [R1+0x7218], R24 ;  /* 0x0072181801007387 */ /* 0x000fe20000100a00 */
[----:B------:R-:W-:Y:S01]  /*94660*/  IMAD.MOV.U32 R0, RZ, RZ, R3 ;  /* 0x000000ffff007224 */ /* 0x000fe200078e0003 */
[----:B---3--:R-:W-:-:S15]  /*94670*/  HMMA.16816.F32 R4, R12, R24, R16 ;  /* 0x000000180c04723c */ /* 0x008fde0000001810 */
[----:B------:R-:W-:-:S04]  /*94680*/  NOP ;  /* 0x0000000000007918 */ /* 0x000fc80000000000 */
[----:B------:R-:W-:Y:S04]  /*94690*/  STL.64 [R1+0x7a0], R4 ;  /* 0x0007a00401007387 */ /* 0x000fe80000100a00 */
[----:B------:R0:W-:Y:S04]  /*946a0*/  STL.64 [R1+0x7a8], R6 ;  /* 0x0007a80601007387 */ /* 0x0001e80000100a00 */
[----:B------:R-:W2:Y:S01]  /*946b0*/  LDL R3, [R1+0xe6c] ;  /* 0x000e6c0001037983 */ /* 0x000ea20000100800 */
[----:B0-----:R-:W-:-:S15]  /*946c0*/  HMMA.16816.F32 R4, R12, R22, R8 ;  /* 0x000000160c04723c */ /* 0x001fde0000001808 */
[----:B------:R-:W-:-:S04]  /*946d0*/  NOP ;  /* 0x0000000000007918 */ /* 0x000fc80000000000 */
[----:B------:R0:W-:Y:S04]  /*946e0*/  STL.64 [R1+0x7c0], R4 ;  /* 0x0007c00401007387 */ /* 0x0001e80000100a00 */
[----:B------:R1:W-:Y:S04]  /*946f0*/  STL.64 [R1+0x7c8], R6 ;  /* 0x0007c80601007387 */ /* 0x0003e80000100a00 */
[----:B0-----:R-:W3:Y:S04]  /*94700*/  LDL R4, [R1+0xe78] ;  /* 0x000e780001047983 */ /* 0x001ee80000100800 */
[----:B-1----:R-:W4:Y:S04]  /*94710*/  LDL R6, [R1+0xe88] ;  /* 0x000e880001067983 */ /* 0x002f280000100800 */
[----:B------:R-:W4:Y:S04]  /*94720*/  LDL R7, [R1+0xe8c] ;  /* 0x000e8c0001077983 */ /* 0x000f280000100800 */
[----:B------:R-:W3:Y:S04]  /*94730*/  LDL R5, [R1+0xe7c] ;  /* 0x000e7c0001057983 */ /* 0x000ee80000100800 */
[----:B----4-:R-:W-:Y:S04]  /*94740*/  STL.64 [R1+0x7448], R6 ;  /* 0x0074480601007387 */ /* 0x010fe80000100a00 */
[----:B---3--:R0:W-:Y:S04]  /*94750*/  STL.64 [R1+0x7440], R4 ;  /* 0x0074400401007387 */ /* 0x0081e80000100a00 */
[----:B0-----:R-:W3:Y:S04]  /*94760*/  LDL.LU R4, [R1+0xc30] ;  /* 0x000c300001047983 */ /* 0x001ee80000300800 */
[----:B------:R-:W3:Y:S04]  /*94770*/  LDL.LU R5, [R1+0xc34] ;  /* 0x000c340001057983 */ /* 0x000ee80000300800 */
[----:B------:R-:W4:Y:S04]  /*94780*/  LDL.LU R6, [R1+0xc38] ;  /* 0x000c380001067983 */ /* 0x000f280000300800 */
[----:B------:R-:W4:Y:S04]  /*94790*/  LDL.LU R7, [R1+0xc3c] ;  /* 0x000c3c0001077983 */ /* 0x000f280000300800 */
[----:B------:R-:W2:Y:S04]  /*947a0*/  LDL R18, [R1+0xe58] ;  /* 0x000e580001127983 */ /* 0x000ea80000100800 */
[----:B----4-:R-:W-:Y:S04]  /*947b0*/  STL.64 [R1+0x7458], R6 ;  /* 0x0074580601007387 */ /* 0x010fe80000100a00 */
[----:B---3--:R0:W-:Y:S04]  /*947c0*/  STL.64 [R1+0x7450], R4 ;  /* 0x0074500401007387 */ /* 0x0081e80000100a00 */
[----:B0-----:R-:W3:Y:S04]  /*947d0*/  LDL.LU R4, [R1+0xc10] ;  /* 0x000c100001047983 */ /* 0x001ee80000300800 */
[----:B------:R-:W3:Y:S04]  /*947e0*/  LDL.LU R5, [R1+0xc14] ;  /* 0x000c140001057983 */ /* 0x000ee80000300800 */
[----:B------:R-:W3:Y:S04]  /*947f0*/  LDL.LU R6, [R1+0xc18] ;  /* 0x000c180001067983 */ /* 0x000ee80000300800 */
[----:B------:R-:W3:Y:S04]  /*94800*/  LDL.LU R7, [R1+0xc1c] ;  /* 0x000c1c0001077983 */ /* 0x000ee80000300800 */
[----:B------:R-:W4:Y:S04]  /*94810*/  LDL R10, [R1+0xea8] ;  /* 0x000ea800010a7983 */ /* 0x000f280000100800 */
[----:B------:R-:W4:Y:S04]  /*94820*/  LDL R11, [R1+0xeac] ;  /* 0x000eac00010b7983 */ /* 0x000f280000100800 */
[----:B------:R-:W2:Y:S04]  /*94830*/  LDL R8, [R1+0xe98] ;  /* 0x000e980001087983 */ /* 0x000ea80000100800 */
[----:B------:R-:W2:Y:S04]  /*94840*/  LDL R9, [R1+0xe9c] ;  /* 0x000e9c0001097983 */ /* 0x000ea80000100800 */
[----:B------:R-:W3:Y:S04]  /*94850*/  LDL R19, [R1+0xe5c] ;  /* 0x000e5c0001137983 */ /* 0x000ee80000100800 */
[----:B------:R-:W3:Y:S04]  /*94860*/  LDL R2, [R1+0xe68] ;  /* 0x000e680001027983 */ /* 0x000ee80000100800 */
[----:B----4-:R-:W-:Y:S04]  /*94870*/  STL.64 [R1+0x7428], R10 ;  /* 0x0074280a01007387 */ /* 0x010fe80000100a00 */
[----:B--2---:R0:W-:Y:S04]  /*94880*/  STL.64 [R1+0x7420], R8 ;  /* 0x0074200801007387 */ /* 0x0041e80000100a00 */
[----:B0-----:R-:W2:Y:S04]  /*94890*/  LDL.LU R8, [R1+0xc60] ;  /* 0x000c600001087983 */ /* 0x001ea80000300800 */
[----:B------:R-:W2:Y:S04]  /*948a0*/  LDL.LU R9, [R1+0xc64] ;  /* 0x000c640001097983 */ /* 0x000ea80000300800 */
[----:B------:R-:W4:Y:S04]  /*948b0*/  LDL.LU R10, [R1+0xc68] ;  /* 0x000c6800010a7983 */ /* 0x000f280000300800 */
[----:B------:R-:W4:Y:S01]  /*948c0*/  LDL.LU R11, [R1+0xc6c] ;  /* 0x000c6c00010b7983 */ /* 0x000f220000300800 */
[----:B------:R-:W-:-:S02]  /*948d0*/  F2FP.F16.E5M2.UNPACK_B R20, R20 ;  /* 0x00000014ff14723e */ /* 0x000fc400020004ff */
[----:B------:R-:W-:Y:S01]  /*948e0*/  F2FP.F16.E5M2.UNPACK_B R21, R21 ;  /* 0x00000015ff15723e */ /* 0x000fe200020004ff */
[----:B----4-:R-:W-:Y:S04]  /*948f0*/  STL.64 [R1+0x7438], R10 ;  /* 0x0074380a01007387 */ /* 0x010fe80000100a00 */
[----:B--2---:R0:W-:Y:S04]  /*94900*/  STL.64 [R1+0x7430], R8 ;  /* 0x0074300801007387 */ /* 0x0041e80000100a00 */
[----:B0-----:R-:W2:Y:S04]  /*94910*/  LDL.LU R8, [R1+0xc40] ;  /* 0x000c400001087983 */ /* 0x001ea80000300800 */
[----:B------:R-:W2:Y:S04]  /*94920*/  LDL.LU R9, [R1+0xc44] ;  /* 0x000c440001097983 */ /* 0x000ea80000300800 */
[----:B------:R-:W2:Y:S04]  /*94930*/  LDL.LU R10, [R1+0xc48] ;  /* 0x000c4800010a7983 */ /* 0x000ea80000300800 */
[----:B------:R-:W2:Y:S04]  /*94940*/  LDL.LU R11, [R1+0xc4c] ;  /* 0x000c4c00010b7983 */ /* 0x000ea80000300800 */
[----:B------:R-:W4:Y:S04]  /*94950*/  LDL R16, [R1+0xeb8] ;  /* 0x000eb80001107983 */ /* 0x000f280000100800 */
[----:B------:R-:W2:Y:S04]  /*94960*/  LDL R17, [R1+0xebc] ;  /* 0x000ebc0001117983 */ /* 0x000ea80000100800 */
[----:B------:R-:W2:Y:S01]  /*94970*/  LDL.LU R26, [R1+0x18e0] ;  /* 0x0018e000011a7983 */ /* 0x000ea20000300800 */
[----:B---3--:R-:W-:Y:S03]  /*94980*/  HMMA.16816.F32 R4, R12, R20, R4 ;  /* 0x000000140c04723c */ /* 0x008fe60000001804 */
[----:B--2---:R0:W-:Y:S04]  /*94990*/  STL [R1+0x7418], R26 ;  /* 0x0074181a01007387 */ /* 0x0041e80000100800 */
[----:B------:R-:W2:Y:S04]  /*949a0*/  LDL.LU R24, [R1+0xc80] ;  /* 0x000c800001187983 */ /* 0x000ea80000300800 */
[----:B------:R-:W2:Y:S04]  /*949b0*/  LDL.LU R25, [R1+0xc84] ;  /* 0x000c840001197983 */ /* 0x000ea80000300800 */
[----:B0-----:R-:W2:Y:S04]  /*949c0*/  LDL.LU R26, [R1+0xc88] ;  /* 0x000c8800011a7983 */ /* 0x001ea80000300800 */
[----:B------:R-:W2:Y:S04]  /*949d0*/  LDL.LU R27, [R1+0xc8c] ;  /* 0x000c8c00011b7983 */ /* 0x000ea80000300800 */
[----:B------:R-:W3:Y:S04]  /*949e0*/  LDL.LU R28, [R1+0x18dc] ;  /* 0x0018dc00011c7983 */ /* 0x000ee80000300800 */
[----:B------:R-:W-:Y:S04]  /*949f0*/  STL.64 [R1+0x820], R4 ;  /* 0x0008200401007387 */ /* 0x000fe80000100a00 */
[----:B------:R0:W-:Y:S04]  /*94a00*/  STL.64 [R1+0x828], R6 ;  /* 0x0008280601007387 */ /* 0x0001e80000100a00 */
[----:B0-----:R-:W2:Y:S04]  /*94a10*/  LDL.LU.64 R6, [R1+0x7458] ;  /* 0x0074580001067983 */ /* 0x001ea80000300a00 */
[----:B------:R-:W2:Y:S01]  /*94a20*/  LDL.LU.64 R4, [R1+0x7450] ;  /* 0x0074500001047983 */ /* 0x000ea20000300a00 */
[----:B------:R-:W-:-:S02]  /*94a30*/  F2FP.F16.E5M2.UNPACK_B R18, R18 ;  /* 0x00000012ff12723e */ /* 0x000fc400020004ff */
[----:B------:R-:W-:Y:S02]  /*94a40*/  F2FP.F16.E5M2.UNPACK_B R19, R19 ;  /* 0x00000013ff13723e */ /* 0x000fe400020004ff */
[----:B------:R-:W-:Y:S02]  /*94a50*/  F2FP.F16.E5M2.UNPACK_B R2, R2 ;  /* 0x00000002ff02723e */ /* 0x000fe400020004ff */
[----:B------:R-:W-:Y:S01]  /*94a60*/  F2FP.F16.E5M2.UNPACK_B R3, R3 ;  /* 0x00000003ff03723e */ /* 0x000fe200020004ff */
[----:B------:R-:W-:Y:S06]  /*94a70*/  STL.64 [R1+0x7200], R22 ;  /* 0x0072001601007387 */ /* 0x000fec0000100a00 */
[C---:B------:R-:W-:Y:S01]  /*94a80*/  HMMA.16816.F32 R8, R12.reuse, R2, R8 ;  /* 0x000000020c08723c */ /* 0x040fe20000001808 */
        /* <DEDUP_REMOVED lines=10> */
[----:B------:R-:W2:Y:S04]  /*94b30*/  LDL.LU.64 R4, [R1+0x7440] ;  /* 0x0074400001047983 */ /* 0x000ea80000300a00 */
[----:B------:R-:W-:Y:S04]  /*94b40*/  STL [R1+0x73e8], R19 ;  /* 0x0073e81301007387 */ /* 0x000fe80000100800 */
[----:B------:R-:W-:Y:S04]  /*94b50*/  STL.64 [R1+0x8c0], R8 ;  /* 0x0008c00801007387 */ /* 0x000fe80000100a00 */
[----:B------:R0:W-:Y:S04]  /*94b60*/  STL.64 [R1+0x8c8], R10 ;  /* 0x0008c80a01007387 */ /* 0x0001e80000100a00 */
[----:B0-----:R-:W3:Y:S04]  /*94b70*/  LDL.LU.64 R10, [R1+0x7438] ;  /* 0x00743800010a7983 */ /* 0x001ee80000300a00 */
[----:B------:R-:W3:Y:S01]  /*94b80*/  LDL.LU.64 R8, [R1+0x7430] ;  /* 0x0074300001087983 */ /* 0x000ee20000300a00 */
[----:B--2---:R-:W-:-:S02]  /*94b90*/  F2FP.F16.E5M2.UNPACK_B R4, R4 ;  /* 0x00000004ff04723e */ /* 0x004fc400020004ff */
[----:B------:R-:W-:Y:S02]  /*94ba0*/  F2FP.F16.E5M2.UNPACK_B R5, R5 ;  /* 0x00000005ff05723e */ /* 0x000fe400020004ff */
[----:B------:R-:W-:Y:S02]  /*94bb0*/  F2FP.F16.E5M2.UNPACK_B R6, R6 ;  /* 0x00000006ff06723e */ /* 0x000fe400020004ff */
[----:B------:R-:W-:-:S07]  /*94bc0*/  F2FP.F16.E5M2.UNPACK_B R7, R7 ;  /* 0x00000007ff07723e */ /* 0x000fce00020004ff */
[C---:B------:R-:W-:Y:S08]  /*94bd0*/  HMMA.16816.F32 R24, R12.reuse, R6, R24 ;  /* 0x000000060c18723c */ /* 0x040ff00000001818 */
[----:B---3--:R-:W-:-:S15]  /*94be0*/  HMMA.16816.F32 R8, R12, R4, R8 ;  /* 0x000000040c08723c */ /* 0x008fde0000001808 */
[----:B------:R-:W-:-:S04]  /*94bf0*/  NOP ;  /* 0x0000000000007918 */ /* 0x000fc80000000000 */
[----:B------:R-:W-:Y:S04]  /*94c00*/  STL.64 [R1+0x920], R8 ;  /* 0x0009200801007387 */ /* 0x000fe80000100a00 */
[----:B------:R0:W-:Y:S04]  /*94c10*/  STL.64 [R1+0x928], R10 ;  /* 0x0009280a01007387 */ /* 0x0001e80000100a00 */
[----:B0-----:R-:W2:Y:S04]  /*94c20*/  LDL.LU.64 R10, [R1+0x7428] ;  /* 0x00742800010a7983 */ /* 0x001ea80000300a00 */
[----:B------:R-:W3:Y:S04]  /*94c30*/  LDL.LU.64 R8, [R1+0x7420] ;  /* 0x0074200001087983 */ /* 0x000ee80000300a00 */
[----:B------:R-:W-:Y:S04]  /*94c40*/  STL.64 [R1+0x980], R24 ;  /* 0x0009801801007387 */ /* 0x000fe80000100a00 */
[----:B------:R0:W-:Y:S04]  /*94c50*/  STL.64 [R1+0x988], R26 ;  /* 0x0009881a01007387 */ /* 0x0001e80000100a00 */
[----:B0-----:R-:W4:Y:S04]  /*94c60*/  LDL.LU R26, [R1+0x7418] ;  /* 0x00741800011a7983 */ /* 0x001f280000300800 */
[----:B------:R-:W4:Y:S04]  /*94c70*/  LDL.LU R27, [R1+0x18e8] ;  /* 0x0018e800011b7983 */ /* 0x000f280000300800 */
[----:B------:R-:W4:Y:S04]  /*94c80*/  LDL.LU R29, [R1+0x18e4] ;  /* 0x0018e400011d7983 */ /* 0x000f280000300800 */
[----:B------:R-:W-:Y:S04]  /*94c90*/  STL.64 [R1+0x71c0], R6 ;  /* 0x0071c00601007387 */ /* 0x000fe80000100a00 */
[----:B------:R0:W-:Y:S04]  /*94ca0*/  STL.64 [R1+0x71b8], R4 ;  /* 0x0071b80401007387 */ /* 0x0001e80000100a00 */
[----:B0-----:R-:W4:Y:S04]  /*94cb0*/  LDL.LU R4, [R1+0xca0] ;  /* 0x000ca00001047983 */ /* 0x001f280000300800 */
[----:B------:R-:W4:Y:S04]  /*94cc0*/  LDL.LU R5, [R1+0xca4] ;  /* 0x000ca40001057983 */ /* 0x000f280000300800 */
[----:B------:R-:W4:Y:S04]  /*94cd0*/  LDL.LU R6, [R1+0xca8] ;  /* 0x000ca80001067983 */ /* 0x000f280000300800 */
[----:B------:R-:W4:Y:S01]  /*94ce0*/  LDL.LU R7, [R1+0xcac] ;  /* 0x000cac0001077983 */ /* 0x000f220000300800 */
[----:B---3--:R-:W-:-:S02]  /*94cf0*/  F2FP.F16.E5M2.UNPACK_B R8, R8 ;  /* 0x00000008ff08723e */ /* 0x008fc400020004ff */
[----:B------:R-:W-:Y:S02]  /*94d00*/  F2FP.F16.E5M2.UNPACK_B R9, R9 ;  /* 0x00000009ff09723e */ /* 0x000fe400020004ff */
[----:B--2---:R-:W-:Y:S02]  /*94d10*/  F2FP.F16.E5M2.UNPACK_B R10, R10 ;  /* 0x0000000aff0a723e */ /* 0x004fe400020004ff */
[----:B------:R-:W-:-:S03]  /*94d20*/  F2FP.F16.E5M2.UNPACK_B R11, R11 ;  /* 0x0000000bff0b723e */ /* 0x000fc600020004ff */
[----:B----4-:R-:W-:-:S15]  /*94d30*/  HMMA.16816.F32 R4, R12, R8, R4 ;  /* 0x000000080c04723c */ /* 0x010fde0000001804 */
[----:B------:R-:W-:-:S04]  /*94d40*/  NOP ;  /* 0x0000000000007918 */ /* 0x000fc80000000000 */
[----:B------:R-:W-:Y:S04]  /*94d50*/  STL.64 [R1+0xa20], R4 ;  /* 0x000a200401007387 */ /* 0x000fe80000100a00 */
[----:B------:R0:W-:Y:S02]  /*94d60*/  STL.64 [R1+0xa28], R6 ;  /* 0x000a280601007387 */ /* 0x0001e40000100a00 */
[----:B0-----:R-:W-:Y:S02]  /*94d70*/  HMMA.16816.F32 R4, R12, R10, R20 ;  /* 0x0000000a0c04723c */ /* 0x001fe40000001814 */
        /* <DEDUP_REMOVED lines=10> */
[----:B------:R-:W2:Y:S04]  /*94e20*/  LDL.LU R11, [R1+0x99c] ;  /* 0x00099c00010b7983 */ /* 0x000ea80000300800 */
[----:B--2---:R-:W-:Y:S04]  /*94e30*/  STL.64 [R1+0x7230], R10 ;  /* 0x0072300a01007387 */ /* 0x004fe80000100a00 */
[----:B----4-:R-:W-:Y:S04]  /*94e40*/  STL.64 [R1+0x7228], R8 ;  /* 0x0072280801007387 */ /* 0x010fe80000100a00 */
[----:B------:R-:W2:Y:S01]  /*94e50*/  LDL R4, [R1+0x8] ;  /* 0x0000080001047983 */ /* 0x000ea20000100800 */
[----:B---3--:R-:W-:-:S03]  /*94e60*/  IMAD.MOV.U32 R5, RZ, RZ, R0 ;  /* 0x000000ffff057224 */ /* 0x008fc600078e0000 */
[----:B------:R-:W3:Y:S04]  /*94e70*/  LDL.LU R0, [R1+0x7410] ;  /* 0x0074100001007983 */ /* 0x000ee80000300800 */
[----:B------:R-:W-:Y:S04]  /*94e80*/  STL.64 [R1+0x7240], R6 ;  /* 0x0072400601007387 */ /* 0x000fe80000100a00 */
[----:B--2---:R0:W-:Y:S04]  /*94e90*/  STL.64 [R1+0x7238], R4 ;  /* 0x0072380401007387 */ /* 0x0041e80000100a00 */
[----:B------:R-:W2:Y:S04]  /*94ea0*/  LDL.LU R20, [R1+0x970] ;  /* 0x0009700001147983 */ /* 0x000ea80000300800 */
[----:B------:R-:W2:Y:S04]  /*94eb0*/  LDL.LU R21, [R1+0x974] ;  /* 0x0009740001157983 */ /* 0x000ea80000300800 */
[----:B------:R-:W4:Y:S04]  /*94ec0*/  LDL.LU R22, [R1+0x978] ;  /* 0x0009780001167983 */ /* 0x000f280000300800 */
[----:B------:R-:W4:Y:S01]  /*94ed0*/  LDL.LU R23, [R1+0x97c] ;  /* 0x00097c0001177983 */ /* 0x000f220000300800 */
[----:B------:R-:W-:-:S02]  /*94ee0*/  IMAD R28, R28, 0x100, R26 ;  /* 0x000001001c1c7824 */ /* 0x000fc400078e021a */
[----:B------:R-:W-:Y:S01]  /*94ef0*/  IMAD R29, R29, 0x100, R27 ;  /* 0x000001001d1d7824 */ /* 0x000fe200078e021b */
[----:B----4-:R1:W-:Y:S04]  /*94f00*/  STL.64 [R1+0x7250], R22 ;  /* 0x0072501601007387 */ /* 0x0103e80000100a00 */
[----:B--2---:R-:W-:Y:S04]  /*94f10*/  STL.64 [R1+0x7248], R20 ;  /* 0x0072481401007387 */ /* 0x004fe80000100a00 */
[----:B------:R-:W2:Y:S04]  /*94f20*/  LDL R26, [R1+0x10] ;  /* 0x00001000011a7983 */ /* 0x000ea80000100800 */
[----:B------:R-:W2:Y:S04]  /*94f30*/  LDL R27, [R1+0x14] ;  /* 0x00001400011b7983 */ /* 0x000ea80000100800 */
[----:B------:R-:W4:Y:S01]  /*94f40*/  LDL R24, [R1+0x18] ;  /* 0x0000180001187983 */ /* 0x000f220000100800 */
[----:B---3--:R-:W-:-:S03]  /*94f50*/  IMAD.MOV.U32 R25, RZ, RZ, R0 ;  /* 0x000000ffff197224 */ /* 0x008fc600078e0000 */
[----:B------:R-:W1:Y:S04]  /*94f60*/  LDL.LU R0, [R1+0x740c] ;  /* 0x00740c0001007983 */ /* 0x000e680000300800 */
[----:B--2---:R-:W-:Y:S04]  /*94f70*/  STL.64 [R1+0x7260], R26 ;  /* 0x0072601a01007387 */ /* 0x004fe80000100a00 */
[----:B----4-:R2:W-:Y:S04]  /*94f80*/  STL.64 [R1+0x7258], R24 ;  /* 0x0072581801007387 */ /* 0x0105e80000100a00 */
[----:B0-----:R-:W3:Y:S04]  /*94f90*/  LDL.LU R4, [R1+0xa10] ;  /* 0x000a100001047983 */ /* 0x001ee80000300800 */
[----:B------:R-:W3:Y:S04]  /*94fa0*/  LDL.LU R5, [R1+0xa14] ;  /* 0x000a140001057983 */ /* 0x000ee80000300800 */
[----:B------:R-:W4:Y:S04]  /*94fb0*/  LDL.LU R6, [R1+0xa18] ;  /* 0x000a180001067983 */ /* 0x000f280000300800 */
[----:B------:R-:W4:Y:S01]  /*94fc0*/  LDL.LU R7, [R1+0xa1c] ;  /* 0x000a1c0001077983 */ /* 0x000f220000300800 */
[----:B-1----:R-:W-:-:S03]  /*94fd0*/  IMAD.MOV.U32 R23, RZ, RZ, R0 ;  /* 0x000000ffff177224 */ /* 0x002fc600078e0000 */
[----:B----4-:R-:W-:Y:S04]  /*94fe0*/  STL.64 [R1+0x7270], R6 ;  /* 0x0072700601007387 */ /* 0x010fe80000100a00 */
[----:B---3--:R0:W-:Y:S04]  /*94ff0*/  STL.64 [R1+0x7268], R4 ;  /* 0x0072680401007387 */ /* 0x0081e80000100a00 */
[----:B------:R-:W3:Y:S04]  /*95000*/  LDL R22, [R1+0x20] ;  /* 0x0000200001167983 */ /* 0x000ee80000100800 */
[----:B------:R-:W4:Y:S04]  /*95010*/  LDL.LU R0, [R1+0x7408] ;  /* 0x0074080001007983 */ /* 0x000f280000300800 */
[----:B--2---:R-:W2:Y:S04]  /*95020*/  LDL.LU R24, [R1+0xa30] ;  /* 0x000a300001187983 */ /* 0x004ea80000300800 */
[----:B------:R-:W2:Y:S04]  /*95030*/  LDL.LU R25, [R1+0xa34] ;  /* 0x000a340001197983 */ /* 0x000ea80000300800 */
[----:B------:R-:W2:Y:S04]  /*95040*/  LDL.LU R26, [R1+0xa38] ;  /* 0x000a3800011a7983 */ /* 0x000ea80000300800 */
[----:B------:R-:W2:Y:S04]  /*95050*/  LDL.LU R27, [R1+0xa3c] ;  /* 0x000a3c00011b7983 */ /* 0x000ea80000300800 */
[----:B--2---:R-:W-:Y:S04]  /*95060*/  STL.64 [R1+0x7280], R26 ;  /* 0x0072801a01007387 */ /* 0x004fe80000100a00 */
[----:B------:R1:W-:Y:S04]  /*95070*/  STL.64 [R1+0x7278], R24 ;  /* 0x0072781801007387 */ /* 0x0003e80000100a00 */
[----:B------:R-:W2:Y:S01]  /*95080*/  LDL R20, [R1+0x28] ;  /* 0x0000280001147983 */ /* 0x000ea20000100800 */
[----:B----4-:R-:W-:-:S03]  /*95090*/  IMAD.MOV.U32 R21, RZ, RZ, R0 ;  /* 0x000000ffff157224 */ /* 0x010fc600078e0000 */
[----:B------:R-:W1:Y:S04]  /*950a0*/  LDL.LU R0, [R1+0x7404] ;  /* 0x0074040001007983 */ /* 0x000e680000300800 */
[----:B---3--:R-:W-:Y:S04]  /*950b0*/  STL.64 [R1+0x7290], R22 ;  /* 0x0072901601007387 */ /* 0x008fe80000100a00 */
[----:B--2---:R-:W-:Y:S04]  /*950c0*/  STL.64 [R1+0x7288], R20 ;  /* 0x0072881401007387 */ /* 0x004fe80000100a00 */
[----:B0-----:R-:W2:Y:S04]  /*950d0*/  LDL.LU R4, [R1+0xa60] ;  /* 0x000a600001047983 */ /* 0x001ea80000300800 */
[----:B------:R-:W2:Y:S04]  /*950e0*/  LDL.LU R5, [R1+0xa64] ;  /* 0x000a640001057983 */ /* 0x000ea80000300800 */
[----:B------:R-:W3:Y:S04]  /*950f0*/  LDL.LU R6, [R1+0xa68] ;  /* 0x000a680001067983 */ /* 0x000ee80000300800 */
[----:B------:R-:W3:Y:S01]  /*95100*/  LDL.LU R7, [R1+0xa6c] ;  /* 0x000a6c0001077983 */ /* 0x000ee20000300800 */
[----:B-1----:R-:W-:-:S03]  /*95110*/  IMAD.MOV.U32 R25, RZ, RZ, R0 ;  /* 0x000000ffff197224 */ /* 0x002fc600078e0000 */
[----:B---3--:R-:W-:Y:S04]  /*95120*/  STL.64 [R1+0x72a0], R6 ;  /* 0x0072a00601007387 */ /* 0x008fe80000100a00 */
[----:B--2---:R0:W-:Y:S04]  /*95130*/  STL.64 [R1+0x7298], R4 ;  /* 0x0072980401007387 */ /* 0x0041e80000100a00 */
[----:B------:R-:W2:Y:S04]  /*95140*/  LDL R26, [R1+0x30] ;  /* 0x00003000011a7983 */ /* 0x000ea80000100800 */
[----:B------:R-:W2:Y:S04]  /*95150*/  LDL R27, [R1+0x34] ;  /* 0x00003400011b7983 */ /* 0x000ea80000100800 */
[----:B------:R-:W3:Y:S04]  /*95160*/  LDL R24, [R1+0x38] ;  /* 0x0000380001187983 */ /* 0x000ee80000100800 */
[----:B------:R-:W4:Y:S04]  /*95170*/  LDL.LU R0, [R1+0x7400] ;  /* 0x0074000001007983 */ /* 0x000f280000300800 */
[----:B--2---:R1:W-:Y:S04]  /*95180*/  STL.64 [R1+0x72b0], R26 ;  /* 0x0072b01a01007387 */ /* 0x0043e80000100a00 */
[----:B---3--:R-:W-:Y:S04]  /*95190*/  STL.64 [R1+0x72a8], R24 ;  /* 0x0072a81801007387 */ /* 0x008fe80000100a00 */
[----:B0-----:R-:W2:Y:S04]  /*951a0*/  LDL.LU R4, [R1+0xaa0] ;  /* 0x000aa00001047983 */ /* 0x001ea80000300800 */
[----:B------:R-:W2:Y:S04]  /*951b0*/  LDL.LU R5, [R1+0xaa4] ;  /* 0x000aa40001057983 */ /* 0x000ea80000300800 */
[----:B------:R-:W3:Y:S04]  /*951c0*/  LDL.LU R6, [R1+0xaa8] ;  /* 0x000aa80001067983 */ /* 0x000ee80000300800 */
[----:B------:R-:W3:Y:S04]  /*951d0*/  LDL.LU R7, [R1+0xaac] ;  /* 0x000aac0001077983 */ /* 0x000ee80000300800 */
[----:B---3--:R-:W-:Y:S04]  /*951e0*/  STL.64 [R1+0x72c0], R6 ;  /* 0x0072c00601007387 */ /* 0x008fe80000100a00 */
[----:B--2---:R0:W-:Y:S04]  /*951f0*/  STL.64 [R1+0x72b8], R4 ;  /* 0x0072b80401007387 */ /* 0x0041e80000100a00 */
[----:B-1----:R-:W2:Y:S01]  /*95200*/  LDL R26, [R1+0x40] ;  /* 0x00004000011a7983 */ /* 0x002ea20000100800 */
[----:B----4-:R-:W-:-:S03]  /*95210*/  IMAD.MOV.U32 R27, RZ, RZ, R0 ;  /* 0x000000ffff1b7224 */ /* 0x010fc600078e0000 */
[----:B------:R-:W3:Y:S04]  /*95220*/  LDL.LU R0, [R1+0x73fc] ;  /* 0x0073fc0001007983 */ /* 0x000ee80000300800 */
[----:B--2---:R-:W-:Y:S04]  /*95230*/  STL.64 [R1+0x72c8], R26 ;  /* 0x0072c81a01007387 */ /* 0x004fe80000100a00 */
[----:B0-----:R-:W2:Y:S04]  /*95240*/  LDL.LU R4, [R1+0xad0] ;  /* 0x000ad00001047983 */ /* 0x001ea80000300800 */
[----:B------:R-:W2:Y:S04]  /*95250*/  LDL.LU R5, [R1+0xad4] ;  /* 0x000ad40001057983 */ /* 0x000ea80000300800 */
[----:B------:R-:W4:Y:S04]  /*95260*/  LDL.LU R6, [R1+0xad8] ;  /* 0x000ad80001067983 */ /* 0x000f280000300800 */
[----:B------:R-:W4:Y:S01]  /*95270*/  LDL.LU R7, [R1+0xadc] ;  /* 0x000adc0001077983 */ /* 0x000f220000300800 */
[----:B---3--:R-:W-:-:S03]  /*95280*/  IMAD.MOV.U32 R25, RZ, RZ, R0 ;  /* 0x000000ffff197224 */ /* 0x008fc600078e0000 */
[----:B----4-:R-:W-:Y:S04]  /*95290*/  STL.64 [R1+0x72d8], R6 ;  /* 0x0072d80601007387 */ /* 0x010fe80000100a00 */
[----:B--2---:R0:W-:Y:S04]  /*952a0*/  STL.64 [R1+0x72d0], R4 ;  /* 0x0072d00401007387 */ /* 0x0041e80000100a00 */
[----:B------:R-:W2:Y:S04]  /*952b0*/  LDL R24, [R1+0x48] ;  /* 0x0000480001187983 */ /* 0x000ea80000100800 */
[----:B------:R-:W3:Y:S04]  /*952c0*/  LDL.LU R0, [R1+0x73f8] ;  /* 0x0073f80001007983 */ /* 0x000ee80000300800 */
[----:B--2---:R1:W-:Y:S04]  /*952d0*/  STL.64 [R1+0x72e0], R24 ;  /* 0x0072e01801007387 */ /* 0x0043e80000100a00 */
[----:B0-----:R-:W2:Y:S04]  /*952e0*/  LDL.LU R4, [R1+0xaf0] ;  /* 0x000af00001047983 */ /* 0x001ea80000300800 */
[----:B------:R-:W2:Y:S04]  /*952f0*/  LDL.LU R5, [R1+0xaf4] ;  /* 0x000af40001057983 */ /* 0x000ea80000300800 */
[----:B------:R-:W4:Y:S04]  /*95300*/  LDL.LU R6, [R1+0xaf8] ;  /* 0x000af80001067983 */ /* 0x000f280000300800 */
[----:B------:R-:W4:Y:S04]  /*95310*/  LDL.LU R7, [R1+0xafc] ;  /* 0x000afc0001077983 */ /* 0x000f280000300800 */
[----:B----4-:R-:W-:Y:S04]  /*95320*/  STL.64 [R1+0x72f0], R6 ;  /* 0x0072f00601007387 */ /* 0x010fe80000100a00 */
[----:B--2---:R0:W-:Y:S04]  /*95330*/  STL.64 [R1+0x72e8], R4 ;  /* 0x0072e80401007387 */ /* 0x0041e80000100a00 */
[----:B------:R-:W2:Y:S04]  /*95340*/  LDL R26, [R1+0x50] ;  /* 0x00005000011a7983 */ /* 0x000ea80000100800 */
[----:B------:R-:W2:Y:S04]  /*95350*/  LDL R27, [R1+0x54] ;  /* 0x00005400011b7983 */ /* 0x000ea80000100800 */
[----:B-1----:R-:W4:Y:S01]  /*95360*/  LDL R24, [R1+0x58] ;  /* 0x0000580001187983 */ /* 0x002f220000100800 */
[----:B---3--:R-:W-:-:S03]  /*95370*/  IMAD.MOV.U32 R25, RZ, RZ, R0 ;  /* 0x000000ffff197224 */ /* 0x008fc600078e0000 */
[----:B------:R-:W3:Y:S04]  /*95380*/  LDL.LU R0, [R1+0x73f4] ;  /* 0x0073f40001007983 */ /* 0x000ee80000300800 */
[----:B--2---:R1:W-:Y:S04]  /*95390*/  STL.64 [R1+0x72f8], R26 ;  /* 0x0072f81a01007387 */ /* 0x0043e80000100a00 */
[----:B----4-:R-:W-:Y:S04]  /*953a0*/  STL.64 [R1+0x7310], R24 ;  /* 0x0073101801007387 */ /* 0x010fe80000100a00 */
[----:B0-----:R-:W2:Y:S04]  /*953b0*/  LDL.LU R4, [R1+0xb20] ;  /* 0x000b200001047983 */ /* 0x001ea80000300800 */
[----:B------:R-:W2:Y:S04]  /*953c0*/  LDL.LU R5, [R1+0xb24] ;  /* 0x000b240001057983 */ /* 0x000ea80000300800 */
[----:B------:R-:W4:Y:S04]  /*953d0*/  LDL.LU R6, [R1+0xb28] ;  /* 0x000b280001067983 */ /* 0x000f280000300800 */
[----:B------:R-:W4:Y:S04]  /*953e0*/  LDL.LU R7, [R1+0xb2c] ;  /* 0x000b2c0001077983 */ /* 0x000f280000300800 */
[----:B-1----:R-:W2:Y:S01]  /*953f0*/  LDL R26, [R1+0x60] ;  /* 0x00006000011a7983 */ /* 0x002ea20000100800 */
[----:B---3--:R-:W-:-:S03]  /*95400*/  IMAD.MOV.U32 R27, RZ, RZ, R0 ;  /* 0x000000ffff1b7224 */ /* 0x008fc600078e0000 */
[----:B------:R-:W3:Y:S04]  /*95410*/  LDL.LU R0, [R1+0x73f0] ;  /* 0x0073f00001007983 */ /* 0x000ee80000300800 */
[----:B--2---:R-:W-:Y:S04]  /*95420*/  STL.64 [R1+0x7328], R26 ;  /* 0x0073281a01007387 */ /* 0x004fe80000100a00 */
[----:B----4-:R-:W-:Y:S04]  /*95430*/  STL.64 [R1+0x7308], R6 ;  /* 0x0073080601007387 */ /* 0x010fe80000100a00 */
[----:B------:R0:W-:Y:S04]  /*95440*/  STL.64 [R1+0x7300], R4 ;  /* 0x0073000401007387 */ /* 0x0001e80000100a00 */
[----:B0-----:R-:W2:Y:S04]  /*95450*/  LDL.LU R4, [R1+0xb40] ;  /* 0x000b400001047983 */ /* 0x001ea80000300800 */
[----:B------:R-:W2:Y:S04]  /*95460*/  LDL.LU R5, [R1+0xb44] ;  /* 0x000b440001057983 */ /* 0x000ea80000300800 */
[----:B------:R-:W4:Y:S04]  /*95470*/  LDL.LU R6, [R1+0xb48] ;  /* 0x000b480001067983 */ /* 0x000f280000300800 */
[----:B------:R-:W4:Y:S04]  /*95480*/  LDL.LU R7, [R1+0xb4c] ;  /* 0x000b4c0001077983 */ /* 0x000f280000300800 */
[----:B------:R-:W2:Y:S01]  /*95490*/  LDL R24, [R1+0x68] ;  /* 0x0000680001187983 */ /* 0x000ea20000100800 */
        /* <DEDUP_REMOVED lines=10> */
[----:B---3--:R-:W-:-:S05]  /*95540*/  IMAD.MOV.U32 R27, RZ, RZ, R0 ;  /* 0x000000ffff1b7224 */ /* 0x008fca00078e0000 */
[----:B--2---:R-:W-:Y:S04]  /*95550*/  STL.64 [R1+0x7358], R26 ;  /* 0x0073581a01007387 */ /* 0x004fe80000100a00 */
[----:B----4-:R-:W-:Y:S04]  /*95560*/  STL.64 [R1+0x7338], R6 ;  /* 0x0073380601007387 */ /* 0x010fe80000100a00 */
[----:B------:R0:W-:Y:S04]  /*95570*/  STL.64 [R1+0x7330], R4 ;  /* 0x0073300401007387 */ /* 0x0001e80000100a00 */
[----:B0-----:R-:W2:Y:S04]  /*95580*/  LDL.LU R4, [R1+0xb90] ;  /* 0x000b900001047983 */ /* 0x001ea80000300800 */
[----:B------:R-:W2:Y:S04]  /*95590*/  LDL.LU R5, [R1+0xb94] ;  /* 0x000b940001057983 */ /* 0x000ea80000300800 */
[----:B------:R-:W3:Y:S04]  /*955a0*/  LDL.LU R6, [R1+0xb98] ;  /* 0x000b980001067983 */ /* 0x000ee80000300800 */
[----:B------:R-:W3:Y:S04]  /*955b0*/  LDL.LU R7, [R1+0xb9c] ;  /* 0x000b9c0001077983 */ /* 0x000ee80000300800 */
[----:B------:R-:W4:Y:S04]  /*955c0*/  LDL R24, [R1+0x78] ;  /* 0x0000780001187983 */ /* 0x000f280000100800 */
[----:B------:R-:W4:Y:S04]  /*955d0*/  LDL R25, [R1+0x7c] ;  /* 0x00007c0001197983 */ /* 0x000f280000100800 */
[----:B----4-:R-:W-:Y:S04]  /*955e0*/  STL.64 [R1+0x7370], R24 ;  /* 0x0073701801007387 */ /* 0x010fe80000100a00 */
[----:B---3--:R-:W-:Y:S04]  /*955f0*/  STL.64 [R1+0x7350], R6 ;  /* 0x0073500601007387 */ /* 0x008fe80000100a00 */
[----:B--2---:R0:W-:Y:S04]  /*95600*/  STL.64 [R1+0x7348], R4 ;  /* 0x0073480401007387 */ /* 0x0041e80000100a00 */
[----:B0-----:R-:W2:Y:S04]  /*95610*/  LDL.LU R4, [R1+0xbb0] ;  /* 0x000bb00001047983 */ /* 0x001ea80000300800 */
[----:B------:R-:W2:Y:S04]  /*95620*/  LDL.LU R5, [R1+0xbb4] ;  /* 0x000bb40001057983 */ /* 0x000ea80000300800 */
[----:B------:R-:W3:Y:S04]  /*95630*/  LDL.LU R6, [R1+0xbb8] ;  /* 0x000bb80001067983 */ /* 0x000ee80000300800 */
[----:B------:R-:W3:Y:S04]  /*95640*/  LDL.LU R7, [R1+0xbbc] ;  /* 0x000bbc0001077983 */ /* 0x000ee80000300800 */
[----:B------:R-:W4:Y:S04]  /*95650*/  LDL R26, [R1+0x80] ;  /* 0x00008000011a7983 */ /* 0x000f280000100800 */
[----:B------:R-:W4:Y:S04]  /*95660*/  LDL R27, [R1+0x84] ;  /* 0x00008400011b7983 */ /* 0x000f280000100800 */
[----:B------:R-:W2:Y:S04]  /*95670*/  LDL R24, [R1+0x88] ;  /* 0x0000880001187983 */ /* 0x000ea80000100800 */
[----:B------:R-:W2:Y:S04]  /*95680*/  LDL R25, [R1+0x8c] ;  /* 0x00008c0001197983 */ /* 0x000ea80000100800 */
        /* <DEDUP_REMOVED lines=19> */
[----:B------:R-:W4:Y:S04]  /*957c0*/  LDL.LU R19, [R1+0x18f0] ;  /* 0x0018f00001137983 */ /* 0x000f280000300800 */
        /* <DEDUP_REMOVED lines=21> */
[----:B----4-:R-:W-:Y:S01]  /*95920*/  IMAD R26, R26, 0x100, R19 ;  /* 0x000001001a1a7824 */ /* 0x010fe200078e0213 */
[----:B------:R-:W-:-:S02]  /*95930*/  F2FP.F16.E5M2.UNPACK_B R16, R16 ;  /* 0x00000010ff10723e */ /* 0x000fc400020004ff */
[----:B---3--:R-:W-:Y:S04]  /*95940*/  STL.64 [R1+0x73e0], R6 ;  /* 0x0073e00601007387 */ /* 0x008fe80000100a00 */
[----:B--2---:R0:W-:Y:S04]  /*95950*/  STL.64 [R1+0x73d8], R4 ;  /* 0x0073d80401007387 */ /* 0x0041e80000100a00 */
        /* <DEDUP_REMOVED lines=8> */
[----:B------:R-:W4:Y:S04]  /*959e0*/  LDL.LU R8, [R1+0x9f0] ;  /* 0x0009f00001087983 */ /* 0x000f280000300800 */
[----:B------:R-:W4:Y:S04]  /*959f0*/  LDL.LU R9, [R1+0x9f4] ;  /* 0x0009f40001097983 */ /* 0x000f280000300800 */
[----:B------:R-:W4:Y:S04]  /*95a00*/  LDL.LU R10, [R1+0x9f8] ;  /* 0x0009f800010a7983 */ /* 0x000f280000300800 */
[----:B------:R-:W4:Y:S04]  /*95a10*/  LDL.LU R11, [R1+0x9fc] ;  /* 0x0009fc00010b7983 */ /* 0x000f280000300800 */
[----:B------:R-:W3:Y:S01]  /*95a20*/  LDL.LU R19, [R1+0x73e8] ;  /* 0x0073e80001137983 */ /* 0x000ee20000300800 */
[----:B------:R-:W-:-:S07]  /*95a30*/  F2FP.F16.E5M2.UNPACK_B R17, R17 ;  /* 0x00000011ff11723e */ /* 0x000fce00020004ff */
[----:B--2---:R-:W-:Y:S01]  /*95a40*/  HMMA.16816.F32 R12, R12, R16, R4 ;  /* 0x000000100c0c723c */ /* 0x004fe20000001804 */
[----:B------:R-:W2:Y:S04]  /*95a50*/  LDL.LU.64 R6, [R1+0x73e0] ;  /* 0x0073e00001067983 */ /* 0x000ea80000300a00 */
[----:B------:R-:W2:Y:S01]  /*95a60*/  LDL.LU.64 R4, [R1+0x73d8] ;  /* 0x0073d80001047983 */ /* 0x000ea20000300a00 */
[----:B------:R-:W-:-:S03]  /*95a70*/  IMAD R0, R0, 0x100, R27 ;  /* 0x0000010000007824 */ /* 0x000fc600078e021b */
[----:B---3--:R-:W-:Y:S04]  /*95a80*/  STL.64 [R1+0x71e0], R18 ;  /* 0x0071e01201007387 */ /* 0x008fe80000100a00 */
[----:B------:R0:W-:Y:S06]  /*95a90*/  STL.64 [R1+0x71d8], R16 ;  /* 0x0071d81001007387 */ /* 0x0001ec0000100a00 */
[----:B------:R1:W-:Y:S04]  /*95aa0*/  STL.64 [R1+0xa70], R12 ;  /* 0x000a700c01007387 */ /* 0x0003e80000100a00 */
[----:B------:R3:W-:Y:S04]  /*95ab0*/  STL.64 [R1+0xa78], R14 ;  /* 0x000a780e01007387 */ /* 0x0007e80000100a00 */
[----:B0-----:R-:W4:Y:S04]  /*95ac0*/  LDL.LU R16, [R1+0x9c0] ;  /* 0x0009c00001107983 */ /* 0x001f280000300800 */
[----:B------:R-:W4:Y:S04]  /*95ad0*/  LDL.LU R17, [R1+0x9c4] ;  /* 0x0009c40001117983 */ /* 0x000f280000300800 */
[----:B------:R-:W4:Y:S04]  /*95ae0*/  LDL.LU R18, [R1+0x9c8] ;  /* 0x0009c80001127983 */ /* 0x000f280000300800 */
[----:B------:R-:W4:Y:S01]  /*95af0*/  LDL.LU R19, [R1+0x9cc] ;  /* 0x0009cc0001137983 */ /* 0x000f220000300800 */
[----:B-1----:R-:W-:-:S02]  /*95b00*/  F2FP.F16.E5M2.UNPACK_B R12, R28 ;  /* 0x0000001cff0c723e */ /* 0x002fc400020004ff */
[----:B------:R-:W-:Y:S02]  /*95b10*/  F2FP.F16.E5M2.UNPACK_B R13, R29 ;  /* 0x0000001dff0d723e */ /* 0x000fe400020004ff */
[----:B---3--:R-:W-:Y:S02]  /*95b20*/  F2FP.F16.E5M2.UNPACK_B R14, R26 ;  /* 0x0000001aff0e723e */ /* 0x008fe400020004ff */
[----:B------:R-:W-:Y:S01]  /*95b30*/  F2FP.F16.E5M2.UNPACK_B R15, R0 ;  /* 0x00000000ff0f723e */ /* 0x000fe200020004ff */
[----:B------:R-:W3:Y:S04]  /*95b40*/  LDL.LU R28, [R1+0x73d4] ;  /* 0x0073d400011c7983 */ /* 0x000ee80000300800 */
[----:B------:R-:W3:Y:S02]  /*95b50*/  LDL.LU R29, [R1+0x73d0] ;  /* 0x0073d000011d7983 */ /* 0x000ee40000300800 */
        /* <DEDUP_REMOVED lines=73> */
[C---:B--2---:R-:W-:Y:S08]  /*95ff0*/  HMMA.16816.F32 R4, R12.reuse, R24, R4 ;  /* 0x000000180c04723c */ /* 0x044ff00000001804 */
[C---:B------:R-:W-:Y:S11]  /*96000*/  HMMA.16816.F32 R24, R12.reuse, R26, R20 ;  /* 0x0000001a0c18723c */ /* 0x040ff60000001814 */
[----:B------:R-:W-:Y:S04]  /*96010*/  STL.64 [R1+0x910], R4 ;  /* 0x0009100401007387 */ /* 0x000fe80000100a00 */
[----:B------:R0:W-:Y:S04]  /*96020*/  STL.64 [R1+0x918], R6 ;  /* 0x0009180601007387 */ /* 0x0001e80000100a00 */
[----:B0-----:R-:W2:Y:S04]  /*96030*/  LDL.LU.64 R6, [R1+0x72a0] ;  /* 0x0072a00001067983 */ /* 0x001ea80000300a00 */
[----:B------:R-:W2:Y:S04]  /*96040*/  LDL.LU.64 R4, [R1+0x7298] ;  /* 0x0072980001047983 */ /* 0x000ea80000300a00 */
[----:B------:R-:W2:Y:S04]  /*96050*/  LDL.LU.64 R22, [R1+0x7290] ;  /* 0x0072900001167983 */ /* 0x000ea80000300a00 */
        /* <DEDUP_REMOVED lines=11> */
[----:B------:R-:W4:Y:S04]  /*96110*/  LDL.LU.64 R26, [R1+0x7260] ;  /* 0x00726000011a7983 */ /* 0x000f280000300a00 */
        /* <DEDUP_REMOVED lines=10> */
[----:B------:R-:W2:Y:S01]  /*961c0*/  LDL.LU.64 R4, [R1+0x7238] ;  /* 0x0072380001047983 */ /* 0x000ea20000300a00 */
[----:B----4-:R-:W-:Y:S03]  /*961d0*/  HMMA.16816.F32 R24, R12, R26, R8 ;  /* 0x0000001a0c18723c */ /* 0x010fe60000001808 */
[----:B------:R-:W4:Y:S04]  /*961e0*/  LDL.LU.64 R10, [R1+0x7230] ;  /* 0x00723000010a7983 */ /* 0x000f280000300a00 */
[----:B------:R-:W4:-:S12]  /*961f0*/  LDL.LU.64 R8, [R1+0x7228] ;  /* 0x0072280001087983 */ /* 0x000f180000300a00 */
[----:B------:R-:W-:Y:S04]  /*96200*/  STL.64 [R1+0x8b0], R24 ;  /* 0x0008b01801007387 */ /* 0x000fe80000100a00 */
[----:B------:R0:W-:Y:S04]  /*96210*/  STL.64 [R1+0x8b8], R26 ;  /* 0x0008b81a01007387 */ /* 0x0001e80000100a00 */
[----:B0-----:R-:W3:Y:S04]  /*96220*/  LDL.LU.64 R26, [R1+0x7220] ;  /* 0x00722000011a7983 */ /* 0x001ee80000300a00 */
[----:B------:R-:W3:Y:S01]  /*96230*/  LDL.LU.64 R24, [R1+0x7218] ;  /* 0x0072180001187983 */ /* 0x000ee20000300a00 */
[----:B--2---:R-:W-:-:S15]  /*96240*/  HMMA.16816.F32 R16, R12, R4, R16 ;  /* 0x000000040c10723c */ /* 0x004fde0000001810 */
[----:B------:R-:W-:-:S04]  /*96250*/  NOP ;  /* 0x0000000000007918 */ /* 0x000fc80000000000 */
[----:B------:R-:W-:Y:S04]  /*96260*/  STL.64 [R1+0x8a0], R16 ;  /* 0x0008a01001007387 */ /* 0x000fe80000100a00 */
[----:B------:R4:W-:Y:S02]  /*96270*/  STL.64 [R1+0x8a8], R18 ;  /* 0x0008a81201007387 */ /* 0x0009e40000100a00 */
[C---:B----4-:R-:W-:Y:S08]  /*96280*/  HMMA.16816.F32 R16, R12.reuse, R6, R8 ;  /* 0x000000060c10723c */ /* 0x050ff00000001808 */
[C---:B---3--:R-:W-:Y:S01]  /*96290*/  HMMA.16816.F32 R4, R12.reuse, R28, R20 ;  /* 0x0000001c0c04723c */ /* 0x048fe20000001814 */
[----:B------:R-:W2:Y:S10]  /*962a0*/  LDL.LU R8, [R1+0x590] ;  /* 0x0005900001087983 */ /* 0x000eb40000300800 */
[----:B------:R-:W-:Y:S04]  /*962b0*/  STL.64 [R1+0x890], R16 ;  /* 0x0008901001007387 */ /* 0x000fe80000100a00 */
[----:B------:R-:W-:Y:S04]  /*962c0*/  STL.64 [R1+0x898], R18 ;  /* 0x0008981201007387 */ /* 0x000fe80000100a00 */
[----:B------:R-:W-:Y:S04]  /*962d0*/  STL.64 [R1+0x870], R4 ;  /* 0x0008700401007387 */ /* 0x000fe80000100a00 */
[----:B------:R-:W-:Y:S04]  /*962e0*/  STL.64 [R1+0x878], R6 ;  /* 0x0008780601007387 */ /* 0x000fe80000100a00 */
[----:B------:R-:W2:Y:S04]  /*962f0*/  LDL.LU R9, [R1+0x594] ;  /* 0x0005940001097983 */ /* 0x000ea80000300800 */
[----:B------:R-:W3:Y:S04]  /*96300*/  LDL.LU R10, [R1+0x598] ;  /* 0x00059800010a7983 */ /* 0x000ee80000300800 */
[----:B------:R-:W3:Y:S04]  /*96310*/  LDL.LU R11, [R1+0x59c] ;  /* 0x00059c00010b7983 */ /* 0x000ee80000300800 */
[----:B------:R-:W4:Y:S04]  /*96320*/  LDL.LU R20, [R1+0x680] ;  /* 0x0006800001147983 */ /* 0x000f280000300800 */
[----:B------:R-:W4:Y:S04]  /*96330*/  LDL.LU R21, [R1+0x684] ;  /* 0x0006840001157983 */ /* 0x000f280000300800 */
[----:B------:R-:W2:Y:S04]  /*96340*/  LDL.LU R22, [R1+0x688] ;  /* 0x0006880001167983 */ /* 0x000ea80000300800 */
[----:B------:R-:W2:Y:S04]  /*96350*/  LDL.LU R23, [R1+0x68c] ;  /* 0x00068c0001177983 */ /* 0x000ea80000300800 */
[----:B--2---:R-:W-:Y:S04]  /*96360*/  STL.64 [R1+0x7210], R22 ;  /* 0x0072101601007387 */ /* 0x004fe80000100a00 */
[----:B----4-:R0:W-:Y:S04]  /*96370*/  STL.64 [R1+0x7208], R20 ;  /* 0x0072081401007387 */ /* 0x0101e80000100a00 */
[----:B0-----:R-:W2:Y:S04]  /*96380*/  LDL.LU R20, [R1+0x960] ;  /* 0x0009600001147983 */ /* 0x001ea80000300800 */
[----:B------:R-:W2:Y:S04]  /*96390*/  LDL.LU R21, [R1+0x964] ;  /* 0x0009640001157983 */ /* 0x000ea80000300800 */
[----:B------:R-:W2:Y:S04]  /*963a0*/  LDL.LU R22, [R1+0x968] ;  /* 0x0009680001167983 */ /* 0x000ea80000300800 */
[----:B------:R-:W2:Y:S04]  /*963b0*/  LDL.LU R23, [R1+0x96c] ;  /* 0x00096c0001177983 */ /* 0x000ea80000300800 */
        /* <DEDUP_REMOVED lines=16> */
[C---:B------:R-:W-:Y:S03]  /*964c0*/  HMMA.16816.F32 R20, R12.reuse, R26, R20 ;  /* 0x0000001a0c14723c */ /* 0x040fe60000001814 */
[----:B----4-:R-:W-:Y:S04]  /*964d0*/  STL.64 [R1+0x71d0], R10 ;  /* 0x0071d00a01007387 */ /* 0x010fe80000100a00 */
[----:B---3--:R0:W-:Y:S04]  /*964e0*/  STL.64 [R1+0x71c8], R8 ;  /* 0x0071c80801007387 */ /* 0x0081e80000100a00 */
[----:B0-----:R-:W3:Y:S04]  /*964f0*/  LDL.LU R8, [R1+0x610] ;  /* 0x0006100001087983 */ /* 0x001ee80000300800 */
[----:B------:R-:W3:Y:S04]  /*96500*/  LDL.LU R9, [R1+0x614] ;  /* 0x0006140001097983 */ /* 0x000ee80000300800 */
[----:B------:R-:W3:Y:S04]  /*96510*/  LDL.LU R10, [R1+0x618] ;  /* 0x00061800010a7983 */ /* 0x000ee80000300800 */
[----:B------:R-:W3:Y:S04]  /*96520*/  LDL.LU R11, [R1+0x61c] ;  /* 0x00061c00010b7983 */ /* 0x000ee80000300800 */
[----:B------:R-:W4:Y:S04]  /*96530*/  LDL.LU R4, [R1+0x5e0] ;  /* 0x0005e00001047983 */ /* 0x000f280000300800 */
[----:B------:R-:W4:Y:S04]  /*96540*/  LDL.LU R5, [R1+0x5e4] ;  /* 0x0005e40001057983 */ /* 0x000f280000300800 */
[----:B------:R-:W4:Y:S04]  /*96550*/  LDL.LU R6, [R1+0x5e8] ;  /* 0x0005e80001067983 */ /* 0x000f280000300800 */
[----:B------:R-:W4:Y:S04]  /*96560*/  LDL.LU R7, [R1+0x5ec] ;  /* 0x0005ec0001077983 */ /* 0x000f280000300800 */
[----:B------:R-:W2:Y:S04]  /*96570*/  LDL.LU R0, [R1+0x1914] ;  /* 0x0019140001007983 */ /* 0x000ea80000300800 */
[----:B------:R0:W-:Y:S04]  /*96580*/  STL.64 [R1+0x7150], R28 ;  /* 0x0071501c01007387 */ /* 0x0001e80000100a00 */
[----:B0-----:R-:W2:Y:S04]  /*96590*/  LDL.LU R28, [R1+0x190c] ;  /* 0x00190c00011c7983 */ /* 0x001ea80000300800 */
[----:B------:R-:W2:Y:S04]  /*965a0*/  LDL.LU R29, [R1+0x1918] ;  /* 0x00191800011d7983 */ /* 0x000ea80000300800 */
        /* <DEDUP_REMOVED lines=31> */
[----:B0-----:R-:W3:Y:S01]  /*967a0*/  LDL.LU.64 R18, [R1+0x71e0] ;  /* 0x0071e00001127983 */ /* 0x001ee20000300a00 */
[C---:B----4-:R-:W-:Y:S03]  /*967b0*/  HMMA.16816.F32 R4, R12.reuse, R2, R4 ;  /* 0x000000020c04723c */ /* 0x050fe60000001804 */
[----:B------:R-:W4:Y:S04]  /*967c0*/  LDL.LU.64 R16, [R1+0x71d8] ;  /* 0x0071d80001107983 */ /* 0x000f280000300a00 */
        /* <DEDUP_REMOVED lines=13> */
[----:B0-----:R-:W2:Y:S04]  /*968a0*/  LDL.LU R18, [R1+0x1900] ;  /* 0x0019000001127983 */ /* 0x001ea80000300800 */
[----:B------:R-:W-:Y:S04]  /*968b0*/  STL [R1+0x6fc0], R19 ;  /* 0x006fc01301007387 */ /* 0x000fe80000100800 */
[----:B------:R-:W-:Y:S04]  /*968c0*/  STL.64 [R1+0x800], R4 ;  /* 0x0008000401007387 */ /* 0x000fe80000100a00 */
[----:B------:R0:W-:Y:S04]  /*968d0*/  STL.64 [R1+0x808], R6 ;  /* 0x0008080601007387 */ /* 0x0001e80000100a00 */
[----:B0-----:R-:W2:Y:S04]  /*968e0*/  LDL.LU.64 R6, [R1+0x71c0] ;  /* 0x0071c00001067983 */ /* 0x001ea80000300a00 */
[----:B------:R-:W3:Y:S04]  /*968f0*/  LDL.LU.64 R4, [R1+0x71b8] ;  /* 0x0071b80001047983 */ /* 0x000ee80000300a00 */
[----:B------:R-:W-:Y:S04]  /*96900*/  STL [R1+0x6fec], R2 ;  /* 0x006fec0201007387 */ /* 0x000fe80000100800 */
[----:B------:R-:W-:Y:S01]  /*96910*/  STL [R1+0x6fe8], R3 ;  /* 0x006fe80301007387 */ /* 0x000fe20000100800 */
[----:B---3--:R-:W-:-:S15]  /*96920*/  HMMA.16816.F32 R8, R12, R4, R8 ;  /* 0x000000040c08723c */ /* 0x008fde0000001808 */
[----:B------:R-:W-:-:S04]  /*96930*/  NOP ;  /* 0x0000000000007918 */ /* 0x000fc80000000000 */
        /* <DEDUP_REMOVED lines=12> */
[----:B0-----:R-:W2:Y:S04]  /*96a00*/  LDL.LU R4, [R1+0x530] ;  /* 0x0005300001047983 */ /* 0x001ea80000300800 */
[----:B------:R-:W2:Y:S04]  /*96a10*/  LDL.LU R5, [R1+0x534] ;  /* 0x0005340001057983 */ /* 0x000ea80000300800 */
[----:B------:R-:W2:Y:S04]  /*96a20*/  LDL.LU R6, [R1+0x538] ;  /* 0x0005380001067983 */ /* 0x000ea80000300800 */
[----:B------:R-:W2:Y:S01]  /*96a30*/  LDL.LU R7, [R1+0x53c] ;  /* 0x00053c0001077983 */ /* 0x000ea20000300800 */
[----:B---3--:R-:W-:-:S15]  /*96a40*/  HMMA.16816.F32 R24, R12, R8, R24 ;  /* 0x000000080c18723c */ /* 0x008fde0000001818 */
[----:B------:R-:W-:-:S04]  /*96a50*/  NOP ;  /* 0x0000000000007918 */ /* 0x000fc80000000000 */
[----:B------:R-:W-:Y:S04]  /*96a60*/  STL.64 [R1+0x7d0], R24 ;  /* 0x0007d01801007387 */ /* 0x000fe80000100a00 */
[----:B------:R0:W-:Y:S04]  /*96a70*/  STL.64 [R1+0x7d8], R26 ;  /* 0x0007d81a01007387 */ /* 0x0001e80000100a00 */
[----:B0-----:R-:W3:Y:S04]  /*96a80*/  LDL.LU.64 R26, [R1+0x7190] ;  /* 0x00719000011a7983 */ /* 0x001ee80000300a00 */
[----:B------:R-:W3:Y:S01]  /*96a90*/  LDL.LU.64 R24, [R1+0x7188] ;  /* 0x0071880001187983 */ /* 0x000ee20000300a00 */
[----:B--2---:R-:W-:Y:S03]  /*96aa0*/  HMMA.16816.F32 R4, R12, R10, R4 ;  /* 0x0000000a0c04723c */ /* 0x004fe60000001804 */
[----:B------:R-:W-:Y:S04]  /*96ab0*/  STL.64 [R1+0x6fa8], R10 ;  /* 0x006fa80a01007387 */ /* 0x000fe80000100a00 */
[----:B------:R0:W-:-:S12]  /*96ac0*/  STL.64 [R1+0x6fa0], R8 ;  /* 0x006fa00801007387 */ /* 0x0001d80000100a00 */
[----:B------:R-:W-:Y:S04]  /*96ad0*/  STL.64 [R1+0x7b0], R4 ;  /* 0x0007b00401007387 */ /* 0x000fe80000100a00 */
[----:B------:R3:W-:Y:S04]  /*96ae0*/  STL.64 [R1+0x7b8], R6 ;  /* 0x0007b80601007387 */ /* 0x0007e80000100a00 */
[----:B----4-:R-:W-:Y:S04]  /*96af0*/  STL [R1+0x6f74], R16 ;  /* 0x006f741001007387 */ /* 0x010fe80000100800 */
[----:B------:R-:W-:Y:S01]  /*96b00*/  STL [R1+0x6f70], R17 ;  /* 0x006f701101007387 */ /* 0x000fe20000100800 */
[----:B------:R-:W-:-:S02]  /*96b10*/  IMAD R3, R20, 0x100, R18 ;  /* 0x0000010014037824 */ /* 0x000fc400078e0212 */
[----:B------:R-:W-:Y:S02]  /*96b20*/  IMAD R2, R22, 0x100, R21 ;  /* 0x0000010016027824 */ /* 0x000fe400078e0215 */
[----:B0-----:R-:W-:Y:S01]  /*96b30*/  IMAD R8, R28, 0x100, R23 ;  /* 0x000001001c087824 */ /* 0x001fe200078e0217 */
[----:B---3--:R-:W-:-:S15]  /*96b40*/  HMMA.16816.F32 R4, R12, R16, R24 ;  /* 0x000000100c04723c */ /* 0x008fde0000001818 */
[----:B------:R-:W-:-:S04]  /*96b50*/  NOP ;  /* 0x0000000000007918 */ /* 0x000fc80000000000 */
[----:B------:R0:W-:Y:S04]  /*96b60*/  STL.64 [R1+0x790], R4 ;  /* 0x0007900401007387 */ /* 0x0001e80000100a00 */
[----:B------:R1:W-:Y:S04]  /*96b70*/  STL.64 [R1+0x798], R6 ;  /* 0x0007980601007387 */ /* 0x0003e80000100a00 */
[----:B------:R-:W2:Y:S04]  /*96b80*/  LDL.LU R20, [R1+0x420] ;  /* 0x0004200001147983 */ /* 0x000ea80000300800 */
[----:B------:R-:W2:Y:S04]  /*96b90*/  LDL.LU R21, [R1+0x424] ;  /* 0x0004240001157983 */ /* 0x000ea80000300800 */
[----:B------:R-:W3:Y:S04]  /*96ba0*/  LDL.LU R22, [R1+0x428] ;  /* 0x0004280001167983 */ /* 0x000ee80000300800 */
[----:B------:R-:W3:Y:S04]  /*96bb0*/  LDL.LU R23, [R1+0x42c] ;  /* 0x00042c0001177983 */ /* 0x000ee80000300800 */
[----:B---3--:R3:W-:Y:S04]  /*96bc0*/  STL.64 [R1+0x70f8], R22 ;  /* 0x0070f81601007387 */ /* 0x0087e80000100a00 */
[----:B--2---:R2:W-:Y:S04]  /*96bd0*/  STL.64 [R1+0x70f0], R20 ;  /* 0x0070f01401007387 */ /* 0x0045e80000100a00 */
[----:B------:R-:W4:Y:S04]  /*96be0*/  LDL R24, [R1+0x50] ;  /* 0x0000500001187983 */ /* 0x000f280000100800 */
[----:B------:R-:W4:Y:S04]  /*96bf0*/  LDL R25, [R1+0x54] ;  /* 0x0000540001197983 */ /* 0x000f280000100800 */
[----:B----4-:R-:W-:Y:S04]  /*96c00*/  STL.64 [R1+0x7160], R24 ;  /* 0x0071601801007387 */ /* 0x010fe80000100a00 */
[----:B0-----:R-:W4:Y:S04]  /*96c10*/  LDL.LU R4, [R1+0x430] ;  /* 0x0004300001047983 */ /* 0x001f280000300800 */
[----:B------:R-:W4:Y:S04]  /*96c20*/  LDL.LU R5, [R1+0x434] ;  /* 0x0004340001057983 */ /* 0x000f280000300800 */
[----:B-1----:R-:W2:Y:S04]  /*96c30*/  LDL.LU R6, [R1+0x438] ;  /* 0x0004380001067983 */ /* 0x002ea80000300800 */
[----:B------:R-:W2:Y:S01]  /*96c40*/  LDL.LU R7, [R1+0x43c] ;  /* 0x00043c0001077983 */ /* 0x000ea20000300800 */
[----:B------:R-:W-:-:S02]  /*96c50*/  F2FP.F16.E5M2.UNPACK_B R12, R3 ;  /* 0x00000003ff0c723e */ /* 0x000fc400020004ff */
[----:B------:R-:W-:Y:S01]  /*96c60*/  F2FP.F16.E5M2.UNPACK_B R13, R2 ;  /* 0x00000002ff0d723e */ /* 0x000fe200020004ff */
[----:B--2---:R-:W-:Y:S04]  /*96c70*/  STL.64 [R1+0x7108], R6 ;  /* 0x0071080601007387 */ /* 0x004fe80000100a00 */
[----:B----4-:R0:W-:Y:S04]  /*96c80*/  STL.64 [R1+0x7100], R4 ;  /* 0x0071000401007387 */ /* 0x0101e80000100a00 */
[----:B---3--:R-:W2:Y:S04]  /*96c90*/  LDL R22, [R1+0x60] ;  /* 0x0000600001167983 */ /* 0x008ea80000100800 */
[----:B------:R-:W2:Y:S04]  /*96ca0*/  LDL R23, [R1+0x64] ;  /* 0x0000640001177983 */ /* 0x000ea80000100800 */
[----:B------:R-:W3:Y:S04]  /*96cb0*/  LDL.LU.64 R2, [R1+0x78] ;  /* 0x0000780001027983 */ /* 0x000ee80000300a00 */
[----:B------:R-:W4:Y:S04]  /*96cc0*/  LDL.64 R20, [R1+0x68] ;  /* 0x0000680001147983 */ /* 0x000f280000100a00 */
[----:B--2---:R-:W-:Y:S04]  /*96cd0*/  STL.64 [R1+0x7128], R22 ;  /* 0x0071281601007387 */ /* 0x004fe80000100a00 */
[----:B----4-:R1:W-:Y:S04]  /*96ce0*/  STL.64 [R1+0x7120], R20 ;  /* 0x0071201401007387 */ /* 0x0103e80000100a00 */
[----:B0-----:R-:W2:Y:S04]  /*96cf0*/  LDL.LU R4, [R1+0x450] ;  /* 0x0004500001047983 */ /* 0x001ea80000300800 */
[----:B------:R-:W2:Y:S04]  /*96d00*/  LDL.LU R5, [R1+0x454] ;  /* 0x0004540001057983 */ /* 0x000ea80000300800 */
[----:B------:R-:W4:Y:S04]  /*96d10*/  LDL.LU R6, [R1+0x458] ;  /* 0x0004580001067983 */ /* 0x000f280000300800 */
[----:B------:R-:W4:Y:S04]  /*96d20*/  LDL.LU R7, [R1+0x45c] ;  /* 0x00045c0001077983 */ /* 0x000f280000300800 */
[----:B-1----:R-:W2:Y:S04]  /*96d30*/  LDL.LU R20, [R1+0x470] ;  /* 0x0004700001147983 */ /* 0x002ea80000300800 */
[----:B------:R-:W2:Y:S04]  /*96d40*/  LDL.LU R21, [R1+0x474] ;  /* 0x0004740001157983 */ /* 0x000ea80000300800 */
[----:B------:R-:W2:Y:S04]  /*96d50*/  LDL.LU R22, [R1+0x478] ;  /* 0x0004780001167983 */ /* 0x000ea80000300800 */
[----:B------:R-:W2:Y:S04]  /*96d60*/  LDL.LU R23, [R1+0x47c] ;  /* 0x00047c0001177983 */ /* 0x000ea80000300800 */
[----:B------:R-:W2:Y:S04]  /*96d70*/  LDL R18, [R1+0x80] ;  /* 0x0000800001127983 */ /* 0x000ea80000100800 */
[----:B------:R-:W2:Y:S04]  /*96d80*/  LDL R19, [R1+0x84] ;  /* 0x0000840001137983 */ /* 0x000ea80000100800 */
[----:B------:R-:W3:Y:S04]  /*96d90*/  LDL.LU.64 R10, [R1+0x98] ;  /* 0x00009800010a7983 */ /* 0x000ee80000300a00 */
[----:B------:R-:W3:Y:S04]  /*96da0*/  LDL.LU.64 R24, [R1+0x90] ;  /* 0x0000900001187983 */ /* 0x000ee80000300a00 */
[----:B--2---:R0:W-:Y:S04]  /*96db0*/  STL.64 [R1+0x7158], R18 ;  /* 0x0071581201007387 */ /* 0x0041e80000100a00 */
[----:B------:R-:W2:Y:S04]  /*96dc0*/  LDL.LU R16, [R1+0x4a0] ;  /* 0x0004a00001107983 */ /* 0x000ea80000300800 */
[----:B------:R-:W2:Y:S04]  /*96dd0*/  LDL.LU R17, [R1+0x4a4] ;  /* 0x0004a40001117983 */ /* 0x000ea80000300800 */
[----:B0-----:R-:W2:Y:S04]  /*96de0*/  LDL.LU R18, [R1+0x4a8] ;  /* 0x0004a80001127983 */ /* 0x001ea80000300800 */
[----:B------:R-:W2:Y:S04]  /*96df0*/  LDL.LU R19, [R1+0x4ac] ;  /* 0x0004ac0001137983 */ /* 0x000ea80000300800 */
[----:B--2---:R-:W-:Y:S04]  /*96e00*/  STL.64 [R1+0x7170], R18 ;  /* 0x0071701201007387 */ /* 0x004fe80000100a00 */
[----:B------:R0:W-:Y:S04]  /*96e10*/  STL.64 [R1+0x7168], R16 ;  /* 0x0071681001007387 */ /* 0x0001e80000100a00 */
[----:B0-----:R-:W2:Y:S04]  /*96e20*/  LDL.LU R16, [R1+0x4b0] ;  /* 0x0004b00001107983 */ /* 0x001ea80000300800 */
[----:B------:R-:W2:Y:S04]  /*96e30*/  LDL.LU R17, [R1+0x4b4] ;  /* 0x0004b40001117983 */ /* 0x000ea80000300800 */
[----:B------:R-:W2:Y:S04]  /*96e40*/  LDL.LU R18, [R1+0x4b8] ;  /* 0x0004b80001127983 */ /* 0x000ea80000300800 */
[----:B------:R-:W2:Y:S01]  /*96e50*/  LDL.LU R19, [R1+0x4bc] ;  /* 0x0004bc0001137983 */ /* 0x000ea20000300800 */
[----:B------:R-:W-:-:S03]  /*96e60*/  IMAD R0, R0, 0x100, R29 ;  /* 0x0000010000007824 */ /* 0x000fc600078e021d */
[----:B--2---:R-:W-:Y:S04]  /*96e70*/  STL.64 [R1+0x7180], R18 ;  /* 0x0071801201007387 */ /* 0x004fe80000100a00 */
[----:B------:R0:W-:Y:S04]  /*96e80*/  STL.64 [R1+0x7178], R16 ;  /* 0x0071781001007387 */ /* 0x0001e80000100a00 */
[----:B0-----:R-:W3:Y:S04]  /*96e90*/  LDL.LU R16, [R1+0x4c0] ;  /* 0x0004c00001107983 */ /* 0x001ee80000300800 */
[----:B------:R-:W3:Y:S04]  /*96ea0*/  LDL.LU R17, [R1+0x4c4] ;  /* 0x0004c40001117983 */ /* 0x000ee80000300800 */
[----:B------:R-:W3:Y:S04]  /*96eb0*/  LDL.LU R18, [R1+0x4c8] ;  /* 0x0004c80001127983 */ /* 0x000ee80000300800 */
[----:B------:R-:W3:Y:S04]  /*96ec0*/  LDL.LU R19, [R1+0x4cc] ;  /* 0x0004cc0001137983 */ /* 0x000ee80000300800 */
[----:B------:R-:W2:Y:S04]  /*96ed0*/  LDL.LU.64 R28, [R1+0x88] ;  /* 0x00008800011c7983 */ /* 0x000ea80000300a00 */
[----:B------:R-:W-:Y:S04]  /*96ee0*/  STL.64 [R1+0x7138], R22 ;  /* 0x0071381601007387 */ /* 0x000fe80000100a00 */
[----:B------:R0:W-:Y:S04]  /*96ef0*/  STL.64 [R1+0x7130], R20 ;  /* 0x0071301401007387 */ /* 0x0001e80000100a00 */
[----:B0-----:R-:W2:Y:S04]  /*96f00*/  LDL.LU R20, [R1+0x480] ;  /* 0x0004800001147983 */ /* 0x001ea80000300800 */
[----:B------:R-:W2:Y:S04]  /*96f10*/  LDL.LU R21, [R1+0x484] ;  /* 0x0004840001157983 */ /* 0x000ea80000300800 */
[----:B------:R-:W2:Y:S04]  /*96f20*/  LDL.LU R22, [R1+0x488] ;  /* 0x0004880001167983 */ /* 0x000ea80000300800 */
[----:B------:R-:W2:Y:S01]  /*96f30*/  LDL.LU R23, [R1+0x48c] ;  /* 0x00048c0001177983 */ /* 0x000ea20000300800 */
[----:B------:R-:W-:-:S02]  /*96f40*/  F2FP.F16.E5M2.UNPACK_B R14, R8 ;  /* 0x00000008ff0e723e */ /* 0x000fc400020004ff */
[----:B------:R-:W-:-:S07]  /*96f50*/  F2FP.F16.E5M2.UNPACK_B R15, R0 ;  /* 0x00000000ff0f723e */ /* 0x000fce00020004ff */
[C---:B---3--:R-:W-:Y:S01]  /*96f60*/  HMMA.16816.F32 R16, R12.reuse, R10, R16 ;  /* 0x0000000a0c10723c */ /* 0x048fe20000001810 */
[----:B--2---:R-:W-:Y:S04]  /*96f70*/  STL.64 [R1+0x7148], R22 ;  /* 0x0071481601007387 */ /* 0x004fe80000100a00 */
[----:B------:R0:W-:Y:S04]  /*96f80*/  STL.64 [R1+0x7140], R20 ;  /* 0x0071401401007387 */ /* 0x0001e80000100a00 */
[----:B0-----:R-:W2:Y:S04]  /*96f90*/  LDL.LU R20, [R1+0x490] ;  /* 0x0004900001147983 */ /* 0x001ea80000300800 */
[----:B------:R-:W2:Y:S04]  /*96fa0*/  LDL.LU R21, [R1+0x494] ;  /* 0x0004940001157983 */ /* 0x000ea80000300800 */
[----:B------:R-:W2:Y:S04]  /*96fb0*/  LDL.LU R22, [R1+0x498] ;  /* 0x0004980001167983 */ /* 0x000ea80000300800 */
[----:B------:R-:W2:Y:S04]  /*96fc0*/  LDL.LU R23, [R1+0x49c] ;  /* 0x00049c0001177983 */ /* 0x000ea80000300800 */
[----:B----4-:R-:W-:Y:S04]  /*96fd0*/  STL.64 [R1+0x7118], R6 ;  /* 0x0071180601007387 */ /* 0x010fe80000100a00 */
[----:B------:R0:W-:Y:S04]  /*96fe0*/  STL.64 [R1+0x7110], R4 ;  /* 0x0071100401007387 */ /* 0x0001e80000100a00 */
[----:B0-----:R-:W3:Y:S04]  /*96ff0*/  LDL.LU R4, [R1+0x460] ;  /* 0x0004600001047983 */ /* 0x001ee80000300800 */
[----:B------:R-:W3:Y:S04]  /*97000*/  LDL.LU R5, [R1+0x464] ;  /* 0x0004640001057983 */ /* 0x000ee80000300800 */
[----:B------:R-:W3:Y:S04]  /*97010*/  LDL.LU R6, [R1+0x468] ;  /* 0x0004680001067983 */ /* 0x000ee80000300800 */
[----:B------:R-:W3:Y:S04]  /*97020*/  LDL.LU R7, [R1+0x46c] ;  /* 0x00046c0001077983 */ /* 0x000ee80000300800 */
[----:B------:R-:W4:Y:S04]  /*97030*/  LDL.64 R26, [R1+0x48] ;  /* 0x00004800011a7983 */ /* 0x000f280000100a00 */
        /* <DEDUP_REMOVED lines=9> */
[----:B------:R-:W2:Y:S01]  /*970d0*/  LDL.LU.64 R16, [R1+0x7168] ;  /* 0x0071680001107983 */ /* 0x000ea20000300a00 */
[----:B------:R-:W-:-:S02]  /*970e0*/  IMAD.MOV.U32 R9, RZ, RZ, R10 ;  /* 0x000000ffff097224 */ /* 0x000fc400078e000a */
[----:B------:R-:W-:Y:S02]  /*970f0*/  IMAD.MOV.U32 R8, RZ, RZ, R11 ;  /* 0x000000ffff087224 */ /* 0x000fe400078e000b */
[----:B------:R-:W-:Y:S02]  /*97100*/  IMAD.MOV.U32 R11, RZ, RZ, R24 ;  /* 0x000000ffff0b7224 */ /* 0x000fe400078e0018 */
[----:B------:R-:W-:Y:S02]  /*97110*/  IMAD.MOV.U32 R10, RZ, RZ, R25 ;  /* 0x000000ffff0a7224 */ /* 0x000fe400078e0019 */
[----:B------:R-:W3:Y:S04]  /*97120*/  LDL.LU.64 R24, [R1+0x7160] ;  /* 0x0071600001187983 */ /* 0x000ee80000300a00 */
[----:B------:R0:W-:Y:S04]  /*97130*/  STL.64 [R1+0x6fd0], R10 ;  /* 0x006fd00a01007387 */ /* 0x0001e80000100a00 */
[----:B0-----:R-:W3:Y:S04]  /*97140*/  LDL.64 R10, [R1+0x58] ;  /* 0x00005800010a7983 */ /* 0x001ee80000100a00 */
[----:B------:R0:W-:Y:S04]  /*97150*/  STL.64 [R1+0x6fc8], R8 ;  /* 0x006fc80801007387 */ /* 0x0001e80000100a00 */
[----:B0-----:R-:W3:Y:S01]  /*97160*/  LDL.LU.64 R8, [R1+0x70] ;  /* 0x0000700001087983 */ /* 0x001ee20000300a00 */
[----:B--2---:R-:W-:-:S15]  /*97170*/  HMMA.16816.F32 R16, R12, R28, R16 ;  /* 0x0000001c0c10723c */ /* 0x004fde0000001810 */
[----:B------:R-:W-:-:S04]  /*97180*/  NOP ;  /* 0x0000000000007918 */ /* 0x000fc80000000000 */
[----:B------:R-:W-:Y:S04]  /*97190*/  STL.64 [R1+0x760], R16 ;  /* 0x0007601001007387 */ /* 0x000fe80000100a00 */
[----:B------:R0:W-:Y:S04]  /*971a0*/  STL.64 [R1+0x768], R18 ;  /* 0x0007681201007387 */ /* 0x0001e80000100a00 */
[----:B0-----:R-:W2:Y:S01]  /*971b0*/  LDL.LU.64 R18, [R1+0x7158] ;  /* 0x0071580001127983 */ /* 0x001ea20000300a00 */
[----:B------:R-:W-:Y:S02]  /*971c0*/  IMAD.MOV.U32 R17, RZ, RZ, R28 ;  /* 0x000000ffff117224 */ /* 0x000fe400078e001c */
[----:B------:R-:W-:-:S02]  /*971d0*/  IMAD.MOV.U32 R16, RZ, RZ, R29 ;  /* 0x000000ffff107224 */ /* 0x000fc400078e001d */
[----:B------:R-:W3:Y:S01]  /*971e0*/  LDL.LU.64 R28, [R1+0x7150] ;  /* 0x00715000011c7983 */ /* 0x000ee20000300a00 */
[----:B--2---:R-:W-:-:S15]  /*971f0*/  HMMA.16816.F32 R20, R12, R18, R20 ;  /* 0x000000120c14723c */ /* 0x004fde0000001814 */
        /* <DEDUP_REMOVED lines=9> */
[----:B0-----:R-:W3:Y:S04]  /*97290*/  LDL.LU.64 R22, [R1+0x7138] ;  /* 0x0071380001167983 */ /* 0x001ee80000300a00 */
[----:B------:R-:W3:Y:S01]  /*972a0*/  LDL.LU.64 R20, [R1+0x7130] ;  /* 0x0071300001147983 */ /* 0x000ee20000300a00 */
[----:B------:R-:W-:-:S02]  /*972b0*/  IMAD.MOV.U32 R18, RZ, RZ, R2 ;  /* 0x000000ffff127224 */ /* 0x000fc400078e0002 */
[----:B------:R-:W-:-:S05]  /*972c0*/  IMAD.MOV.U32 R19, RZ, RZ, R3 ;  /* 0x000000ffff137224 */ /* 0x000fca00078e0003 */
        /* <DEDUP_REMOVED lines=16> */
[----:B0-----:R-:W3:Y:S04]  /*973d0*/  LDL.LU.64 R6, [R1+0x7118] ;  /* 0x0071180001067983 */ /* 0x001ee80000300a00 */
[----:B------:R-:W3:Y:S01]  /*973e0*/  LDL.LU.64 R4, [R1+0x7110] ;  /* 0x0071100001047983 */ /* 0x000ee20000300a00 */
[----:B------:R-:W-:-:S05]  /*973f0*/  IMAD.MOV.U32 R0, RZ, RZ, R21 ;  /* 0x000000ffff007224 */ /* 0x000fca00078e0015 */
[----:B------:R-:W-:Y:S01]  /*97400*/  STL [R1+0x6ef4], R0 ;  /* 0x006ef40001007387 */ /* 0x000fe20000100800 */
[----:B---3--:R-:W-:Y:S03]  /*97410*/  HMMA.16816.F32 R20, R12, R22, R4 ;  /* 0x000000160c14723c */ /* 0x008fe60000001804 */
[----:B------:R-:W2:Y:S04]  /*97420*/  LDL.LU.64 R6, [R1+0x7108] ;  /* 0x0071080001067983 */ /* 0x000ea80000300a00 */
[----:B------:R-:W2:-:S12]  /*97430*/  LDL.LU.64 R4, [R1+0x7100] ;  /* 0x0071000001047983 */ /* 0x000e980000300a00 */
[----:B------:R-:W-:Y:S04]  /*97440*/  STL.64 [R1+0x6f0], R20 ;  /* 0x0006f01401007387 */ /* 0x000fe80000100a00 */
[----:B------:R0:W-:Y:S04]  /*97450*/  STL.64 [R1+0x6f8], R22 ;  /* 0x0006f81601007387 */ /* 0x0001e80000100a00 */
[----:B0-----:R-:W4:Y:S04]  /*97460*/  LDL.LU.64 R22, [R1+0x70f8] ;  /* 0x0070f80001167983 */ /* 0x001f280000300a00 */
[----:B------:R-:W4:Y:S01]  /*97470*/  LDL.LU.64 R20, [R1+0x70f0] ;  /* 0x0070f00001147983 */ /* 0x000f220000300a00 */
[----:B------:R-:W-:Y:S01]  /*97480*/  HMMA.16816.F32 R16, R12, R10, R16 ;  /* 0x0000000a0c10723c */ /* 0x000fe20000001810 */
[----:B------:R-:W-:-:S02]  /*97490*/  IMAD.MOV.U32 R2, RZ, RZ, R8 ;  /* 0x000000ffff027224 */ /* 0x000fc400078e0008 */
[----:B------:R-:W-:Y:S02]  /*974a0*/  IMAD.MOV.U32 R3, RZ, RZ, R9 ;  /* 0x000000ffff037224 */ /* 0x000fe400078e0009 */
[----:B------:R-:W-:-:S05]  /*974b0*/  IMAD.MOV.U32 R0, RZ, RZ, R11 ;  /* 0x000000ffff007224 */ /* 0x000fca00078e000b */
[----:B------:R-:W-:Y:S09]  /*974c0*/  STL [R1+0x6ef8], R0 ;  /* 0x006ef80001007387 */ /* 0x000ff20000100800 */
[----:B------:R-:W-:Y:S04]  /*974d0*/  STL.64 [R1+0x6e0], R16 ;  /* 0x0006e01001007387 */ /* 0x000fe80000100a00 */
[----:B------:R-:W-:Y:S01]  /*974e0*/  STL.64 [R1+0x6e8], R18 ;  /* 0x0006e81201007387 */ /* 0x000fe20000100a00 */
[C---:B--2---:R-:W-:Y:S08]  /*974f0*/  HMMA.16816.F32 R8, R12.reuse, R24, R4 ;  /* 0x000000180c08723c */ /* 0x044ff00000001804 */
[----:B----4-:R-:W-:Y:S11]  /*97500*/  HMMA.16816.F32 R4, R12, R26, R20 ;  /* 0x0000001a0c04723c */ /* 0x010ff60000001814 */
[----:B------:R-:W-:Y:S04]  /*97510*/  STL.64 [R1+0x6c0], R8 ;  /* 0x0006c00801007387 */ /* 0x000fe80000100a00 */
[----:B------:R-:W-:Y:S04]  /*97520*/  STL.64 [R1+0x6c8], R10 ;  /* 0x0006c80a01007387 */ /* 0x000fe80000100a00 */
[----:B------:R-:W2:Y:S04]  /*97530*/  LDL.LU R20, [R1+0x360] ;  /* 0x0003600001147983 */ /* 0x000ea80000300800 */
[----:B------:R-:W-:Y:S04]  /*97540*/  STL.64 [R1+0x6b0], R4 ;  /* 0x0006b00401007387 */ /* 0x000fe80000100a00 */
[----:B------:R0:W-:Y:S04]  /*97550*/  STL.64 [R1+0x6b8], R6 ;  /* 0x0006b80601007387 */ /* 0x0001e80000100a00 */
[----:B------:R-:W2:Y:S04]  /*97560*/  LDL.LU R21, [R1+0x364] ;  /* 0x0003640001157983 */ /* 0x000ea80000300800 */
[----:B------:R-:W3:Y:S04]  /*97570*/  LDL.LU R22, [R1+0x368] ;  /* 0x0003680001167983 */ /* 0x000ee80000300800 */
[----:B------:R-:W3:Y:S04]  /*97580*/  LDL.LU R23, [R1+0x36c] ;  /* 0x00036c0001177983 */ /* 0x000ee80000300800 */
[----:B0-----:R-:W4:Y:S04]  /*97590*/  LDL R6, [R1] ;  /* 0x0000000001067983 */ /* 0x001f280000100800 */
[----:B------:R-:W4:Y:S04]  /*975a0*/  LDL R7, [R1+0x4] ;  /* 0x0000040001077983 */ /* 0x000f280000100800 */
[----:B---3--:R-:W-:Y:S04]  /*975b0*/  STL.64 [R1+0x7008], R22 ;  /* 0x0070081601007387 */ /* 0x008fe80000100a00 */
[----:B--2---:R0:W-:Y:S04]  /*975c0*/  STL.64 [R1+0x7000], R20 ;  /* 0x0070001401007387 */ /* 0x0041e80000100a00 */
[----:B0-----:R-:W2:Y:S04]  /*975d0*/  LDL.LU R20, [R1+0x370] ;  /* 0x0003700001147983 */ /* 0x001ea80000300800 */
[----:B------:R-:W2:Y:S04]  /*975e0*/  LDL.LU R21, [R1+0x374] ;  /* 0x0003740001157983 */ /* 0x000ea80000300800 */
[----:B------:R-:W3:Y:S04]  /*975f0*/  LDL.LU R22, [R1+0x378] ;  /* 0x0003780001167983 */ /* 0x000ee80000300800 */
[----:B------:R-:W3:Y:S04]  /*97600*/  LDL.LU R23, [R1+0x37c] ;  /* 0x00037c0001177983 */ /* 0x000ee80000300800 */
[----:B------:R-:W2:Y:S04]  /*97610*/  LDL.64 R4, [R1+0x8] ;  /* 0x0000080001047983 */ /* 0x000ea80000100a00 */
        /* <DEDUP_REMOVED lines=28> */
[----:B----4-:R0:W-:Y:S04]  /*977e0*/  STL.64 [R1+0x70a8], R6 ;  /* 0x0070a80601007387 */ /* 0x0101e80000100a00 */
[----:B0-----:R-:W4:Y:S04]  /*977f0*/  LDL R6, [R1+0x30] ;  /* 0x0000300001067983 */ /* 0x001f280000100800 */
[----:B------:R-:W4:Y:S04]  /*97800*/  LDL R7, [R1+0x34] ;  /* 0x0000340001077983 */ /* 0x000f280000100800 */
[----:B--2---:R-:W-:Y:S04]  /*97810*/  STL.64 [R1+0x70a0], R4 ;  /* 0x0070a00401007387 */ /* 0x004fe80000100a00 */
[----:B---3--:R-:W-:Y:S04]  /*97820*/  STL.64 [R1+0x7068], R22 ;  /* 0x0070681601007387 */ /* 0x008fe80000100a00 */
[----:B------:R0:W-:Y:S04]  /*97830*/  STL.64 [R1+0x7060], R20 ;  /* 0x0070601401007387 */ /* 0x0001e80000100a00 */
        /* <DEDUP_REMOVED lines=35> */
[----:B0-----:R-:W4:Y:S04]  /*97a70*/  LDL.LU R20, [R1+0x410] ;  /* 0x0004100001147983 */ /* 0x001f280000300800 */
[----:B------:R-:W4:Y:S04]  /*97a80*/  LDL.LU R21, [R1+0x414] ;  /* 0x0004140001157983 */ /* 0x000f280000300800 */
[----:B------:R-:W4:Y:S04]  /*97a90*/  LDL.LU R22, [R1+0x418] ;  /* 0x0004180001167983 */ /* 0x000f280000300800 */
[----:B------:R-:W4:Y:S04]  /*97aa0*/  LDL.LU R23, [R1+0x41c] ;  /* 0x00041c0001177983 */ /* 0x000f280000300800 */
[----:B------:R-:W2:Y:S04]  /*97ab0*/  LDL.LU R24, [R1+0x380] ;  /* 0x0003800001187983 */ /* 0x000ea80000300800 */
[----:B------:R-:W2:Y:S01]  /*97ac0*/  LDL.LU R25, [R1+0x384] ;  /* 0x0003840001197983 */ /* 0x000ea20000300800 */
[----:B------:R-:W-:-:S03]  /*97ad0*/  IMAD.MOV.U32 R0, RZ, RZ, R27 ;  /* 0x000000ffff007224 */ /* 0x000fc600078e001b */
        /* <DEDUP_REMOVED lines=10> */
[----:B------:R-:W-:Y:S01]  /*97b80*/  STL [R1+0x6efc], R0 ;  /* 0x006efc0001007387 */ /* 0x000fe20000100800 */
[----:B----4-:R-:W-:Y:S03]  /*97b90*/  HMMA.16816.F32 R4, R12, R6, R20 ;  /* 0x000000060c04723c */ /* 0x010fe60000001814 */
[----:B------:R-:W4:Y:S04]  /*97ba0*/  LDL.LU.64 R22, [R1+0x70e8] ;  /* 0x0070e80001167983 */ /* 0x000f280000300a00 */
[----:B------:R-:W4:-:S12]  /*97bb0*/  LDL.LU.64 R20, [R1+0x70e0] ;  /* 0x0070e00001147983 */ /* 0x000f180000300a00 */
[----:B------:R-:W-:Y:S04]  /*97bc0*/  STL.64 [R1+0x680], R4 ;  /* 0x0006800401007387 */ /* 0x000fe80000100a00 */
[----:B------:R0:W-:Y:S04]  /*97bd0*/  STL.64 [R1+0x688], R6 ;  /* 0x0006880601007387 */ /* 0x0001e80000100a00 */
[----:B0-----:R-:W2:Y:S04]  /*97be0*/  LDL.LU.64 R6, [R1+0x70d8] ;  /* 0x0070d80001067983 */ /* 0x001ea80000300a00 */
[----:B------:R-:W4:Y:S02]  /*97bf0*/  LDL.LU.64 R4, [R1+0x70d0] ;  /* 0x0070d00001047983 */ /* 0x000f240000300a00 */
        /* <DEDUP_REMOVED lines=8> */
[----:B--2---:R-:W-:Y:S03]  /*97c80*/  HMMA.16816.F32 R4, R12, R6, R20 ;  /* 0x000000060c04723c */ /* 0x004fe60000001814 */
[----:B------:R-:W2:Y:S04]  /*97c90*/  LDL.LU.64 R22, [R1+0x70b8] ;  /* 0x0070b80001167983 */ /* 0x000ea80000300a00 */
[----:B------:R-:W2:-:S12]  /*97ca0*/  LDL.LU.64 R20, [R1+0x70b0] ;  /* 0x0070b00001147983 */ /* 0x000e980000300a00 */
        /* <DEDUP_REMOVED lines=9> */
[----:B------:R-:W4:Y:S01]  /*97d40*/  LDL.LU.64 R20, [R1+0x7090] ;  /* 0x0070900001147983 */ /* 0x000f220000300a00 */
[----:B------:R-:W-:-:S05]  /*97d50*/  IMAD.MOV.U32 R0, RZ, RZ, R5 ;  /* 0x000000ffff007224 */ /* 0x000fca00078e0005 */
[----:B------:R-:W-:Y:S01]  /*97d60*/  STL [R1+0x6f04], R0 ;  /* 0x006f040001007387 */ /* 0x000fe20000100800 */
[----:B----4-:R-:W-:Y:S03]  /*97d70*/  HMMA.16816.F32 R4, R12, R6, R20 ;  /* 0x000000060c04723c */ /* 0x010fe60000001814 */
        /* <DEDUP_REMOVED lines=27> */
[----:B------:R-:W-:Y:S01]  /*97f30*/  IMAD.MOV.U32 R0, RZ, RZ, R5 ;  /* 0x000000ffff007224 */ /* 0x000fe200078e0005 */
[C---:B------:R-:W-:Y:S04]  /*97f40*/  HMMA.16816.F32 R24, R12.reuse, R28, R24 ;  /* 0x0000001c0c18723c */ /* 0x040fe80000001818 */
[----:B------:R-:W-:Y:S04]  /*97f50*/  STL [R1+0x6f78], R0 ;  /* 0x006f780001007387 */ /* 0x000fe80000100800 */
[----:B----4-:R-:W-:Y:S01]  /*97f60*/  HMMA.16816.F32 R4, R12, R6, R20 ;  /* 0x000000060c04723c */ /* 0x010fe20000001814 */
[----:B------:R-:W2:Y:S04]  /*97f70*/  LDL.LU.64 R22, [R1+0x7028] ;  /* 0x0070280001167983 */ /* 0x000ea80000300a00 */
[----:B------:R-:W2:-:S14]  /*97f80*/  LDL.LU.64 R20, [R1+0x7020] ;  /* 0x0070200001147983 */ /* 0x000e9c0000300a00 */
[----:B------:R0:W-:Y:S04]  /*97f90*/  STL.64 [R1+0x5b0], R4 ;  /* 0x0005b00401007387 */ /* 0x0001e80000100a00 */
[----:B------:R1:W-:Y:S04]  /*97fa0*/  STL.64 [R1+0x5b8], R6 ;  /* 0x0005b80601007387 */ /* 0x0003e80000100a00 */
[----:B0-----:R-:W4:Y:S04]  /*97fb0*/  LDL.LU R4, [R1+0x330] ;  /* 0x0003300001047983 */ /* 0x001f280000300800 */
[----:B------:R-:W4:Y:S04]  /*97fc0*/  LDL.LU R5, [R1+0x334] ;  /* 0x0003340001057983 */ /* 0x000f280000300800 */
[----:B-1----:R-:W4:Y:S04]  /*97fd0*/  LDL.LU R6, [R1+0x338] ;  /* 0x0003380001067983 */ /* 0x002f280000300800 */
[----:B------:R-:W4:Y:S04]  /*97fe0*/  LDL.LU R7, [R1+0x33c] ;  /* 0x00033c0001077983 */ /* 0x000f280000300800 */
[----:B------:R-:W-:Y:S04]  /*97ff0*/  STL.64 [R1+0x590], R24 ;  /* 0x0005901801007387 */ /* 0x000fe80000100a00 */
[----:B------:R0:W-:Y:S04]  /*98000*/  STL.64 [R1+0x598], R26 ;  /* 0x0005981a01007387 */ /* 0x0001e80000100a00 */
[----:B0-----:R-:W2:Y:S04]  /*98010*/  LDL.LU.64 R26, [R1+0x7018] ;  /* 0x00701800011a7983 */ /* 0x001ea80000300a00 */
[----:B------:R-:W3:Y:S04]  /*98020*/  LDL.LU.64 R24, [R1+0x7010] ;  /* 0x0070100001187983 */ /* 0x000ee80000300a00 */
[----:B------:R-:W-:Y:S01]  /*98030*/  STL [R1+0x6f7c], R29 ;  /* 0x006f7c1d01007387 */ /* 0x000fe20000100800 */
        /* <DEDUP_REMOVED lines=12> */
[----:B------:R0:W-:Y:S02]  /*98100*/  STL.64 [R1+0x6d90], R26 ;  /* 0x006d901a01007387 */ /* 0x0001e40000100a00 */
[----:B0-----:R-:W-:-:S02]  /*98110*/  IMAD.MOV.U32 R26, RZ, RZ, R2 ;  /* 0x000000ffff1a7224 */ /* 0x001fc400078e0002 */
[----:B------:R-:W-:Y:S01]  /*98120*/  IMAD.MOV.U32 R27, RZ, RZ, R3 ;  /* 0x000000ffff1b7224 */ /* 0x000fe200078e0003 */
[----:B------:R-:W3:Y:S04]  /*98130*/  LDL.LU R2, [R1+0x6fec] ;  /* 0x006fec0001027983 */ /* 0x000ee80000300800 */
[----:B------:R-:W3:Y:S04]  /*98140*/  LDL.LU R3, [R1+0x6fe8] ;  /* 0x006fe80001037983 */ /* 0x000ee80000300800 */
[----:B------:R-:W-:Y:S01]  /*98150*/  STL.64 [R1+0x6d88], R24 ;  /* 0x006d881801007387 */ /* 0x000fe20000100a00 */
[----:B--2---:R-:W-:-:S15]  /*98160*/  HMMA.16816.F32 R16, R12, R22, R16 ;  /* 0x000000160c10723c */ /* 0x004fde0000001810 */
[----:B------:R-:W-:-:S04]  /*98170*/  NOP ;  /* 0x0000000000007918 */ /* 0x000fc80000000000 */
[----:B------:R-:W-:Y:S04]  /*98180*/  STL.64 [R1+0x4d0], R16 ;  /* 0x0004d01001007387 */ /* 0x000fe80000100a00 */
[----:B------:R0:W-:Y:S04]  /*98190*/  STL.64 [R1+0x4d8], R18 ;  /* 0x0004d81201007387 */ /* 0x0001e80000100a00 */
[----:B0-----:R-:W2:Y:S01]  /*981a0*/  LDL.LU.64 R18, [R1+0x6fe0] ;  /* 0x006fe00001127983 */ /* 0x001ea20000300a00 */
[----:B---3--:R-:W-:Y:S03]  /*981b0*/  HMMA.16816.F32 R8, R12, R20, R8 ;  /* 0x000000140c08723c */ /* 0x008fe60000001808 */
[----:B------:R-:W3:-:S15]  /*981c0*/  LDL.LU.64 R16, [R1+0x6fd8] ;  /* 0x006fd80001107983 */ /* 0x000ede0000300a00 */
[----:B------:R-:W-:Y:S01]  /*981d0*/  NOP ;  /* 0x0000000000007918 */ /* 0x000fe20000000000 */
[----:B------:R-:W-:Y:S04]  /*981e0*/  STL.64 [R1+0x4b0], R8 ;  /* 0x0004b00801007387 */ /* 0x000fe80000100a00 */
[----:B------:R0:W-:Y:S04]  /*981f0*/  STL.64 [R1+0x4b8], R10 ;  /* 0x0004b80a01007387 */ /* 0x0001e80000100a00 */
[----:B0-----:R-:W3:Y:S04]  /*98200*/  LDL.LU.64 R10, [R1+0x6fd0] ;  /* 0x006fd000010a7983 */ /* 0x001ee80000300a00 */
[----:B------:R-:W3:Y:S01]  /*98210*/  LDL.LU.64 R8, [R1+0x6fc8] ;  /* 0x006fc80001087983 */ /* 0x000ee20000300a00 */
[----:B--2---:R-:W-:-:S02]  /*98220*/  IMAD.MOV.U32 R24, RZ, RZ, R18 ;  /* 0x000000ffff187224 */ /* 0x004fc400078e0012 */
[----:B------:R-:W-:Y:S01]  /*98230*/  IMAD.MOV.U32 R25, RZ, RZ, R19 ;  /* 0x000000ffff197224 */ /* 0x000fe200078e0013 */
[----:B------:R-:W4:Y:S04]  /*98240*/  LDL.LU R18, [R1+0x6fc4] ;  /* 0x006fc40001127983 */ /* 0x000f280000300800 */
[----:B------:R-:W4:Y:S04]  /*98250*/  LDL.LU R19, [R1+0x6fc0] ;  /* 0x006fc00001137983 */ /* 0x000f280000300800 */
[----:B------:R-:W-:Y:S04]  /*98260*/  STL.64 [R1+0x6f18], R26 ;  /* 0x006f181a01007387 */ /* 0x000fe80000100a00 */
[----:B------:R0:W-:Y:S04]  /*98270*/  STL.64 [R1+0x6f10], R24 ;  /* 0x006f101801007387 */ /* 0x0001e80000100a00 */
[----:B0-----:R-:W2:Y:S04]  /*98280*/  LDL.LU R24, [R1+0x310] ;  /* 0x0003100001187983 */ /* 0x001ea80000300800 */
        /* <DEDUP_REMOVED lines=19> */
[----:B------:R-:W3:Y:S01]  /*983c0*/  LDL.LU.64 R4, [R1+0x6fb0] ;  /* 0x006fb00001047983 */ /* 0x000ee20000300a00 */
[----:B--2---:R-:W-:-:S15]  /*983d0*/  HMMA.16816.F32 R20, R12, R2, R20 ;  /* 0x000000020c14723c */ /* 0x004fde0000001814 */
[----:B------:R-:W-:-:S04]  /*983e0*/  NOP ;  /* 0x0000000000007918 */ /* 0x000fc80000000000 */
[----:B------:R-:W-:Y:S04]  /*983f0*/  STL.64 [R1+0x480], R20 ;  /* 0x0004801401007387 */ /* 0x000fe80000100a00 */
[----:B------:R3:W-:Y:S02]  /*98400*/  STL.64 [R1+0x488], R22 ;  /* 0x0004881601007387 */ /* 0x0007e40000100a00 */
[----:B---3--:R-:W-:Y:S01]  /*98410*/  HMMA.16816.F32 R20, R12, R4, R24 ;  /* 0x000000040c14723c */ /* 0x008fe20000001818 */
[----:B------:R-:W-:Y:S02]  /*98420*/  IMAD.MOV.U32 R26, RZ, RZ, R17 ;  /* 0x000000ffff1a7224 */ /* 0x000fe400078e0011 */
[----:B------:R-:W-:Y:S02]  /*98430*/  IMAD.MOV.U32 R27, RZ, RZ, R16 ;  /* 0x000000ffff1b7224 */ /* 0x000fe400078e0010 */
[----:B------:R-:W-:-:S02]  /*98440*/  IMAD.MOV.U32 R24, RZ, RZ, R11 ;  /* 0x000000ffff187224 */ /* 0x000fc400078e000b */
[----:B------:R-:W-:-:S12]  /*98450*/  IMAD.MOV.U32 R25, RZ, RZ, R10 ;  /* 0x000000ffff197224 */ /* 0x000fd800078e000a */
[----:B------:R0:W-:Y:S04]  /*98460*/  STL.64 [R1+0x470], R20 ;  /* 0x0004701401007387 */ /* 0x0001e80000100a00 */
[----:B------:R1:W-:Y:S04]  /*98470*/  STL.64 [R1+0x478], R22 ;  /* 0x0004781601007387 */ /* 0x0003e80000100a00 */
[----:B------:R2:W-:Y:S04]  /*98480*/  STL.64 [R1+0x6f30], R26 ;  /* 0x006f301a01007387 */ /* 0x0005e80000100a00 */
[----:B------:R3:W-:Y:S04]  /*98490*/  STL.64 [R1+0x6f48], R24 ;  /* 0x006f481801007387 */ /* 0x0007e80000100a00 */
[----:B0-----:R-:W4:Y:S04]  /*984a0*/  LDL.LU R20, [R1+0x2a0] ;  /* 0x0002a00001147983 */ /* 0x001f280000300800 */
[----:B------:R-:W4:Y:S04]  /*984b0*/  LDL.LU R21, [R1+0x2a4] ;  /* 0x0002a40001157983 */ /* 0x000f280000300800 */
[----:B-1----:R-:W4:Y:S04]  /*984c0*/  LDL.LU R22, [R1+0x2a8] ;  /* 0x0002a80001167983 */ /* 0x002f280000300800 */
[----:B------:R-:W4:Y:S01]  /*984d0*/  LDL.LU R23, [R1+0x2ac] ;  /* 0x0002ac0001177983 */ /* 0x000f220000300800 */
[----:B--2---:R-:W-:-:S02]  /*984e0*/  IMAD.MOV.U32 R27, RZ, RZ, R8 ;  /* 0x000000ffff1b7224 */ /* 0x004fc400078e0008 */
[----:B------:R-:W-:Y:S01]  /*984f0*/  IMAD.MOV.U32 R26, RZ, RZ, R9 ;  /* 0x000000ffff1a7224 */ /* 0x000fe200078e0009 */
[----:B------:R-:W2:Y:S04]  /*98500*/  LDL.LU R8, [R1+0x300] ;  /* 0x0003000001087983 */ /* 0x000ea80000300800 */
[----:B------:R-:W2:Y:S04]  /*98510*/  LDL.LU R9, [R1+0x304] ;  /* 0x0003040001097983 */ /* 0x000ea80000300800 */
[----:B------:R-:W2:Y:S04]  /*98520*/  LDL.LU R10, [R1+0x308] ;  /* 0x00030800010a7983 */ /* 0x000ea80000300800 */
[----:B------:R-:W2:Y:S04]  /*98530*/  LDL.LU R11, [R1+0x30c] ;  /* 0x00030c00010b7983 */ /* 0x000ea80000300800 */
[----:B------:R-:W2:Y:S04]  /*98540*/  LDL.LU R29, [R1+0x1920] ;  /* 0x00192000011d7983 */ /* 0x000ea80000300800 */
[----:B---3--:R-:W3:Y:S04]  /*98550*/  LDL.LU R25, [R1+0x191c] ;  /* 0x00191c0001197983 */ /* 0x008ee80000300800 */
[----:B------:R-:W2:Y:S04]  /*98560*/  LDL.LU R0, [R1+0x1928] ;  /* 0x0019280001007983 */ /* 0x000ea80000300800 */
[----:B------:R-:W3:Y:S04]  /*98570*/  LDL.LU R24, [R1+0x1924] ;  /* 0x0019240001187983 */ /* 0x000ee80000300800 */
[----:B------:R-:W-:Y:S04]  /*98580*/  STL.64 [R1+0x6f88], R26 ;  /* 0x006f881a01007387 */ /* 0x000fe80000100a00 */
[----:B---3--:R0:W-:Y:S04]  /*98590*/  STL.64 [R1+0x6f80], R24 ;  /* 0x006f801801007387 */ /* 0x0081e80000100a00 */
        /* <DEDUP_REMOVED lines=11> */
[----:B------:R-:W2:Y:S04]  /*98650*/  LDL.LU R17, [R1+0x1938] ;  /* 0x0019380001117983 */ /* 0x000ea80000300800 */
[----:B----4-:R-:W-:Y:S04]  /*98660*/  STL.64 [R1+0x6f40], R22 ;  /* 0x006f401601007387 */ /* 0x010fe80000100a00 */
[----:B------:R0:W-:Y:S04]  /*98670*/  STL.64 [R1+0x6f38], R20 ;  /* 0x006f381401007387 */ /* 0x0001e80000100a00 */
[----:B0-----:R-:W4:Y:S04]  /*98680*/  LDL.LU R20, [R1+0x2b0] ;  /* 0x0002b00001147983 */ /* 0x001f280000300800 */
[----:B------:R-:W4:Y:S04]  /*98690*/  LDL.LU R21, [R1+0x2b4] ;  /* 0x0002b40001157983 */ /* 0x000f280000300800 */
[----:B------:R-:W2:Y:S04]  /*986a0*/  LDL.LU R22, [R1+0x2b8] ;  /* 0x0002b80001167983 */ /* 0x000ea80000300800 */
[----:B------:R-:W2:Y:S01]  /*986b0*/  LDL.LU R23, [R1+0x2bc] ;  /* 0x0002bc0001177983 */ /* 0x000ea20000300800 */
[C---:B------:R-:W-:Y:S03]  /*986c0*/  HMMA.16816.F32 R8, R12.reuse, R6, R8 ;  /* 0x000000060c08723c */ /* 0x040fe60000001808 */
[----:B--2---:R-:W-:Y:S04]  /*986d0*/  STL.64 [R1+0x6f58], R22 ;  /* 0x006f581601007387 */ /* 0x004fe80000100a00 */
[----:B----4-:R0:W-:Y:S04]  /*986e0*/  STL.64 [R1+0x6f50], R20 ;  /* 0x006f501401007387 */ /* 0x0101e80000100a00 */
        /* <DEDUP_REMOVED lines=8> */
[----:B------:R-:W2:Y:S04]  /*98770*/  LDL.LU R22, [R1+0x2d8] ;  /* 0x0002d80001167983 */ /* 0x000ea80000300800 */
[----:B------:R-:W2:Y:S04]  /*98780*/  LDL.LU R23, [R1+0x2dc] ;  /* 0x0002dc0001177983 */ /* 0x000ea80000300800 */
[----:B------:R-:W-:Y:S04]  /*98790*/  STL.64 [R1+0x460], R8 ;  /* 0x0004600801007387 */ /* 0x000fe80000100a00 */
[----:B------:R0:W-:Y:S04]  /*987a0*/  STL.64 [R1+0x468], R10 ;  /* 0x0004680a01007387 */ /* 0x0001e80000100a00 */
[----:B0-----:R-:W4:Y:S04]  /*987b0*/  LDL.LU.64 R10, [R1+0x6fa8] ;  /* 0x006fa800010a7983 */ /* 0x001f280000300a00 */
        /* <DEDUP_REMOVED lines=19> */
[----:B------:R0:W-:Y:S04]  /*988f0*/  STL.64 [R1+0x6d10], R10 ;  /* 0x006d100a01007387 */ /* 0x0001e80000100a00 */
[----:B0-----:R-:W2:Y:S04]  /*98900*/  LDL.LU R10, [R1+0x80] ;  /* 0x00008000010a7983 */ /* 0x001ea80000300800 */
[----:B------:R-:W2:Y:S04]  /*98910*/  LDL.LU R11, [R1+0x84] ;  /* 0x00008400010b7983 */ /* 0x000ea80000300800 */
[----:B------:R0:W-:Y:S04]  /*98920*/  STL.64 [R1+0x6d08], R8 ;  /* 0x006d080801007387 */ /* 0x0001e80000100a00 */
[----:B0-----:R-:W3:Y:S04]  /*98930*/  LDL.LU R9, [R1+0x192c] ;  /* 0x00192c0001097983 */ /* 0x001ee80000300800 */
[----:B------:R-:W2:Y:S01]  /*98940*/  LDL.LU R8, [R1+0x1934] ;  /* 0x0019340001087983 */ /* 0x000ea20000300800 */
[----:B----4-:R-:W-:-:S02]  /*98950*/  IMAD R25, R25, 0x100, R29 ;  /* 0x0000010019197824 */ /* 0x010fc400078e021d */
[----:B------:R-:W-:Y:S01]  /*98960*/  IMAD R24, R24, 0x100, R0 ;  /* 0x0000010018187824 */ /* 0x000fe200078e0200 */
[----:B------:R-:W4:Y:S04]  /*98970*/  LDL.LU R29, [R1+0x6f7c] ;  /* 0x006f7c00011d7983 */ /* 0x000f280000300800 */
[----:B------:R-:W4:Y:S01]  /*98980*/  LDL.LU R0, [R1+0x6f78] ;  /* 0x006f780001007983 */ /* 0x000f220000300800 */
[----:B---3--:R-:W-:Y:S02]  /*98990*/  IMAD R9, R9, 0x100, R16 ;  /* 0x0000010009097824 */ /* 0x008fe400078e0210 */
[----:B--2---:R-:W-:Y:S01]  /*989a0*/  IMAD R8, R8, 0x100, R17 ;  /* 0x0000010008087824 */ /* 0x004fe200078e0211 */
[----:B------:R-:W2:Y:S04]  /*989b0*/  LDL.LU R16, [R1+0x6f74] ;  /* 0x006f740001107983 */ /* 0x000ea80000300800 */
[----:B------:R-:W2:Y:S02]  /*989c0*/  LDL.LU R17, [R1+0x6f70] ;  /* 0x006f700001117983 */ /* 0x000ea40000300800 */
[----:B--2---:R-:W-:Y:S02]  /*989d0*/  HMMA.16816.F32 R12, R12, R16, R20 ;  /* 0x000000100c0c723c */ /* 0x004fe40000001814 */
[----:B------:R-:W2:Y:S04]  /*989e0*/  LDL.LU.64 R22, [R1+0x6f68] ;  /* 0x006f680001167983 */ /* 0x000ea80000300a00 */
[----:B------:R-:W2:Y:S04]  /*989f0*/  LDL.LU.64 R20, [R1+0x6f60] ;  /* 0x006f600001147983 */ /* 0x000ea80000300a00 */
[----:B------:R-:W-:Y:S04]  /*98a00*/  STL.64 [R1+0x6d50], R18 ;  /* 0x006d501201007387 */ /* 0x000fe80000100a00 */
[----:B------:R0:W-:Y:S05]  /*98a10*/  STL.64 [R1+0x6d48], R16 ;  /* 0x006d481001007387 */ /* 0x0001ea0000100a00 */
        /* <DEDUP_REMOVED lines=9> */
[----:B------:R-:W-:-:S07]  /*98ab0*/  F2FP.F16.E5M2.UNPACK_B R15, R8 ;  /* 0x00000008ff0f723e */ /* 0x000fce00020004ff */
[----:B--2---:R-:W-:Y:S01]  /*98ac0*/  HMMA.16816.F32 R24, R12, R26, R20 ;  /* 0x0000001a0c18723c */ /* 0x004fe20000001814 */
[----:B------:R-:W2:Y:S04]  /*98ad0*/  LDL.LU.64 R22, [R1+0x6f58] ;  /* 0x006f580001167983 */ /* 0x000ea80000300a00 */
[----:B------:R-:W2:-:S14]  /*98ae0*/  LDL.LU.64 R20, [R1+0x6f50] ;  /* 0x006f500001147983 */ /* 0x000e9c0000300a00 */
        /* <DEDUP_REMOVED lines=15> */
[----:B------:R-:W3:Y:S01]  /*98be0*/  LDL.LU.64 R24, [R1+0x6f10] ;  /* 0x006f100001187983 */ /* 0x000ee20000300a00 */
[----:B----4-:R-:W-:-:S15]  /*98bf0*/  HMMA.16816.F32 R8, R12, R10, R16 ;  /* 0x0000000a0c08723c */ /* 0x010fde0000001810 */
[----:B------:R-:W-:-:S04]  /*98c00*/  NOP ;  /* 0x0000000000007918 */ /* 0x000fc80000000000 */
[----:B------:R0:W-:Y:S04]  /*98c10*/  STL.64 [R1+0x3a0], R8 ;  /* 0x0003a00801007387 */ /* 0x0001e80000100a00 */
[----:B------:R1:W-:Y:S04]  /*98c20*/  STL.64 [R1+0x3a8], R10 ;  /* 0x0003a80a01007387 */ /* 0x0003e80000100a00 */
[----:B0-----:R-:W4:Y:S01]  /*98c30*/  LDL.LU R8, [R1+0xe0] ;  /* 0x0000e00001087983 */ /* 0x001f220000300800 */
[C---:B---3--:R-:W-:Y:S08]  /*98c40*/  HMMA.16816.F32 R16, R12.reuse, R24, R4 ;  /* 0x000000180c10723c */ /* 0x048ff00000001804 */
[----:B--2---:R-:W-:Y:S11]  /*98c50*/  HMMA.16816.F32 R4, R12, R26, R20 ;  /* 0x0000001a0c04723c */ /* 0x004ff60000001814 */
[----:B------:R-:W-:Y:S04]  /*98c60*/  STL.64 [R1+0x380], R16 ;  /* 0x0003801001007387 */ /* 0x000fe80000100a00 */
[----:B------:R-:W-:Y:S04]  /*98c70*/  STL.64 [R1+0x388], R18 ;  /* 0x0003881201007387 */ /* 0x000fe80000100a00 */
[----:B------:R0:W-:Y:S04]  /*98c80*/  STL.64 [R1+0x360], R4 ;  /* 0x0003600401007387 */ /* 0x0001e80000100a00 */
[----:B------:R2:W-:Y:S04]  /*98c90*/  STL.64 [R1+0x368], R6 ;  /* 0x0003680601007387 */ /* 0x0005e80000100a00 */
[----:B------:R-:W4:Y:S04]  /*98ca0*/  LDL.LU R9, [R1+0xe4] ;  /* 0x0000e40001097983 */ /* 0x000f280000300800 */
[----:B-1----:R-:W3:Y:S04]  /*98cb0*/  LDL.LU R10, [R1+0xe8] ;  /* 0x0000e800010a7983 */ /* 0x002ee80000300800 */
[----:B------:R-:W3:Y:S04]  /*98cc0*/  LDL.LU R11, [R1+0xec] ;  /* 0x0000ec00010b7983 */ /* 0x000ee80000300800 */
[----:B0-----:R-:W3:Y:S04]  /*98cd0*/  LDL.LU R4, [R1+0x100] ;  /* 0x0001000001047983 */ /* 0x001ee80000300800 */
[----:B------:R-:W3:Y:S04]  /*98ce0*/  LDL.LU R5, [R1+0x104] ;  /* 0x0001040001057983 */ /* 0x000ee80000300800 */
[----:B--2---:R-:W2:Y:S04]  /*98cf0*/  LDL.LU R6, [R1+0x108] ;  /* 0x0001080001067983 */ /* 0x004ea80000300800 */
        /* <DEDUP_REMOVED lines=15> */
[----:B--2---:R0:W-:Y:S04]  /*98df0*/  STL.64 [R1+0x6da0], R22 ;  /* 0x006da01601007387 */ /* 0x0041e80000100a00 */
[----:B------:R-:W-:Y:S04]  /*98e00*/  STL.64 [R1+0x6d98], R20 ;  /* 0x006d981401007387 */ /* 0x000fe80000100a00 */
[----:B------:R-:W2:Y:S04]  /*98e10*/  LDL.LU R24, [R1+0x180] ;  /* 0x0001800001187983 */ /* 0x000ea80000300800 */
[----:B------:R-:W2:Y:S04]  /*98e20*/  LDL.LU R25, [R1+0x184] ;  /* 0x0001840001197983 */ /* 0x000ea80000300800 */
[----:B------:R-:W2:Y:S04]  /*98e30*/  LDL.LU R26, [R1+0x188] ;  /* 0x00018800011a7983 */ /* 0x000ea80000300800 */
[----:B------:R-:W2:Y:S04]  /*98e40*/  LDL.LU R27, [R1+0x18c] ;  /* 0x00018c00011b7983 */ /* 0x000ea80000300800 */
[----:B--2---:R-:W-:Y:S04]  /*98e50*/  STL.64 [R1+0x6db0], R26 ;  /* 0x006db01a01007387 */ /* 0x004fe80000100a00 */
[----:B------:R1:W-:Y:S04]  /*98e60*/  STL.64 [R1+0x6da8], R24 ;  /* 0x006da81801007387 */ /* 0x0003e80000100a00 */
[----:B0-----:R-:W2:Y:S04]  /*98e70*/  LDL.LU R22, [R1] ;  /* 0x0000000001167983 */ /* 0x001ea80000300800 */
[----:B------:R-:W2:Y:S04]  /*98e80*/  LDL.LU R23, [R1+0x4] ;  /* 0x0000040001177983 */ /* 0x000ea80000300800 */
[----:B--2---:R0:W-:Y:S04]  /*98e90*/  STL.64 [R1+0x6db8], R22 ;  /* 0x006db81601007387 */ /* 0x0041e80000100a00 */
[----:B-1----:R-:W2:Y:S04]  /*98ea0*/  LDL.LU R24, [R1+0x190] ;  /* 0x0001900001187983 */ /* 0x002ea80000300800 */
[----:B------:R-:W2:Y:S04]  /*98eb0*/  LDL.LU R25, [R1+0x194] ;  /* 0x0001940001197983 */ /* 0x000ea80000300800 */
[----:B------:R-:W2:Y:S04]  /*98ec0*/  LDL.LU R26, [R1+0x198] ;  /* 0x00019800011a7983 */ /* 0x000ea80000300800 */
[----:B------:R-:W2:Y:S01]  /*98ed0*/  LDL.LU R27, [R1+0x19c] ;  /* 0x00019c00011b7983 */ /* 0x000ea20000300800 */
[----:B------:R-:W-:-:S03]  /*98ee0*/  IMAD.MOV.U32 R21, RZ, RZ, R0 ;  /* 0x000000ffff157224 */ /* 0x000fc600078e0000 */
[----:B--2---:R-:W-:Y:S04]  /*98ef0*/  STL.64 [R1+0x6dc8], R26 ;  /* 0x006dc81a01007387 */ /* 0x004fe80000100a00 */
[----:B------:R1:W-:Y:S04]  /*98f00*/  STL.64 [R1+0x6dc0], R24 ;  /* 0x006dc01801007387 */ /* 0x0003e80000100a00 */
[----:B------:R-:W2:Y:S04]  /*98f10*/  LDL.LU R20, [R1+0x8] ;  /* 0x0000080001147983 */ /* 0x000ea80000300800 */
[----:B------:R-:W3:Y:S04]  /*98f20*/  LDL.LU R0, [R1+0x6f08] ;  /* 0x006f080001007983 */ /* 0x000ee80000300800 */
[----:B0-----:R-:W3:Y:S04]  /*98f30*/  LDL.LU R22, [R1+0x10] ;  /* 0x0000100001167983 */ /* 0x001ee80000300800 */
[----:B------:R-:W3:Y:S04]  /*98f40*/  LDL.LU R23, [R1+0x14] ;  /* 0x0000140001177983 */ /* 0x000ee80000300800 */
[----:B--2---:R0:W-:Y:S04]  /*98f50*/  STL.64 [R1+0x6dd0], R20 ;  /* 0x006dd01401007387 */ /* 0x0041e80000100a00 */
[----:B---3--:R-:W-:Y:S04]  /*98f60*/  STL.64 [R1+0x6de8], R22 ;  /* 0x006de81601007387 */ /* 0x008fe80000100a00 */
[----:B-1----:R-:W2:Y:S04]  /*98f70*/  LDL.LU R24, [R1+0x1a0] ;  /* 0x0001a00001187983 */ /* 0x002ea80000300800 */
[----:B------:R-:W2:Y:S04]  /*98f80*/  LDL.LU R25, [R1+0x1a4] ;  /* 0x0001a40001197983 */ /* 0x000ea80000300800 */
[----:B------:R-:W3:Y:S04]  /*98f90*/  LDL.LU R26, [R1+0x1a8] ;  /* 0x0001a800011a7983 */ /* 0x000ee80000300800 */
[----:B------:R-:W3:Y:S04]  /*98fa0*/  LDL.LU R27, [R1+0x1ac] ;  /* 0x0001ac00011b7983 */ /* 0x000ee80000300800 */
[----:B0-----:R-:W2:Y:S01]  /*98fb0*/  LDL.LU R20, [R1+0x18] ;  /* 0x0000180001147983 */ /* 0x001ea20000300800 */
[----:B------:R-:W-:-:S03]  /*98fc0*/  IMAD.MOV.U32 R21, RZ, RZ, R0 ;  /* 0x000000ffff157224 */ /* 0x000fc600078e0000 */
[----:B------:R-:W3:Y:S04]  /*98fd0*/  LDL.LU R0, [R1+0x6f04] ;  /* 0x006f040001007983 */ /* 0x000ee80000300800 */
[----:B--2---:R-:W-:Y:S04]  /*98fe0*/  STL.64 [R1+0x6e00], R20 ;  /* 0x006e001401007387 */ /* 0x004fe80000100a00 */
[----:B---3--:R-:W-:Y:S04]  /*98ff0*/  STL.64 [R1+0x6de0], R26 ;  /* 0x006de01a01007387 */ /* 0x008fe80000100a00 */
[----:B------:R0:W-:Y:S04]  /*99000*/  STL.64 [R1+0x6dd8], R24 ;  /* 0x006dd81801007387 */ /* 0x0001e80000100a00 */
[----:B0-----:R-:W2:Y:S04]  /*99010*/  LDL.LU R24, [R1+0x1b0] ;  /* 0x0001b00001187983 */ /* 0x001ea80000300800 */
[----:B------:R-:W2:Y:S04]  /*99020*/  LDL.LU R25, [R1+0x1b4] ;  /* 0x0001b40001197983 */ /* 0x000ea80000300800 */
[----:B------:R-:W3:Y:S04]  /*99030*/  LDL.LU R26, [R1+0x1b8] ;  /* 0x0001b800011a7983 */ /* 0x000ee80000300800 */
[----:B------:R-:W3:Y:S04]  /*99040*/  LDL.LU R27, [R1+0x1bc] ;  /* 0x0001bc00011b7983 */ /* 0x000ee80000300800 */
[----:B------:R-:W2:Y:S04]  /*99050*/  LDL.LU R22, [R1+0x20] ;  /* 0x0000200001167983 */ /* 0x000ea80000300800 */
[----:B------:R-:W2:Y:S04]  /*99060*/  LDL.LU R23, [R1+0x24] ;  /* 0x0000240001177983 */ /* 0x000ea80000300800 */
[----:B--2---:R-:W-:Y:S04]  /*99070*/  STL.64 [R1+0x6e18], R22 ;  /* 0x006e181601007387 */ /* 0x004fe80000100a00 */
[----:B---3--:R-:W-:Y:S04]  /*99080*/  STL.64 [R1+0x6df8], R26 ;  /* 0x006df81a01007387 */ /* 0x008fe80000100a00 */
[----:B------:R0:W-:Y:S04]  /*99090*/  STL.64 [R1+0x6df0], R24 ;  /* 0x006df01801007387 */ /* 0x0001e80000100a00 */
[----:B0-----:R-:W2:Y:S04]  /*990a0*/  LDL.LU R24, [R1+0x1c0] ;  /* 0x0001c00001187983 */ /* 0x001ea80000300800 */
[----:B------:R-:W2:Y:S04]  /*990b0*/  LDL.LU R25, [R1+0x1c4] ;  /* 0x0001c40001197983 */ /* 0x000ea80000300800 */
[----:B------:R-:W3:Y:S04]  /*990c0*/  LDL.LU R26, [R1+0x1c8] ;  /* 0x0001c800011a7983 */ /* 0x000ee80000300800 */
[----:B------:R-:W3:Y:S04]  /*990d0*/  LDL.LU R27, [R1+0x1cc] ;  /* 0x0001cc00011b7983 */ /* 0x000ee80000300800 */
[----:B------:R-:W2:Y:S01]  /*990e0*/  LDL.LU R20, [R1+0x28] ;  /* 0x0000280001147983 */ /* 0x000ea20000300800 */
        /* <DEDUP_REMOVED lines=10> */
[----:B------:R-:W2:Y:S01]  /*99190*/  LDL.LU R23, [R1+0x34] ;  /* 0x0000340001177983 */ /* 0x000ea20000300800 */
[----:B------:R-:W-:-:S03]  /*991a0*/  IMAD.MOV.U32 R21, RZ, RZ, R0 ;  /* 0x000000ffff157224 */ /* 0x000fc600078e0000 */
        /* <DEDUP_REMOVED lines=8> */
[----:B------:R-:W3:Y:S04]  /*99230*/  LDL.LU R0, [R1+0x6efc] ;  /* 0x006efc0001007983 */ /* 0x000ee80000300800 */
[----:B------:R-:W3:Y:S04]  /*99240*/  LDL.LU R22, [R1+0x40] ;  /* 0x0000400001167983 */ /* 0x000ee80000300800 */
[----:B------:R-:W3:Y:S04]  /*99250*/  LDL.LU R23, [R1+0x44] ;  /* 0x0000440001177983 */ /* 0x000ee80000300800 */
[----:B--2---:R-:W-:Y:S04]  /*99260*/  STL.64 [R1+0x6e60], R20 ;  /* 0x006e601401007387 */ /* 0x004fe80000100a00 */
[----:B---3--:R-:W-:Y:S04]  /*99270*/  STL.64 [R1+0x6e78], R22 ;  /* 0x006e781601007387 */ /* 0x008fe80000100a00 */
[----:B------:R-:W-:Y:S04]  /*99280*/  STL.64 [R1+0x6e40], R26 ;  /* 0x006e401a01007387 */ /* 0x000fe80000100a00 */
        /* <DEDUP_REMOVED lines=70> */
[----:B------:R-:W-:Y:S04]  /*996f0*/  STL.64 [R1+0x6d40], R6 ;  /* 0x006d400601007387 */ /* 0x000fe80000100a00 */
[----:B------:R0:W-:Y:S04]  /*99700*/  STL.64 [R1+0x6d38], R4 ;  /* 0x006d380401007387 */ /* 0x0001e80000100a00 */
[----:B0-----:R-:W3:Y:S04]  /*99710*/  LDL.LU R4, [R1+0x120] ;  /* 0x0001200001047983 */ /* 0x001ee80000300800 */
[----:B------:R-:W3:Y:S04]  /*99720*/  LDL.LU R5, [R1+0x124] ;  /* 0x0001240001057983 */ /* 0x000ee80000300800 */
[----:B------:R-:W3:Y:S04]  /*99730*/  LDL.LU R6, [R1+0x128] ;  /* 0x0001280001067983 */ /* 0x000ee80000300800 */
[----:B------:R-:W3:Y:S04]  /*99740*/  LDL.LU R7, [R1+0x12c] ;  /* 0x00012c0001077983 */ /* 0x000ee80000300800 */
[----:B------:R-:W-:Y:S04]  /*99750*/  STL.64 [R1+0x6d20], R10 ;  /* 0x006d200a01007387 */ /* 0x000fe80000100a00 */
[----:B----4-:R0:W-:Y:S04]  /*99760*/  STL.64 [R1+0x6d18], R8 ;  /* 0x006d180801007387 */ /* 0x0101e80000100a00 */
[----:B0-----:R-:W4:Y:S04]  /*99770*/  LDL.LU R8, [R1+0xf0] ;  /* 0x0000f00001087983 */ /* 0x001f280000300800 */
[----:B------:R-:W4:Y:S04]  /*99780*/  LDL.LU R9, [R1+0xf4] ;  /* 0x0000f40001097983 */ /* 0x000f280000300800 */
[----:B------:R-:W4:Y:S04]  /*99790*/  LDL.LU R10, [R1+0xf8] ;  /* 0x0000f800010a7983 */ /* 0x000f280000300800 */
[----:B------:R-:W4:Y:S01]  /*997a0*/  LDL.LU R11, [R1+0xfc] ;  /* 0x0000fc00010b7983 */ /* 0x000f220000300800 */
        /* <DEDUP_REMOVED lines=96> */
[----:B------:R-:W2:Y:S02]  /*99db0*/  LDL.LU.64 R20, [R1+0x6d78] ;  /* 0x006d780001147983 */ /* 0x000ea40000300a00 */
[----:B--2---:R-:W-:Y:S02]  /*99dc0*/  HMMA.16816.F32 R24, R12, R24, R20 ;  /* 0x000000180c18723c */ /* 0x004fe40000001814 */
[----:B------:R-:W2:Y:S04]  /*99dd0*/  LDL.LU.64 R22, [R1+0x6d70] ;  /* 0x006d700001167983 */ /* 0x000ea80000300a00 */
[----:B------:R-:W3:-:S13]  /*99de0*/  LDL.LU.64 R20, [R1+0x6d68] ;  /* 0x006d680001147983 */ /* 0x000eda0000300a00 */
[----:B------:R0:W-:Y:S04]  /*99df0*/  STL.64 [R1+0x1b0], R24 ;  /* 0x0001b01801007387 */ /* 0x0001e80000100a00 */
[----:B------:R1:W-:Y:S04]  /*99e00*/  STL.64 [R1+0x1b8], R26 ;  /* 0x0001b81a01007387 */ /* 0x0003e80000100a00 */
[----:B0-----:R-:W3:Y:S04]  /*99e10*/  LDL.LU R24, [R1+0xc0] ;  /* 0x0000c00001187983 */ /* 0x001ee80000300800 */
[----:B------:R-:W3:Y:S04]  /*99e20*/  LDL.LU R25, [R1+0xc4] ;  /* 0x0000c40001197983 */ /* 0x000ee80000300800 */
[----:B-1----:R-:W3:Y:S04]  /*99e30*/  LDL.LU R26, [R1+0xc8] ;  /* 0x0000c800011a7983 */ /* 0x002ee80000300800 */
[----:B------:R-:W3:Y:S01]  /*99e40*/  LDL.LU R27, [R1+0xcc] ;  /* 0x0000cc00011b7983 */ /* 0x000ee20000300800 */
        /* <DEDUP_REMOVED lines=36> */
[----:B------:R-:W-:Y:S04]  /*9a090*/  STL.64 [R1+0xe0], R4 ;  /* 0x0000e00401007387 */ /* 0x000fe80000100a00 */
[----:B------:R2:W-:Y:S01]  /*9a0a0*/  STL.64 [R1+0xe8], R6 ;  /* 0x0000e80601007387 */ /* 0x0005e20000100a00 */
[C---:B---3--:R-:W-:Y:S08]  /*9a0b0*/  HMMA.16816.F32 R20, R12.reuse, R8, R20 ;  /* 0x000000080c14723c */ /* 0x048ff00000001814 */
[----:B--2---:R-:W-:Y:S11]  /*9a0c0*/  HMMA.16816.F32 R4, R12, R10, R24 ;  /* 0x0000000a0c04723c */ /* 0x004ff60000001818 */
[----:B------:R0:W-:Y:S04]  /*9a0d0*/  STL.64 [R1+0xd0], R20 ;  /* 0x0000d01401007387 */ /* 0x0001e80000100a00 */
[----:B------:R1:W-:Y:S04]  /*9a0e0*/  STL.64 [R1+0xd8], R22 ;  /* 0x0000d81601007387 */ /* 0x0003e80000100a00 */
[----:B0-----:R-:W2:Y:S04]  /*9a0f0*/  LDL.LU R20, [R1+0x500] ;  /* 0x0005000001147983 */ /* 0x001ea80000300800 */
[----:B------:R-:W-:Y:S04]  /*9a100*/  STL.64 [R1+0xc0], R4 ;  /* 0x0000c00401007387 */ /* 0x000fe80000100a00 */
[----:B------:R-:W-:Y:S01]  /*9a110*/  STL.64 [R1+0xc8], R6 ;  /* 0x0000c80601007387 */ /* 0x000fe20000100a00 */
[----:B------:R-:W-:-:S03]  /*9a120*/  IMAD.MOV.U32 R21, RZ, RZ, R0 ;  /* 0x000000ffff157224 */ /* 0x000fc600078e0000 */
[----:B------:R-:W3:Y:S04]  /*9a130*/  LDL.LU R0, [R1+0x6d04] ;  /* 0x006d040001007983 */ /* 0x000ee80000300800 */
[----:B-1----:R-:W4:Y:S04]  /*9a140*/  LDL.LU R22, [R1+0x508] ;  /* 0x0005080001167983 */ /* 0x002f280000300800 */
[----:B------:R-:W4:Y:S04]  /*9a150*/  LDL.LU R23, [R1+0x50c] ;  /* 0x00050c0001177983 */ /* 0x000f280000300800 */
[----:B----4-:R-:W-:Y:S04]  /*9a160*/  STL.64 [R1+0x6ca8], R22 ;  /* 0x006ca81601007387 */ /* 0x010fe80000100a00 */
[----:B--2---:R0:W-:Y:S04]  /*9a170*/  STL.64 [R1+0x6ca0], R20 ;  /* 0x006ca01401007387 */ /* 0x0041e80000100a00 */
[----:B------:R-:W2:Y:S04]  /*9a180*/  LDL.LU R8, [R1+0x4f0] ;  /* 0x0004f00001087983 */ /* 0x000ea80000300800 */
[----:B------:R-:W2:Y:S01]  /*9a190*/  LDL.LU R9, [R1+0x4f4] ;  /* 0x0004f40001097983 */ /* 0x000ea20000300800 */
[----:B---3--:R-:W-:-:S03]  /*9a1a0*/  IMAD.MOV.U32 R10, RZ, RZ, R0 ;  /* 0x000000ffff0a7224 */ /* 0x008fc600078e0000 */
[----:B------:R-:W3:Y:S04]  /*9a1b0*/  LDL.LU R0, [R1+0x6d00] ;  /* 0x006d000001007983 */ /* 0x000ee80000300800 */
[----:B------:R-:W4:Y:S04]  /*9a1c0*/  LDL.LU R11, [R1+0x4fc] ;  /* 0x0004fc00010b7983 */ /* 0x000f280000300800 */
[----:B----4-:R-:W-:Y:S04]  /*9a1d0*/  STL.64 [R1+0x6cb8], R10 ;  /* 0x006cb80a01007387 */ /* 0x010fe80000100a00 */
[----:B--2---:R1:W-:Y:S04]  /*9a1e0*/  STL.64 [R1+0x6cb0], R8 ;  /* 0x006cb00801007387 */ /* 0x0043e80000100a00 */
[----:B0-----:R-:W2:Y:S04]  /*9a1f0*/  LDL.LU R20, [R1+0x4e0] ;  /* 0x0004e00001147983 */ /* 0x001ea80000300800 */
[----:B------:R-:W2:Y:S04]  /*9a200*/  LDL.LU R21, [R1+0x4e4] ;  /* 0x0004e40001157983 */ /* 0x000ea80000300800 */
[----:B------:R-:W4:Y:S04]  /*9a210*/  LDL.LU R22, [R1+0x4e8] ;  /* 0x0004e80001167983 */ /* 0x000f280000300800 */
[----:B------:R-:W2:Y:S04]  /*9a220*/  LDL.LU R2, [R1+0x193c] ;  /* 0x00193c0001027983 */ /* 0x000ea80000300800 */
[----:B------:R-:W2:Y:S04]  /*9a230*/  LDL.LU R3, [R1+0x1944] ;  /* 0x0019440001037983 */ /* 0x000ea80000300800 */
[----:B------:R-:W2:Y:S01]  /*9a240*/  LDL.LU R4, [R1+0x194c] ;  /* 0x00194c0001047983 */ /* 0x000ea20000300800 */
[----:B---3--:R-:W-:-:S03]  /*9a250*/  IMAD.MOV.U32 R23, RZ, RZ, R0 ;  /* 0x000000ffff177224 */ /* 0x008fc600078e0000 */
[----:B------:R-:W3:Y:S04]  /*9a260*/  LDL.LU R5, [R1+0x1958] ;  /* 0x0019580001057983 */ /* 0x000ee80000300800 */
[----:B------:R-:W3:Y:S04]  /*9a270*/  LDL.LU R0, [R1+0x1954] ;  /* 0x0019540001007983 */ /* 0x000ee80000300800 */
[----:B-1----:R-:W3:Y:S04]  /*9a280*/  LDL.LU R8, [R1+0xccc] ;  /* 0x000ccc0001087983 */ /* 0x002ee80000300800 */
[----:B------:R-:W3:Y:S04]  /*9a290*/  LDL.LU R10, [R1+0xcec] ;  /* 0x000cec00010a7983 */ /* 0x000ee80000300800 */
[----:B------:R-:W3:Y:S04]  /*9a2a0*/  LDL.LU R11, [R1+0xd08] ;  /* 0x000d0800010b7983 */ /* 0x000ee80000300800 */
[----:B----4-:R-:W-:Y:S04]  /*9a2b0*/  STL.64 [R1+0x6cc8], R22 ;  /* 0x006cc81601007387 */ /* 0x010fe80000100a00 */
[----:B--2---:R0:W-:Y:S04]  /*9a2c0*/  STL.64 [R1+0x6cc0], R20 ;  /* 0x006cc01401007387 */ /* 0x0041e80000100a00 */
[----:B0-----:R-:W2:Y:S04]  /*9a2d0*/  LDL.LU R20, [R1+0x160] ;  /* 0x0001600001147983 */ /* 0x001ea80000300800 */
[----:B------:R-:W2:Y:S04]  /*9a2e0*/  LDL.LU R21, [R1+0x164] ;  /* 0x0001640001157983 */ /* 0x000ea80000300800 */
[----:B------:R-:W4:Y:S04]  /*9a2f0*/  LDL.LU R22, [R1+0x168] ;  /* 0x0001680001167983 */ /* 0x000f280000300800 */
[----:B------:R-:W4:Y:S04]  /*9a300*/  LDL.LU R23, [R1+0x16c] ;  /* 0x00016c0001177983 */ /* 0x000f280000300800 */
[----:B------:R-:W2:Y:S04]  /*9a310*/  LDL.LU R9, [R1+0xce8] ;  /* 0x000ce80001097983 */ /* 0x000ea80000300800 */
[----:B---3--:R-:W-:Y:S04]  /*9a320*/  STL.64 [R1+0x6cf8], R10 ;  /* 0x006cf80a01007387 */ /* 0x008fe80000100a00 */
[----:B--2---:R0:W-:Y:S04]  /*9a330*/  STL.64 [R1+0x6cf0], R8 ;  /* 0x006cf00801007387 */ /* 0x0041e80000100a00 */
[----:B0-----:R-:W2:Y:S04]  /*9a340*/  LDL.LU R8, [R1+0xb0] ;  /* 0x0000b00001087983 */ /* 0x001ea80000300800 */
[----:B------:R-:W2:Y:S04]  /*9a350*/  LDL.LU R9, [R1+0xb4] ;  /* 0x0000b40001097983 */ /* 0x000ea80000300800 */
[----:B------:R-:W2:Y:S04]  /*9a360*/  LDL.LU R10, [R1+0xb8] ;  /* 0x0000b800010a7983 */ /* 0x000ea80000300800 */
[----:B------:R-:W2:Y:S04]  /*9a370*/  LDL.LU R11, [R1+0xbc] ;  /* 0x0000bc00010b7983 */ /* 0x000ea80000300800 */
[----:B----4-:R0:W-:Y:S04]  /*9a380*/  STL.64 [R1+0x6cd8], R22 ;  /* 0x006cd81601007387 */ /* 0x0101e80000100a00 */
[----:B0-----:R-:W3:Y:S04]  /*9a390*/  LDL.LU R22, [R1+0x1950] ;  /* 0x0019500001167983 */ /* 0x001ee80000300800 */
[----:B------:R-:W4:Y:S04]  /*9a3a0*/  LDL.LU R23, [R1+0xcc8] ;  /* 0x000cc80001177983 */ /* 0x000f280000300800 */
[----:B------:R0:W-:Y:S04]  /*9a3b0*/  STL.64 [R1+0x6cd0], R20 ;  /* 0x006cd01401007387 */ /* 0x0001e80000100a00 */
        /* <DEDUP_REMOVED lines=12> */
[----:B--2---:R-:W-:Y:S03]  /*9a480*/  HMMA.16816.F32 R12, R12, R16, R8 ;  /* 0x000000100c0c723c */ /* 0x004fe60000001808 */
[----:B---3--:R-:W-:Y:S04]  /*9a490*/  STL.64 [R1+0x6ce8], R26 ;  /* 0x006ce81a01007387 */ /* 0x008fe80000100a00 */
[----:B------:R0:W-:Y:S04]  /*9a4a0*/  STL.64 [R1+0x6ce0], R24 ;  /* 0x006ce01801007387 */ /* 0x0001e80000100a00 */
[----:B0-----:R-:W2:Y:S04]  /*9a4b0*/  LDL.LU R24, [R1+0x110] ;  /* 0x0001100001187983 */ /* 0x001ea80000300800 */
[----:B------:R-:W2:Y:S04]  /*9a4c0*/  LDL.LU R25, [R1+0x114] ;  /* 0x0001140001197983 */ /* 0x000ea80000300800 */
[----:B------:R-:W2:Y:S04]  /*9a4d0*/  LDL.LU R26, [R1+0x118] ;  /* 0x00011800011a7983 */ /* 0x000ea80000300800 */
[----:B------:R-:W2:Y:S04]  /*9a4e0*/  LDL.LU R27, [R1+0x11c] ;  /* 0x00011c00011b7983 */ /* 0x000ea80000300800 */
[----:B------:R-:W3:Y:S04]  /*9a4f0*/  LDL.LU.64 R10, [R1+0x6cf8] ;  /* 0x006cf800010a7983 */ /* 0x000ee80000300a00 */
[----:B------:R-:W2:Y:S01]  /*9a500*/  LDL.LU.64 R8, [R1+0x6cf0] ;  /* 0x006cf00001087983 */ /* 0x000ea20000300a00 */
[----:B------:R-:W-:-:S02]  /*9a510*/  IMAD R2, R2, 0x100, R20 ;  /* 0x0000010002027824 */ /* 0x000fc400078e0214 */
[----:B------:R-:W-:Y:S02]  /*9a520*/  IMAD R3, R3, 0x100, R21 ;  /* 0x0000010003037824 */ /* 0x000fe400078e0215 */
[----:B------:R-:W-:Y:S02]  /*9a530*/  IMAD R4, R4, 0x100, R22 ;  /* 0x0000010004047824 */ /* 0x000fe400078e0216 */
[----:B------:R-:W-:Y:S01]  /*9a540*/  IMAD R5, R0, 0x100, R5 ;  /* 0x0000010000057824 */ /* 0x000fe200078e0205 */
[----:B------:R-:W-:Y:S04]  /*9a550*/  STL.64 [R1+0xb0], R12 ;  /* 0x0000b00c01007387 */ /* 0x000fe80000100a00 */
[----:B------:R0:W-:Y:S01]  /*9a560*/  STL [R1+0xb8], R14 ;  /* 0x0000b80e01007387 */ /* 0x0001e20000100800 */
[----:B------:R-:W-:Y:S01]  /*9a570*/  IMAD.MOV.U32 R0, RZ, RZ, R15 ;  /* 0x000000ffff007224 */ /* 0x000fe200078e000f */
[----:B----4-:R-:W-:-:S02]  /*9a580*/  F2FP.F16.E5M2.UNPACK_B R20, R23.H1 ;  /* 0x00000017ff14723e */ /* 0x010fc400030004ff */
[----:B------:R-:W-:Y:S01]  /*9a590*/  F2FP.F16.E5M2.UNPACK_B R15, R5 ;  /* 0x00000005ff0f723e */ /* 0x000fe200020004ff */
[----:B------:R-:W4:Y:S04]  /*9a5a0*/  LDL.LU R16, [R1+0xd0c] ;  /* 0x000d0c0001107983 */ /* 0x000f280000300800 */
[----:B------:R-:W3:Y:S04]  /*9a5b0*/  LDL.LU R17, [R1+0xd58] ;  /* 0x000d580001117983 */ /* 0x000ee80000300800 */
[----:B------:R-:W-:Y:S01]  /*9a5c0*/  STL [R1+0x6678], R0 ;  /* 0x0066780001007387 */ /* 0x000fe20000100800 */
[----:B0-----:R-:W-:-:S02]  /*9a5d0*/  F2FP.F16.E5M2.UNPACK_B R14, R4 ;  /* 0x00000004ff0e723e */ /* 0x001fc400020004ff */
[----:B------:R-:W-:Y:S02]  /*9a5e0*/  F2FP.F16.E5M2.UNPACK_B R12, R2 ;  /* 0x00000002ff0c723e */ /* 0x000fe400020004ff */
[----:B------:R-:W-:Y:S01]  /*9a5f0*/  F2FP.F16.E5M2.UNPACK_B R13, R3 ;  /* 0x00000003ff0d723e */ /* 0x000fe200020004ff */
[----:B------:R-:W-:Y:S01]  /*9a600*/  STL [R1+0x98], R20 ;  /* 0x0000981401007387 */ /* 0x000fe20000100800 */
[----:B--2---:R-:W-:-:S05]  /*9a610*/  F2FP.F16.E5M2.UNPACK_B R21, R8.H1 ;  /* 0x00000008ff15723e */ /* 0x004fca00030004ff */
[----:B------:R0:W-:Y:S02]  /*9a620*/  STL [R1+0x9c], R21 ;  /* 0x00009c1501007387 */ /* 0x0001e40000100800 */
[----:B0-----:R-:W-:Y:S02]  /*9a630*/  HMMA.16816.F32 R20, R12, R20, R24 ;  /* 0x000000140c14723c */ /* 0x001fe40000001818 */
[----:B------:R-:W2:Y:S04]  /*9a640*/  LDL.LU.64 R26, [R1+0x6ce8] ;  /* 0x006ce800011a7983 */ /* 0x000ea80000300a00 */
[----:B------:R-:W2:-:S13]  /*9a650*/  LDL.LU.64 R24, [R1+0x6ce0] ;  /* 0x006ce00001187983 */ /* 0x000e9a0000300a00 */
[----:B------:R-:W-:Y:S04]  /*9a660*/  STL.64 [R1+0xf0], R20 ;  /* 0x0000f01401007387 */ /* 0x000fe80000100a00 */
[----:B------:R0:W-:Y:S04]  /*9a670*/  STL.64 [R1+0xf8], R22 ;  /* 0x0000f81601007387 */ /* 0x0001e80000100a00 */
[----:B0-----:R-:W2:Y:S04]  /*9a680*/  LDL.LU.64 R22, [R1+0x6cd8] ;  /* 0x006cd80001167983 */ /* 0x001ea80000300a00 */
[----:B------:R-:W2:Y:S01]  /*9a690*/  LDL.LU.64 R20, [R1+0x6cd0] ;  /* 0x006cd00001147983 */ /* 0x000ea20000300a00 */
[----:B------:R-:W-:-:S02]  /*9a6a0*/  F2FP.F16.E5M2.UNPACK_B R8, R9.H1 ;  /* 0x00000009ff08723e */ /* 0x000fc400030004ff */
[----:B---3--:R-:W-:Y:S02]  /*9a6b0*/  F2FP.F16.E5M2.UNPACK_B R9, R10.H1 ;  /* 0x0000000aff09723e */ /* 0x008fe400030004ff */
[----:B------:R-:W-:-:S03]  /*9a6c0*/  F2FP.F16.E5M2.UNPACK_B R4, R11.H1 ;  /* 0x0000000bff04723e */ /* 0x000fc600030004ff */
[----:B------:R2:W-:Y:S02]  /*9a6d0*/  STL.64 [R1+0x90], R8 ;  /* 0x0000900801007387 */ /* 0x0005e40000100a00 */
[----:B--2---:R-:W-:Y:S02]  /*9a6e0*/  HMMA.16816.F32 R8, R12, R8, R20 ;  /* 0x000000080c08723c */ /* 0x004fe40000001814 */
[----:B------:R-:W2:Y:S04]  /*9a6f0*/  LDL.LU.64 R22, [R1+0x6cc8] ;  /* 0x006cc80001167983 */ /* 0x000ea80000300a00 */
[----:B------:R-:W2:Y:S01]  /*9a700*/  LDL.LU.64 R20, [R1+0x6cc0] ;  /* 0x006cc00001147983 */ /* 0x000ea20000300a00 */
[----:B----4-:R-:W-:-:S12]  /*9a710*/  F2FP.F16.E5M2.UNPACK_B R5, R16.H1 ;  /* 0x00000010ff05723e */ /* 0x010fd800030004ff */
        /* <DEDUP_REMOVED lines=14> */
[----:B------:R-:W-:Y:S02]  /*9a800*/  F2FP.F16.E5M2.UNPACK_B R4, R7.H1 ;  /* 0x00000007ff04723e */ /* 0x000fe400030004ff */
[----:B------:R-:W-:Y:S01]  /*9a810*/  F2FP.F16.E5M2.UNPACK_B R5, R18.H1 ;  /* 0x00000012ff05723e */ /* 0x000fe200030004ff */
[----:B------:R0:W-:-:S15]  /*9a820*/  STL.64 [R1+0x80], R2 ;  /* 0x0000800201007387 */ /* 0x0001de0000100a00 */
[----:B------:R-:W-:Y:S04]  /*9a830*/  STL.64 [R1+0x150], R8 ;  /* 0x0001500801007387 */ /* 0x000fe80000100a00 */
[----:B------:R-:W-:Y:S04]  /*9a840*/  STL.64 [R1+0x158], R10 ;  /* 0x0001580a01007387 */ /* 0x000fe80000100a00 */
[----:B------:R2:W-:Y:S01]  /*9a850*/  STL.64 [R1+0x78], R4 ;  /* 0x0000780401007387 */ /* 0x0005e20000100a00 */
[----:B0-----:R-:W-:Y:S02]  /*9a860*/  F2FP.F16.E5M2.UNPACK_B R2, R19.H1 ;  /* 0x00000013ff02723e */ /* 0x001fe400030004ff */
[----:B------:R-:W-:-:S02]  /*9a870*/  F2FP.F16.E5M2.UNPACK_B R3, R28.H1 ;  /* 0x0000001cff03723e */ /* 0x000fc400030004ff */
[----:B------:R-:W-:Y:S01]  /*9a880*/  F2FP.F16.E5M2.UNPACK_B R0, R29.H1 ;  /* 0x0000001dff00723e */ /* 0x000fe200030004ff */
        /* <DEDUP_REMOVED lines=25> */
[----:B---3--:R0:W-:Y:S04]  /*9aa20*/  STL.64 [R1+0x6c28], R10 ;  /* 0x006c280a01007387 */ /* 0x0081e80000100a00 */
[----:B--2---:R2:W-:Y:S04]  /*9aa30*/  STL.64 [R1+0x6c20], R8 ;  /* 0x006c200801007387 */ /* 0x0045e80000100a00 */
[----:B------:R-:W3:Y:S04]  /*9aa40*/  LDL.LU R3, [R1+0xd7c] ;  /* 0x000d7c0001037983 */ /* 0x000ee80000300800 */
[----:B------:R-:W4:Y:S04]  /*9aa50*/  LDL.LU R4, [R1+0xd88] ;  /* 0x000d880001047983 */ /* 0x000f280000300800 */
[----:B-1----:R-:W3:Y:S04]  /*9aa60*/  LDL.LU R16, [R1+0x5a0] ;  /* 0x0005a00001107983 */ /* 0x002ee80000300800 */
[----:B------:R-:W3:Y:S04]  /*9aa70*/  LDL.LU R17, [R1+0x5a4] ;  /* 0x0005a40001117983 */ /* 0x000ee80000300800 */
[----:B------:R-:W3:Y:S04]  /*9aa80*/  LDL.LU R18, [R1+0x5a8] ;  /* 0x0005a80001127983 */ /* 0x000ee80000300800 */
[----:B------:R-:W3:Y:S04]  /*9aa90*/  LDL.LU R19, [R1+0x5ac] ;  /* 0x0005ac0001137983 */ /* 0x000ee80000300800 */
[----:B0-----:R-:W4:Y:S04]  /*9aaa0*/  LDL.LU R11, [R1+0xd4c] ;  /* 0x000d4c00010b7983 */ /* 0x001f280000300800 */
[----:B--2---:R-:W2:Y:S04]  /*9aab0*/  LDL.LU R9, [R1+0xd68] ;  /* 0x000d680001097983 */ /* 0x004ea80000300800 */
        /* <DEDUP_REMOVED lines=8> */
[----:B------:R-:W2:Y:S04]  /*9ab40*/  LDL.LU R8, [R1+0xd3c] ;  /* 0x000d3c0001087983 */ /* 0x000ea80000300800 */
[----:B------:R-:W4:Y:S04]  /*9ab50*/  LDL.LU R10, [R1+0xd48] ;  /* 0x000d4800010a7983 */ /* 0x000f280000300800 */
[----:B----4-:R-:W-:Y:S04]  /*9ab60*/  STL.64 [R1+0x6c78], R10 ;  /* 0x006c780a01007387 */ /* 0x010fe80000100a00 */
[----:B--2---:R-:W-:Y:S04]  /*9ab70*/  STL.64 [R1+0x6c70], R8 ;  /* 0x006c700801007387 */ /* 0x004fe80000100a00 */
[----:B------:R-:W-:Y:S04]  /*9ab80*/  STL.64 [R1+0x6c48], R18 ;  /* 0x006c481201007387 */ /* 0x000fe80000100a00 */
[----:B---3--:R0:W-:Y:S04]  /*9ab90*/  STL.64 [R1+0x6c40], R16 ;  /* 0x006c401001007387 */ /* 0x0081e80000100a00 */
[----:B0-----:R-:W2:Y:S04]  /*9aba0*/  LDL.LU R16, [R1+0x570] ;  /* 0x0005700001107983 */ /* 0x001ea80000300800 */
[----:B------:R-:W2:Y:S04]  /*9abb0*/  LDL.LU R17, [R1+0x574] ;  /* 0x0005740001117983 */ /* 0x000ea80000300800 */
[----:B------:R-:W3:Y:S04]  /*9abc0*/  LDL.LU R18, [R1+0x578] ;  /* 0x0005780001127983 */ /* 0x000ee80000300800 */
[----:B------:R-:W3:Y:S04]  /*9abd0*/  LDL.LU R19, [R1+0x57c] ;  /* 0x00057c0001137983 */ /* 0x000ee80000300800 */
[----:B------:R-:W4:Y:S04]  /*9abe0*/  LDL.LU R10, [R1+0xd1c] ;  /* 0x000d1c00010a7983 */ /* 0x000f280000300800 */
[----:B------:R-:W2:Y:S04]  /*9abf0*/  LDL.LU R11, [R1+0xd38] ;  /* 0x000d3800010b7983 */ /* 0x000ea80000300800 */
[----:B---3--:R0:W-:Y:S04]  /*9ac00*/  STL.64 [R1+0x6c58], R18 ;  /* 0x006c581201007387 */ /* 0x0081e80000100a00 */
[----:B------:R-:W3:Y:S04]  /*9ac10*/  LDL.LU R8, [R1+0xcfc] ;  /* 0x000cfc0001087983 */ /* 0x000ee80000300800 */
[----:B------:R-:W3:Y:S04]  /*9ac20*/  LDL.LU R9, [R1+0xd18] ;  /* 0x000d180001097983 */ /* 0x000ee80000300800 */
[----:B--2---:R-:W-:Y:S01]  /*9ac30*/  STL.64 [R1+0x6c50], R16 ;  /* 0x006c501001007387 */ /* 0x004fe20000100a00 */
[----:B0-----:R-:W-:-:S03]  /*9ac40*/  IMAD.MOV.U32 R18, RZ, RZ, R0 ;  /* 0x000000ffff127224 */ /* 0x001fc600078e0000 */
        /* <DEDUP_REMOVED lines=15> */
[----:B---3--:R-:W-:-:S03]  /*9ad40*/  F2FP.F16.E5M2.UNPACK_B R19, R8.H1 ;  /* 0x00000008ff13723e */ /* 0x008fc600030004ff */
        /* <DEDUP_REMOVED lines=16> */
[----:B------:R2:W-:Y:S02]  /*9ae50*/  STL [R1+0x6c], R19 ;  /* 0x00006c1301007387 */ /* 0x0005e40000100800 */
[----:B--2---:R-:W-:Y:S02]  /*9ae60*/  HMMA.16816.F32 R16, R12, R18, R4 ;  /* 0x000000120c10723c */ /* 0x004fe40000001804 */
[----:B------:R-:W2:Y:S04]  /*9ae70*/  LDL.LU.64 R6, [R1+0x6c98] ;  /* 0x006c980001067983 */ /* 0x000ea80000300a00 */
[----:B------:R-:W2:Y:S01]  /*9ae80*/  LDL.LU.64 R4, [R1+0x6c90] ;  /* 0x006c900001047983 */ /* 0x000ea20000300a00 */
[----:B------:R-:W-:-:S02]  /*9ae90*/  F2FP.F16.E5M2.UNPACK_B R8, R9.H1 ;  /* 0x00000009ff08723e */ /* 0x000fc400030004ff */
[----:B----4-:R-:W-:-:S10]  /*9aea0*/  F2FP.F16.E5M2.UNPACK_B R9, R10.H1 ;  /* 0x0000000aff09723e */ /* 0x010fd400030004ff */
[----:B------:R0:W-:Y:S04]  /*9aeb0*/  STL.64 [R1+0x1e0], R16 ;  /* 0x0001e01001007387 */ /* 0x0001e80000100a00 */
[----:B------:R-:W-:Y:S04]  /*9aec0*/  STL.64 [R1+0x1e8], R18 ;  /* 0x0001e81201007387 */ /* 0x000fe80000100a00 */
[----:B------:R2:W-:Y:S01]  /*9aed0*/  STL.64 [R1+0x60], R8 ;  /* 0x0000600801007387 */ /* 0x0005e20000100a00 */
[----:B0-----:R-:W-:Y:S02]  /*9aee0*/  F2FP.F16.E5M2.UNPACK_B R16, R11.H1 ;  /* 0x0000000bff10723e */ /* 0x001fe400030004ff */
[----:B--2---:R-:W-:Y:S01]  /*9aef0*/  HMMA.16816.F32 R8, R12, R8, R4 ;  /* 0x000000080c08723c */ /* 0x004fe20000001804 */
[----:B------:R-:W2:Y:S04]  /*9af00*/  LDL.LU.64 R6, [R1+0x6c88] ;  /* 0x006c880001067983 */ /* 0x000ea80000300a00 */
[----:B------:R-:W2:-:S14]  /*9af10*/  LDL.LU.64 R4, [R1+0x6c80] ;  /* 0x006c800001047983 */ /* 0x000e9c0000300a00 */
[----:B------:R-:W-:Y:S04]  /*9af20*/  STL.64 [R1+0x200], R8 ;  /* 0x0002000801007387 */ /* 0x000fe80000100a00 */
[----:B------:R0:W-:Y:S04]  /*9af30*/  STL.64 [R1+0x208], R10 ;  /* 0x0002080a01007387 */ /* 0x0001e80000100a00 */
[----:B0-----:R-:W4:Y:S04]  /*9af40*/  LDL.LU.64 R10, [R1+0x6c78] ;  /* 0x006c7800010a7983 */ /* 0x001f280000300a00 */
[----:B------:R-:W2:Y:S02]  /*9af50*/  LDL.LU.64 R8, [R1+0x6c70] ;  /* 0x006c700001087983 */ /* 0x000ea40000300a00 */
[----:B--2---:R-:W-:-:S05]  /*9af60*/  F2FP.F16.E5M2.UNPACK_B R17, R8.H1 ;  /* 0x00000008ff11723e */ /* 0x004fca00030004ff */
        /* <DEDUP_REMOVED lines=8> */
[----:B----4-:R-:W-:-:S02]  /*9aff0*/  F2FP.F16.E5M2.UNPACK_B R10, R10.H1 ;  /* 0x0000000aff0a723e */ /* 0x010fc400030004ff */
[----:B------:R-:W-:-:S05]  /*9b000*/  F2FP.F16.E5M2.UNPACK_B R11, R11.H1 ;  /* 0x0000000bff0b723e */ /* 0x000fca00030004ff */
[----:B------:R-:W-:Y:S02]  /*9b010*/  STL.64 [R1+0x50], R10 ;  /* 0x0000500a01007387 */ /* 0x000fe40000100a00 */
        /* <DEDUP_REMOVED lines=11> */
[----:B------:R-:W2:-:S13]  /*9b0d0*/  LDL.LU.64 R16, [R1+0x6c30] ;  /* 0x006c300001107983 */ /* 0x000e9a0000300a00 */
[----:B------:R-:W-:Y:S04]  /*9b0e0*/  STL.64 [R1+0x270], R8 ;  /* 0x0002700801007387 */ /* 0x000fe80000100a00 */
[----:B------:R0:W-:Y:S04]  /*9b0f0*/  STL.64 [R1+0x278], R10 ;  /* 0x0002780a01007387 */ /* 0x0001e80000100a00 */
[----:B0-----:R-:W4:Y:S04]  /*9b100*/  LDL.LU.64 R10, [R1+0x6c28] ;  /* 0x006c2800010a7983 */ /* 0x001f280000300a00 */
[----:B------:R-:W4:Y:S01]  /*9b110*/  LDL.LU.64 R8, [R1+0x6c20] ;  /* 0x006c200001087983 */ /* 0x000f220000300a00 */
[----:B------:R-:W-:-:S02]  /*9b120*/  F2FP.F16.E5M2.UNPACK_B R2, R2.H1 ;  /* 0x00000002ff02723e */ /* 0x000fc400030004ff */
[----:B------:R-:W-:Y:S02]  /*9b130*/  F2FP.F16.E5M2.UNPACK_B R3, R3.H1 ;  /* 0x00000003ff03723e */ /* 0x000fe400030004ff */
[----:B------:R-:W-:Y:S02]  /*9b140*/  F2FP.F16.E5M2.UNPACK_B R4, R4.H1 ;  /* 0x00000004ff04723e */ /* 0x000fe400030004ff */
[----:B------:R-:W-:Y:S01]  /*9b150*/  F2FP.F16.E5M2.UNPACK_B R5, R0.H1 ;  /* 0x00000000ff05723e */ /* 0x000fe200030004ff */
[----:B------:R-:W-:Y:S02]  /*9b160*/  STL.64 [R1+0x40], R2 ;  /* 0x0000400201007387 */ /* 0x000fe40000100a00 */
[----:B--2---:R-:W-:-:S15]  /*9b170*/  HMMA.16816.F32 R16, R12, R2, R16 ;  /* 0x000000020c10723c */ /* 0x004fde0000001810 */
[----:B------:R-:W-:-:S04]  /*9b180*/  NOP ;  /* 0x0000000000007918 */ /* 0x000fc80000000000 */
[----:B------:R-:W-:Y:S04]  /*9b190*/  STL.64 [R1+0x2a0], R16 ;  /* 0x0002a01001007387 */ /* 0x000fe80000100a00 */
[----:B------:R0:W-:Y:S01]  /*9b1a0*/  STL.64 [R1+0x2a8], R18 ;  /* 0x0002a81201007387 */ /* 0x0001e20000100a00 */
[----:B----4-:R-:W-:Y:S03]  /*9b1b0*/  HMMA.16816.F32 R8, R12, R4, R8 ;  /* 0x000000040c08723c */ /* 0x010fe60000001808 */
[----:B0-----:R-:W2:Y:S04]  /*9b1c0*/  LDL.LU.64 R18, [R1+0x6c18] ;  /* 0x006c180001127983 */ /* 0x001ea80000300a00 */
[----:B------:R-:W2:Y:S04]  /*9b1d0*/  LDL.LU.64 R16, [R1+0x6c10] ;  /* 0x006c100001107983 */ /* 0x000ea80000300a00 */
[----:B------:R-:W-:Y:S08]  /*9b1e0*/  STL.64 [R1+0x38], R4 ;  /* 0x0000380401007387 */ /* 0x000ff00000100a00 */
[----:B------:R-:W-:Y:S04]  /*9b1f0*/  STL.64 [R1+0x2d0], R8 ;  /* 0x0002d00801007387 */ /* 0x000fe80000100a00 */
[----:B------:R0:W-:Y:S04]  /*9b200*/  STL.64 [R1+0x2d8], R10 ;  /* 0x0002d80a01007387 */ /* 0x0001e80000100a00 */
[----:B0-----:R-:W4:Y:S04]  /*9b210*/  LDL.LU.64 R10, [R1+0x6c08] ;  /* 0x006c0800010a7983 */ /* 0x001f280000300a00 */
[----:B------:R-:W4:Y:S01]  /*9b220*/  LDL.LU.64 R8, [R1+0x6c00] ;  /* 0x006c000001087983 */ /* 0x000f220000300a00 */
[----:B------:R-:W-:-:S02]  /*9b230*/  F2FP.F16.E5M2.UNPACK_B R2, R6.H1 ;  /* 0x00000006ff02723e */ /* 0x000fc400030004ff */
[----:B------:R-:W-:Y:S02]  /*9b240*/  F2FP.F16.E5M2.UNPACK_B R3, R7.H1 ;  /* 0x00000007ff03723e */ /* 0x000fe400030004ff */
[----:B---3--:R-:W-:Y:S02]  /*9b250*/  F2FP.F16.E5M2.UNPACK_B R4, R20.H1 ;  /* 0x00000014ff04723e */ /* 0x008fe400030004ff */
[----:B------:R-:W-:Y:S01]  /*9b260*/  F2FP.F16.E5M2.UNPACK_B R5, R21.H1 ;  /* 0x00000015ff05723e */ /* 0x000fe200030004ff */
[----:B------:R0:W-:Y:S01]  /*9b270*/  STL.64 [R1+0x30], R2 ;  /* 0x0000300201007387 */ /* 0x0001e20000100a00 */
[----:B------:R-:W-:Y:S01]  /*9b280*/  F2FP.F16.E5M2.UNPACK_B R0, R28.H1 ;  /* 0x0000001cff00723e */ /* 0x000fe200030004ff */
[----:B--2---:R-:W-:Y:S01]  /*9b290*/  HMMA.16816.F32 R16, R12, R2, R16 ;  /* 0x000000020c10723c */ /* 0x004fe20000001810 */
[----:B0-----:R-:W-:Y:S02]  /*9b2a0*/  F2FP.F16.E5M2.UNPACK_B R2, R22.H1 ;  /* 0x00000016ff02723e */ /* 0x001fe400030004ff */
[----:B------:R-:W-:-:S15]  /*9b2b0*/  F2FP.F16.E5M2.UNPACK_B R3, R23.H1 ;  /* 0x00000017ff03723e */ /* 0x000fde00030004ff */
[----:B------:R-:W-:Y:S01]  /*9b2c0*/  NOP ;  /* 0x0000000000007918 */ /* 0x000fe20000000000 */
[----:B------:R-:W-:Y:S04]  /*9b2d0*/  STL.64 [R1+0x2f0], R16 ;  /* 0x0002f01001007387 */ /* 0x000fe80000100a00 */
[----:B------:R-:W-:Y:S04]  /*9b2e0*/  STL.64 [R1+0x2f8], R18 ;  /* 0x0002f81201007387 */ /* 0x000fe80000100a00 */
[----:B------:R4:W-:Y:S02]  /*9b2f0*/  STL.64 [R1+0x28], R4 ;  /* 0x0000280401007387 */ /* 0x0009e40000100a00 */
[----:B----4-:R-:W-:-:S15]  /*9b300*/  HMMA.16816.F32 R4, R12, R4, R8 ;  /* 0x000000040c04723c */ /* 0x010fde0000001808 */
[----:B------:R-:W-:-:S04]  /*9b310*/  NOP ;  /* 0x0000000000007918 */ /* 0x000fc80000000000 */
[----:B------:R-:W-:Y:S04]  /*9b320*/  STL.64 [R1+0x320], R4 ;  /* 0x0003200401007387 */ /* 0x000fe80000100a00 */
[----:B------:R0:W-:Y:S02]  /*9b330*/  STL.64 [R1+0x328], R6 ;  /* 0x0003280601007387 */ /* 0x0001e40000100a00 */
[----:B0-----:R-:W-:Y:S02]  /*9b340*/  HMMA.16816.F32 R4, R12, R2, R24 ;  /* 0x000000020c04723c */ /* 0x001fe40000001818 */
[----:B------:R-:W-:Y:S04]  /*9b350*/  STL.64 [R1+0x20], R2 ;  /* 0x0000200201007387 */ /* 0x000fe80000100a00 */
[----:B------:R0:W-:Y:S04]  /*9b360*/  STL [R1+0x18], R0 ;  /* 0x0000180001007387 */ /* 0x0001e80000100800 */
[----:B------:R-:W2:Y:S01]  /*9b370*/  LDL.LU R16, [R1+0x7a0] ;  /* 0x0007a00001107983 */ /* 0x000ea20000300800 */
[----:B0-----:R-:W-:-:S08]  /*9b380*/  F2FP.F16.E5M2.UNPACK_B R0, R29.H1 ;  /* 0x0000001dff00723e */ /* 0x001fd000030004ff */
[----:B------:R0:W-:Y:S04]  /*9b390*/  STL.64 [R1+0x340], R4 ;  /* 0x0003400401007387 */ /* 0x0001e80000100a00 */
[----:B------:R1:W-:Y:S04]  /*9b3a0*/  STL.64 [R1+0x348], R6 ;  /* 0x0003480601007387 */ /* 0x0003e80000100a00 */
[----:B------:R-:W-:Y:S04]  /*9b3b0*/  STL [R1+0x1c], R0 ;  /* 0x00001c0001007387 */ /* 0x000fe80000100800 */
[----:B------:R-:W2:Y:S04]  /*9b3c0*/  LDL.LU R17, [R1+0x7a4] ;  /* 0x0007a40001117983 */ /* 0x000ea80000300800 */
[----:B------:R-:W3:Y:S04]  /*9b3d0*/  LDL.LU R18, [R1+0x7a8] ;  /* 0x0007a80001127983 */ /* 0x000ee80000300800 */
[----:B------:R-:W3:Y:S04]  /*9b3e0*/  LDL.LU R19, [R1+0x7ac] ;  /* 0x0007ac0001137983 */ /* 0x000ee80000300800 */
[----:B---3--:R-:W-:Y:S04]  /*9b3f0*/  STL.64 [R1+0x6b98], R18 ;  /* 0x006b981201007387 */ /* 0x008fe80000100a00 */
[----:B--2---:R-:W-:Y:S04]  /*9b400*/  STL.64 [R1+0x6b90], R16 ;  /* 0x006b901001007387 */ /* 0x004fe80000100a00 */
        /* <DEDUP_REMOVED lines=11> */
[----:B------:R-:W2:Y:S04]  /*9b4c0*/  LDL.LU R2, [R1+0xdf8] ;  /* 0x000df80001027983 */ /* 0x000ea80000300800 */
[----:B---3--:R0:W-:Y:S04]  /*9b4d0*/  STL.64 [R1+0x6bb8], R6 ;  /* 0x006bb80601007387 */ /* 0x0081e80000100a00 */
[----:B0-----:R-:W3:Y:S04]  /*9b4e0*/  LDL.LU R7, [R1+0xdec] ;  /* 0x000dec0001077983 */ /* 0x001ee80000300800 */
[----:B---3--:R0:W-:Y:S04]  /*9b4f0*/  STL [R1+0x6bd0], R7 ;  /* 0x006bd00701007387 */ /* 0x0081e80000100800 */
[----:B0-----:R-:W3:Y:S04]  /*9b500*/  LDL.LU R7, [R1+0xddc] ;  /* 0x000ddc0001077983 */ /* 0x001ee80000300800 */
[----:B--2---:R0:W-:Y:S04]  /*9b510*/  STL.64 [R1+0x6bb0], R4 ;  /* 0x006bb00401007387 */ /* 0x0041e80000100a00 */
[----:B0-----:R-:W2:Y:S04]  /*9b520*/  LDL.LU R5, [R1+0xde8] ;  /* 0x000de80001057983 */ /* 0x001ea80000300800 */
[----:B--2---:R0:W-:Y:S04]  /*9b530*/  STL [R1+0x6be8], R5 ;  /* 0x006be80501007387 */ /* 0x0041e80000100800 */
[----:B0-----:R-:W2:Y:S04]  /*9b540*/  LDL.64 R4, [R1+0x18] ;  /* 0x0000180001047983 */ /* 0x001ea80000100a00 */
        /* <DEDUP_REMOVED lines=44> */
[----:B---3--:R-:W-:Y:S01]  /*9b810*/  F2FP.F16.E5M2.UNPACK_B R7, R7.H1 ;  /* 0x00000007ff07723e */ /* 0x008fe200030004ff */
[----:B------:R-:W-:Y:S02]  /*9b820*/  IMAD.MOV.U32 R0, RZ, RZ, R5 ;  /* 0x000000ffff007224 */ /* 0x000fe400078e0005 */
[----:B------:R-:W3:Y:S04]  /*9b830*/  LDL.LU R5, [R1+0x6be8] ;  /* 0x006be80001057983 */ /* 0x000ee80000300800 */
[----:B------:R0:W-:Y:S04]  /*9b840*/  STL [R1+0x69e8], R0 ;  /* 0x0069e80001007387 */ /* 0x0001e80000100800 */
[----:B------:R-:W-:Y:S04]  /*9b850*/  STL [R1+0x10], R6 ;  /* 0x0000100601007387 */ /* 0x000fe80000100800 */
[----:B------:R-:W-:Y:S01]  /*9b860*/  STL [R1+0x14], R7 ;  /* 0x0000140701007387 */ /* 0x000fe20000100800 */
[----:B0-----:R-:W-:Y:S01]  /*9b870*/  IMAD.MOV.U32 R0, RZ, RZ, R7 ;  /* 0x000000ffff007224 */ /* 0x001fe200078e0007 */
[----:B--2---:R-:W-:-:S15]  /*9b880*/  HMMA.16816.F32 R16, R12, R6, R16 ;  /* 0x000000060c10723c */ /* 0x004fde0000001810 */
[----:B------:R-:W-:-:S04]  /*9b890*/  NOP ;  /* 0x0000000000007918 */ /* 0x000fc80000000000 */
[----:B------:R-:W-:Y:S04]  /*9b8a0*/  STL.64 [R1+0x390], R16 ;  /* 0x0003901001007387 */ /* 0x000fe80000100a00 */
[----:B------:R0:W-:Y:S04]  /*9b8b0*/  STL.64 [R1+0x398], R18 ;  /* 0x0003981201007387 */ /* 0x0001e80000100a00 */
[----:B0-----:R-:W2:Y:S04]  /*9b8c0*/  LDL.LU.64 R18, [R1+0x6be0] ;  /* 0x006be00001127983 */ /* 0x001ea80000300a00 */
[----:B------:R-:W2:Y:S04]  /*9b8d0*/  LDL.LU.64 R16, [R1+0x6bd8] ;  /* 0x006bd80001107983 */ /* 0x000ea80000300a00 */
[----:B------:R-:W4:Y:S01]  /*9b8e0*/  LDL.LU R7, [R1+0x6bd0] ;  /* 0x006bd00001077983 */ /* 0x000f220000300800 */
[----:B---3--:R-:W-:-:S03]  /*9b8f0*/  F2FP.F16.E5M2.UNPACK_B R4, R5.H1 ;  /* 0x00000005ff04723e */ /* 0x008fc600030004ff */
[----:B------:R-:W-:Y:S04]  /*9b900*/  STL [R1+0x69ec], R0 ;  /* 0x0069ec0001007387 */ /* 0x000fe80000100800 */
[----:B------:R-:W-:Y:S01]  /*9b910*/  STL [R1+0x8], R4 ;  /* 0x0000080401007387 */ /* 0x000fe20000100800 */
[----:B----4-:R-:W-:-:S05]  /*9b920*/  F2FP.F16.E5M2.UNPACK_B R5, R7.H1 ;  /* 0x00000007ff05723e */ /* 0x010fca00030004ff */
[----:B------:R2:W-:Y:S02]  /*9b930*/  STL [R1+0xc], R5 ;  /* 0x00000c0501007387 */ /* 0x0005e40000100800 */
[----:B--2---:R-:W-:Y:S02]  /*9b940*/  HMMA.16816.F32 R4, R12, R4, R16 ;  /* 0x000000040c04723c */ /* 0x004fe40000001810 */
[----:B------:R-:W2:Y:S04]  /*9b950*/  LDL.LU.64 R18, [R1+0x6bc8] ;  /* 0x006bc80001127983 */ /* 0x000ea80000300a00 */
[----:B------:R-:W2:-:S13]  /*9b960*/  LDL.LU.64 R16, [R1+0x6bc0] ;  /* 0x006bc00001107983 */ /* 0x000e9a0000300a00 */
[----:B------:R-:W-:Y:S04]  /*9b970*/  STL.64 [R1+0x3b0], R4 ;  /* 0x0003b00401007387 */ /* 0x000fe80000100a00 */
[----:B------:R0:W-:Y:S04]  /*9b980*/  STL.64 [R1+0x3b8], R6 ;  /* 0x0003b80601007387 */ /* 0x0001e80000100a00 */
[----:B0-----:R-:W3:Y:S04]  /*9b990*/  LDL.LU.64 R6, [R1+0x6bb8] ;  /* 0x006bb80001067983 */ /* 0x001ee80000300a00 */
[----:B------:R-:W3:Y:S01]  /*9b9a0*/  LDL.LU.64 R4, [R1+0x6bb0] ;  /* 0x006bb00001047983 */ /* 0x000ee20000300a00 */
[----:B------:R-:W-:-:S02]  /*9b9b0*/  F2FP.F16.E5M2.UNPACK_B R2, R2.H1 ;  /* 0x00000002ff02723e */ /* 0x000fc400030004ff */
[----:B------:R-:W-:Y:S02]  /*9b9c0*/  F2FP.F16.E5M2.UNPACK_B R3, R3.H1 ;  /* 0x00000003ff03723e */ /* 0x000fe400030004ff */
[----:B------:R-:W-:Y:S02]  /*9b9d0*/  F2FP.F16.E5M2.UNPACK_B R28, R28.H1 ;  /* 0x0000001cff1c723e */ /* 0x000fe400030004ff */
[----:B------:R-:W-:Y:S01]  /*9b9e0*/  F2FP.F16.E5M2.UNPACK_B R29, R29.H1 ;  /* 0x0000001dff1d723e */ /* 0x000fe200030004ff */
[----:B------:R-:W-:Y:S01]  /*9b9f0*/  STL.64 [R1], R2 ;  /* 0x0000000201007387 */ /* 0x000fe20000100a00 */
[----:B------:R-:W-:-:S05]  /*9ba00*/  IMAD.MOV.U32 R0, RZ, RZ, R3 ;  /* 0x000000ffff007224 */ /* 0x000fca00078e0003 */
[C---:B--2---:R-:W-:Y:S08]  /*9ba10*/  HMMA.16816.F32 R16, R12.reuse, R28, R16 ;  /* 0x0000001c0c10723c */ /* 0x044ff00000001810 */
[----:B---3--:R-:W-:-:S15]  /*9ba20*/  HMMA.16816.F32 R4, R12, R2, R4 ;  /* 0x000000020c04723c */ /* 0x008fde0000001804 */
        /* <DEDUP_REMOVED lines=14> */
[----:B------:R-:W-:Y:S01]  /*9bb10*/  STL [R1+0x6b1c], R29 ;  /* 0x006b1c1d01007387 */ /* 0x000fe20000100800 */
[----:B------:R-:W-:Y:S02]  /*9bb20*/  F2FP.F16.E5M2.UNPACK_B R22, R22.H1 ;  /* 0x00000016ff16723e */ /* 0x000fe400030004ff */
[----:B------:R-:W-:Y:S01]  /*9bb30*/  F2FP.F16.E5M2.UNPACK_B R23, R23.H1 ;  /* 0x00000017ff17723e */ /* 0x000fe200030004ff */
[----:B--2---:R-:W-:-:S15]  /*9bb40*/  HMMA.16816.F32 R4, R12, R26, R4 ;  /* 0x0000001a0c04723c */ /* 0x004fde0000001804 */
[----:B------:R-:W-:-:S04]  /*9bb50*/  NOP ;  /* 0x0000000000007918 */ /* 0x000fc80000000000 */
[----:B------:R-:W-:Y:S04]  /*9bb60*/  STL.64 [R1+0x430], R4 ;  /* 0x0004300401007387 */ /* 0x000fe80000100a00 */
[----:B------:R3:W-:Y:S02]  /*9bb70*/  STL.64 [R1+0x438], R6 ;  /* 0x0004380601007387 */ /* 0x0007e40000100a00 */
[----:B---3--:R-:W-:Y:S02]  /*9bb80*/  HMMA.16816.F32 R4, R12, R24, R16 ;  /* 0x000000180c04723c */ /* 0x008fe40000001810 */
[----:B------:R-:W-:Y:S04]  /*9bb90*/  STL.64 [R1+0x6978], R26 ;  /* 0x0069781a01007387 */ /* 0x000fe80000100a00 */
[----:B------:R0:W-:-:S13]  /*9bba0*/  STL.64 [R1+0x6970], R24 ;  /* 0x0069701801007387 */ /* 0x0001da0000100a00 */
[----:B------:R-:W-:Y:S04]  /*9bbb0*/  STL.64 [R1+0x440], R4 ;  /* 0x0004400401007387 */ /* 0x000fe80000100a00 */
[----:B------:R1:W-:Y:S04]  /*9bbc0*/  STL.64 [R1+0x448], R6 ;  /* 0x0004480601007387 */ /* 0x0003e80000100a00 */
[----:B0-----:R-:W2:Y:S01]  /*9bbd0*/  LDL.LU R24, [R1+0xa70] ;  /* 0x000a700001187983 */ /* 0x001ea20000300800 */
[----:B-1----:R-:W-:-:S15]  /*9bbe0*/  HMMA.16816.F32 R4, R12, R22, R8 ;  /* 0x000000160c04723c */ /* 0x002fde0000001808 */
[----:B------:R-:W-:-:S04]  /*9bbf0*/  NOP ;  /* 0x0000000000007918 */ /* 0x000fc80000000000 */
[----:B------:R-:W-:Y:S04]  /*9bc00*/  STL.64 [R1+0x490], R4 ;  /* 0x0004900401007387 */ /* 0x000fe80000100a00 */
[----:B------:R-:W-:Y:S04]  /*9bc10*/  STL.64 [R1+0x498], R6 ;  /* 0x0004980601007387 */ /* 0x000fe80000100a00 */
        /* <DEDUP_REMOVED lines=30> */
[----:B----4-:R-:W-:Y:S04]  /*9be00*/  STL.64 [R1+0x6b78], R6 ;  /* 0x006b780601007387 */ /* 0x010fe80000100a00 */
[----:B--2---:R0:W-:Y:S04]  /*9be10*/  STL.64 [R1+0x6b70], R4 ;  /* 0x006b700401007387 */ /* 0x0041e80000100a00 */
[----:B0-----:R-:W2:Y:S04]  /*9be20*/  LDL.LU R4, [R1+0x880] ;  /* 0x0008800001047983 */ /* 0x001ea80000300800 */
[----:B------:R-:W2:Y:S04]  /*9be30*/  LDL.LU R5, [R1+0x884] ;  /* 0x0008840001057983 */ /* 0x000ea80000300800 */
[----:B------:R-:W4:Y:S04]  /*9be40*/  LDL.LU R6, [R1+0x888] ;  /* 0x0008880001067983 */ /* 0x000f280000300800 */
[----:B------:R-:W4:Y:S01]  /*9be50*/  LDL.LU R7, [R1+0x88c] ;  /* 0x00088c0001077983 */ /* 0x000f220000300800 */
[----:B------:R-:W-:-:S02]  /*9be60*/  F2FP.F16.E5M2.UNPACK_B R20, R20.H1 ;  /* 0x00000014ff14723e */ /* 0x000fc400030004ff */
[----:B------:R-:W-:Y:S01]  /*9be70*/  F2FP.F16.E5M2.UNPACK_B R21, R21.H1 ;  /* 0x00000015ff15723e */ /* 0x000fe200030004ff */
        /* <DEDUP_REMOVED lines=12> */
[----:B--2---:R-:W-:Y:S03]  /*9bf40*/  HMMA.16816.F32 R4, R12, R20, R4 ;  /* 0x000000140c04723c */ /* 0x004fe60000001804 */
[----:B----4-:R-:W-:Y:S04]  /*9bf50*/  STL.64 [R1+0x6b68], R26 ;  /* 0x006b681a01007387 */ /* 0x010fe80000100a00 */
[----:B---3--:R0:W-:Y:S04]  /*9bf60*/  STL.64 [R1+0x6b60], R24 ;  /* 0x006b601801007387 */ /* 0x0081e80000100a00 */
[----:B0-----:R-:W2:Y:S04]  /*9bf70*/  LDL.LU R24, [R1+0x8c0] ;  /* 0x0008c00001187983 */ /* 0x001ea80000300800 */
[----:B------:R-:W2:Y:S04]  /*9bf80*/  LDL.LU R25, [R1+0x8c4] ;  /* 0x0008c40001197983 */ /* 0x000ea80000300800 */
[----:B------:R-:W2:Y:S04]  /*9bf90*/  LDL.LU R26, [R1+0x8c8] ;  /* 0x0008c800011a7983 */ /* 0x000ea80000300800 */
[----:B------:R-:W2:Y:S04]  /*9bfa0*/  LDL.LU R27, [R1+0x8cc] ;  /* 0x0008cc00011b7983 */ /* 0x000ea80000300800 */
[----:B------:R-:W3:Y:S04]  /*9bfb0*/  LDL.LU R9, [R1+0xe9c] ;  /* 0x000e9c0001097983 */ /* 0x000ee80000300800 */
[----:B------:R-:W4:Y:S04]  /*9bfc0*/  LDL.LU R10, [R1+0xea8] ;  /* 0x000ea800010a7983 */ /* 0x000f280000300800 */
[----:B------:R-:W3:Y:S04]  /*9bfd0*/  LDL.LU R11, [R1+0xeac] ;  /* 0x000eac00010b7983 */ /* 0x000ee80000300800 */
[----:B------:R-:W3:Y:S04]  /*9bfe0*/  LDL.LU R16, [R1+0xeb8] ;  /* 0x000eb80001107983 */ /* 0x000ee80000300800 */
[----:B------:R-:W3:Y:S04]  /*9bff0*/  LDL.LU R29, [R1+0x196c] ;  /* 0x00196c00011d7983 */ /* 0x000ee80000300800 */
[----:B------:R-:W3:Y:S04]  /*9c000*/  LDL.LU R0, [R1+0x1974] ;  /* 0x0019740001007983 */ /* 0x000ee80000300800 */
        /* <DEDUP_REMOVED lines=8> */
[----:B------:R-:W4:Y:S04]  /*9c090*/  LDL.LU R17, [R1+0xebc] ;  /* 0x000ebc0001117983 */ /* 0x000f280000300800 */
[----:B------:R0:W-:Y:S04]  /*9c0a0*/  STL.64 [R1+0x6958], R22 ;  /* 0x0069581601007387 */ /* 0x0001e80000100a00 */
[----:B0-----:R-:W4:Y:S04]  /*9c0b0*/  LDL.LU R22, [R1+0x1970] ;  /* 0x0019700001167983 */ /* 0x001f280000300800 */
[----:B------:R-:W4:Y:S04]  /*9c0c0*/  LDL.LU R23, [R1+0x1978] ;  /* 0x0019780001177983 */ /* 0x000f280000300800 */
[----:B------:R0:W-:Y:S04]  /*9c0d0*/  STL.64 [R1+0x6950], R20 ;  /* 0x0069501401007387 */ /* 0x0001e80000100a00 */
[----:B0-----:R-:W4:Y:S04]  /*9c0e0*/  LDL.LU R20, [R1+0x1968] ;  /* 0x0019680001147983 */ /* 0x001f280000300800 */
[----:B------:R-:W4:Y:S01]  /*9c0f0*/  LDL.LU R21, [R1+0x1964] ;  /* 0x0019640001157983 */ /* 0x000f220000300800 */
[C---:B--2---:R-:W-:Y:S08]  /*9c100*/  HMMA.16816.F32 R24, R12.reuse, R2, R24 ;  /* 0x000000020c18723c */ /* 0x044ff00000001818 */
        /* <DEDUP_REMOVED lines=8> */
[----:B0-----:R-:W2:Y:S04]  /*9c190*/  LDL.LU.64 R26, [R1+0x6b68] ;  /* 0x006b6800011a7983 */ /* 0x001ea80000300a00 */
[----:B------:R-:W2:Y:S01]  /*9c1a0*/  LDL.LU.64 R24, [R1+0x6b60] ;  /* 0x006b600001187983 */ /* 0x000ea20000300a00 */
[----:B---3--:R-:W-:-:S02]  /*9c1b0*/  F2FP.F16.E5M2.UNPACK_B R4, R4.H1 ;  /* 0x00000004ff04723e */ /* 0x008fc400030004ff */
        /* <DEDUP_REMOVED lines=25> */
[----:B0-----:R-:W2:Y:S04]  /*9c350*/  LDL.LU.64 R26, [R1+0x6b38] ;  /* 0x006b3800011a7983 */ /* 0x001ea80000300a00 */
[----:B------:R-:W2:Y:S01]  /*9c360*/  LDL.LU.64 R24, [R1+0x6b30] ;  /* 0x006b300001187983 */ /* 0x000ea20000300a00 */
[----:B----4-:R-:W-:-:S02]  /*9c370*/  F2FP.F16.E5M2.UNPACK_B R10, R10.H1 ;  /* 0x0000000aff0a723e */ /* 0x010fc400030004ff */
        /* <DEDUP_REMOVED lines=10> */
[----:B------:R-:W-:Y:S04]  /*9c420*/  STL.64 [R1+0x68f0], R8 ;  /* 0x0068f00801007387 */ /* 0x000fe80000100a00 */
[----:B------:R-:W-:Y:S04]  /*9c430*/  STL [R1+0x68d4], R16 ;  /* 0x0068d41001007387 */ /* 0x000fe80000100800 */
[----:B------:R-:W-:Y:S01]  /*9c440*/  STL [R1+0x68d0], R17 ;  /* 0x0068d01101007387 */ /* 0x000fe20000100800 */
[----:B--2---:R-:W-:-:S15]  /*9c450*/  HMMA.16816.F32 R12, R12, R16, R24 ;  /* 0x000000100c0c723c */ /* 0x004fde0000001818 */
[----:B------:R-:W-:-:S04]  /*9c460*/  NOP ;  /* 0x0000000000007918 */ /* 0x000fc80000000000 */
[----:B------:R0:W-:Y:S04]  /*9c470*/  STL.64 [R1+0x960], R12 ;  /* 0x0009600c01007387 */ /* 0x0001e80000100a00 */
[----:B------:R-:W-:Y:S04]  /*9c480*/  STL.64 [R1+0x968], R14 ;  /* 0x0009680e01007387 */ /* 0x000fe80000100a00 */
[----:B------:R-:W-:Y:S04]  /*9c490*/  STL.64 [R1+0x6b10], R18 ;  /* 0x006b101201007387 */ /* 0x000fe80000100a00 */
[----:B------:R-:W2:Y:S04]  /*9c4a0*/  LDL R26, [R1+0x20] ;  /* 0x00002000011a7983 */ /* 0x000ea80000100800 */
[----:B------:R-:W2:Y:S04]  /*9c4b0*/  LDL R27, [R1+0x24] ;  /* 0x00002400011b7983 */ /* 0x000ea80000100800 */
[----:B------:R-:W4:Y:S04]  /*9c4c0*/  LDL R24, [R1+0x28] ;  /* 0x0000280001187983 */ /* 0x000f280000100800 */
[----:B------:R-:W4:Y:S01]  /*9c4d0*/  LDL R25, [R1+0x2c] ;  /* 0x00002c0001197983 */ /* 0x000f220000100800 */
[----:B---3--:R-:W-:-:S05]  /*9c4e0*/  IMAD R4, R7, 0x100, R6 ;  /* 0x0000010007047824 */ /* 0x008fca00078e0206 */
[----:B0-----:R-:W-:Y:S01]  /*9c4f0*/  F2FP.F16.E5M2.UNPACK_B R12, R4 ;  /* 0x00000004ff0c723e */ /* 0x001fe200020004ff */
[----:B--2---:R-:W-:Y:S04]  /*9c500*/  STL.64 [R1+0x69f8], R26 ;  /* 0x0069f81a01007387 */ /* 0x004fe80000100a00 */
[----:B----4-:R-:W-:Y:S04]  /*9c510*/  STL.64 [R1+0x69f0], R24 ;  /* 0x0069f01801007387 */ /* 0x010fe80000100a00 */
[----:B------:R-:W2:Y:S04]  /*9c520*/  LDL.LU R4, [R1+0x8f0] ;  /* 0x0008f00001047983 */ /* 0x000ea80000300800 */
[----:B------:R-:W2:Y:S04]  /*9c530*/  LDL.LU R5, [R1+0x8f4] ;  /* 0x0008f40001057983 */ /* 0x000ea80000300800 */
[----:B------:R-:W3:Y:S04]  /*9c540*/  LDL.LU R6, [R1+0x8f8] ;  /* 0x0008f80001067983 */ /* 0x000ee80000300800 */
[----:B------:R-:W3:Y:S01]  /*9c550*/  LDL.LU R7, [R1+0x8fc] ;  /* 0x0008fc0001077983 */ /* 0x000ee20000300800 */
[----:B------:R-:W-:-:S02]  /*9c560*/  IMAD R8, R21, 0x100, R20 ;  /* 0x0000010015087824 */ /* 0x000fc400078e0214 */
[----:B------:R-:W-:Y:S02]  /*9c570*/  IMAD R29, R29, 0x100, R22 ;  /* 0x000001001d1d7824 */ /* 0x000fe400078e0216 */
[----:B------:R-:W-:Y:S01]  /*9c580*/  IMAD R0, R0, 0x100, R23 ;  /* 0x0000010000007824 */ /* 0x000fe200078e0217 */
[----:B---3--:R0:W-:Y:S04]  /*9c590*/  STL.64 [R1+0x6a08], R6 ;  /* 0x006a080601007387 */ /* 0x0081e80000100a00 */
[----:B--2---:R-:W-:Y:S04]  /*9c5a0*/  STL.64 [R1+0x6a00], R4 ;  /* 0x006a000401007387 */ /* 0x004fe80000100a00 */
[----:B------:R-:W2:Y:S04]  /*9c5b0*/  LDL R10, [R1+0x30] ;  /* 0x00003000010a7983 */ /* 0x000ea80000100800 */
[----:B------:R-:W2:Y:S04]  /*9c5c0*/  LDL R11, [R1+0x34] ;  /* 0x00003400010b7983 */ /* 0x000ea80000100800 */
[----:B------:R-:W3:Y:S04]  /*9c5d0*/  LDL.LU R20, [R1+0x8e0] ;  /* 0x0008e00001147983 */ /* 0x000ee80000300800 */
[----:B------:R-:W3:Y:S04]  /*9c5e0*/  LDL.LU R21, [R1+0x8e4] ;  /* 0x0008e40001157983 */ /* 0x000ee80000300800 */
[----:B------:R-:W4:Y:S04]  /*9c5f0*/  LDL.LU R22, [R1+0x8e8] ;  /* 0x0008e80001167983 */ /* 0x000f280000300800 */
[----:B------:R-:W4:Y:S01]  /*9c600*/  LDL.LU R23, [R1+0x8ec] ;  /* 0x0008ec0001177983 */ /* 0x000f220000300800 */
[----:B------:R-:W-:-:S03]  /*9c610*/  F2FP.F16.E5M2.UNPACK_B R13, R8 ;  /* 0x00000008ff0d723e */ /* 0x000fc600020004ff */
[----:B----4-:R-:W-:Y:S04]  /*9c620*/  STL.64 [R1+0x6a18], R22 ;  /* 0x006a181601007387 */ /* 0x010fe80000100a00 */
[----:B---3--:R1:W-:Y:S04]  /*9c630*/  STL.64 [R1+0x6a10], R20 ;  /* 0x006a101401007387 */ /* 0x0083e80000100a00 */
[----:B------:R-:W3:Y:S04]  /*9c640*/  LDL R8, [R1+0x38] ;  /* 0x0000380001087983 */ /* 0x000ee80000100800 */
[----:B------:R-:W3:Y:S04]  /*9c650*/  LDL R9, [R1+0x3c] ;  /* 0x00003c0001097983 */ /* 0x000ee80000100800 */
[----:B--2---:R-:W-:Y:S04]  /*9c660*/  STL.64 [R1+0x6a28], R10 ;  /* 0x006a280a01007387 */ /* 0x004fe80000100a00 */
[----:B---3--:R2:W-:Y:S04]  /*9c670*/  STL.64 [R1+0x6a20], R8 ;  /* 0x006a200801007387 */ /* 0x0085e80000100a00 */
[----:B0-----:R-:W3:Y:S04]  /*9c680*/  LDL R6, [R1+0x40] ;  /* 0x0000400001067983 */ /* 0x001ee80000100800 */
[----:B------:R-:W3:Y:S04]  /*9c690*/  LDL R7, [R1+0x44] ;  /* 0x0000440001077983 */ /* 0x000ee80000100800 */
[----:B-1----:R-:W4:Y:S04]  /*9c6a0*/  LDL.LU R20, [R1+0x930] ;  /* 0x0009300001147983 */ /* 0x002f280000300800 */
[----:B------:R-:W4:Y:S04]  /*9c6b0*/  LDL.LU R21, [R1+0x934] ;  /* 0x0009340001157983 */ /* 0x000f280000300800 */
[----:B------:R-:W2:Y:S04]  /*9c6c0*/  LDL.LU R22, [R1+0x938] ;  /* 0x0009380001167983 */ /* 0x000ea80000300800 */
[----:B------:R-:W2:Y:S04]  /*9c6d0*/  LDL.LU R23, [R1+0x93c] ;  /* 0x00093c0001177983 */ /* 0x000ea80000300800 */
[----:B--2---:R0:W-:Y:S04]  /*9c6e0*/  STL.64 [R1+0x6a38], R22 ;  /* 0x006a381601007387 */ /* 0x0041e80000100a00 */
[----:B----4-:R-:W-:Y:S04]  /*9c6f0*/  STL.64 [R1+0x6a30], R20 ;  /* 0x006a301401007387 */ /* 0x010fe80000100a00 */
[----:B------:R-:W2:Y:S04]  /*9c700*/  LDL R4, [R1+0x48] ;  /* 0x0000480001047983 */ /* 0x000ea80000100800 */
[----:B------:R-:W2:Y:S04]  /*9c710*/  LDL R5, [R1+0x4c] ;  /* 0x00004c0001057983 */ /* 0x000ea80000100800 */
        /* <DEDUP_REMOVED lines=8> */
[----:B0-----:R-:W2:Y:S04]  /*9c7a0*/  LDL R22, [R1+0x50] ;  /* 0x0000500001167983 */ /* 0x001ea80000100800 */
[----:B------:R-:W2:Y:S04]  /*9c7b0*/  LDL R23, [R1+0x54] ;  /* 0x0000540001177983 */ /* 0x000ea80000100800 */
[----:B-1----:R-:W3:Y:S04]  /*9c7c0*/  LDL.LU R4, [R1+0x950] ;  /* 0x0009500001047983 */ /* 0x002ee80000300800 */
[----:B------:R-:W3:Y:S04]  /*9c7d0*/  LDL.LU R5, [R1+0x954] ;  /* 0x0009540001057983 */ /* 0x000ee80000300800 */
[----:B------:R-:W4:Y:S04]  /*9c7e0*/  LDL.LU R6, [R1+0x958] ;  /* 0x0009580001067983 */ /* 0x000f280000300800 */
[----:B------:R-:W4:Y:S04]  /*9c7f0*/  LDL.LU R7, [R1+0x95c] ;  /* 0x00095c0001077983 */ /* 0x000f280000300800 */
[----:B----4-:R-:W-:Y:S04]  /*9c800*/  STL.64 [R1+0x6a68], R6 ;  /* 0x006a680601007387 */ /* 0x010fe80000100a00 */
[----:B---3--:R0:W-:Y:S04]  /*9c810*/  STL.64 [R1+0x6a60], R4 ;  /* 0x006a600401007387 */ /* 0x0081e80000100a00 */
[----:B------:R-:W3:Y:S04]  /*9c820*/  LDL R20, [R1+0x58] ;  /* 0x0000580001147983 */ /* 0x000ee80000100800 */
[----:B------:R-:W3:Y:S04]  /*9c830*/  LDL R21, [R1+0x5c] ;  /* 0x00005c0001157983 */ /* 0x000ee80000100800 */
[----:B0-----:R-:W4:Y:S04]  /*9c840*/  LDL.64 R4, [R1+0x68] ;  /* 0x0000680001047983 */ /* 0x001f280000100a00 */
[----:B--2---:R-:W-:Y:S04]  /*9c850*/  STL.64 [R1+0x6a78], R22 ;  /* 0x006a781601007387 */ /* 0x004fe80000100a00 */
[----:B---3--:R-:W-:Y:S04]  /*9c860*/  STL.64 [R1+0x6a70], R20 ;  /* 0x006a701401007387 */ /* 0x008fe80000100a00 */
[----:B------:R-:W2:Y:S04]  /*9c870*/  LDL R6, [R1+0x60] ;  /* 0x0000600001067983 */ /* 0x000ea80000100800 */
[----:B------:R-:W2:Y:S04]  /*9c880*/  LDL R7, [R1+0x64] ;  /* 0x0000640001077983 */ /* 0x000ea80000100800 */
[----:B--2---:R0:W-:Y:S04]  /*9c890*/  STL.64 [R1+0x6a98], R6 ;  /* 0x006a980601007387 */ /* 0x0041e80000100a00 */
[----:B0-----:R-:W2:Y:S04]  /*9c8a0*/  LDL R6, [R1+0x70] ;  /* 0x0000700001067983 */ /* 0x001ea80000100800 */
[----:B------:R-:W2:Y:S04]  /*9c8b0*/  LDL R7, [R1+0x74] ;  /* 0x0000740001077983 */ /* 0x000ea80000100800 */
[----:B----4-:R0:W-:Y:S04]  /*9c8c0*/  STL.64 [R1+0x6a90], R4 ;  /* 0x006a900401007387 */ /* 0x0101e80000100a00 */
[----:B--2---:R-:W-:Y:S04]  /*9c8d0*/  STL.64 [R1+0x6ab0], R6 ;  /* 0x006ab00601007387 */ /* 0x004fe80000100a00 */
[----:B------:R-:W2:Y:S04]  /*9c8e0*/  LDL.LU R20, [R1+0x9b0] ;  /* 0x0009b00001147983 */ /* 0x000ea80000300800 */
[----:B------:R-:W2:Y:S04]  /*9c8f0*/  LDL.LU R21, [R1+0x9b4] ;  /* 0x0009b40001157983 */ /* 0x000ea80000300800 */
[----:B------:R-:W3:Y:S04]  /*9c900*/  LDL.LU R22, [R1+0x9b8] ;  /* 0x0009b80001167983 */ /* 0x000ee80000300800 */
[----:B------:R-:W3:Y:S04]  /*9c910*/  LDL.LU R23, [R1+0x9bc] ;  /* 0x0009bc0001177983 */ /* 0x000ee80000300800 */
[----:B0-----:R-:W4:Y:S04]  /*9c920*/  LDL R4, [R1+0x78] ;  /* 0x0000780001047983 */ /* 0x001f280000100800 */
        /* <DEDUP_REMOVED lines=25> */
[----:B------:R-:W4:Y:S04]  /*9cac0*/  LDL.64 R4, [R1+0x98] ;  /* 0x0000980001047983 */ /* 0x000f280000100a00 */
        /* <DEDUP_REMOVED lines=19> */
[----:B------:R-:W-:-:S07]  /*9cc00*/  F2FP.F16.E5M2.UNPACK_B R15, R0 ;  /* 0x00000000ff0f723e */ /* 0x000fce00020004ff */
[----:B----4-:R-:W-:Y:S01]  /*9cc10*/  HMMA.16816.F32 R16, R12, R4, R16 ;  /* 0x000000040c10723c */ /* 0x010fe20000001810 */
        /* <DEDUP_REMOVED lines=14> */
[----:B------:R-:W3:Y:S04]  /*9cd00*/  LDL.LU R29, [R1+0x6b1c] ;  /* 0x006b1c00011d7983 */ /* 0x000ee80000300800 */
[----:B------:R-:W3:Y:S04]  /*9cd10*/  LDL.LU R0, [R1+0x6b18] ;  /* 0x006b180001007983 */ /* 0x000ee80000300800 */
[----:B------:R0:W-:Y:S02]  /*9cd20*/  STL.64 [R1+0xa60], R16 ;  /* 0x000a601001007387 */ /* 0x0001e40000100a00 */
[----:B0-----:R-:W-:-:S02]  /*9cd30*/  IMAD.MOV.U32 R17, RZ, RZ, R4 ;  /* 0x000000ffff117224 */ /* 0x001fc400078e0004 */
[----:B------:R-:W-:Y:S01]  /*9cd40*/  IMAD.MOV.U32 R16, RZ, RZ, R5 ;  /* 0x000000ffff107224 */ /* 0x000fe200078e0005 */
[----:B------:R0:W-:Y:S04]  /*9cd50*/  STL.64 [R1+0xa68], R18 ;  /* 0x000a681201007387 */ /* 0x0001e80000100a00 */
[----:B0-----:R-:W3:Y:S04]  /*9cd60*/  LDL.LU.64 R18, [R1+0x6b10] ;  /* 0x006b100001127983 */ /* 0x001ee80000300a00 */
[----:B------:R-:W-:Y:S04]  /*9cd70*/  STL [R1+0x68e4], R17 ;  /* 0x0068e41101007387 */ /* 0x000fe80000100800 */
[----:B------:R-:W-:Y:S01]  /*9cd80*/  STL [R1+0x68e0], R16 ;  /* 0x0068e01001007387 */ /* 0x000fe20000100800 */
[----:B--2---:R-:W-:Y:S03]  /*9cd90*/  HMMA.16816.F32 R4, R12, R6, R20 ;  /* 0x000000060c04723c */ /* 0x004fe60000001814 */
[----:B------:R-:W2:Y:S04]  /*9cda0*/  LDL.LU.64 R22, [R1+0x6b08] ;  /* 0x006b080001167983 */ /* 0x000ea80000300a00 */
[----:B------:R-:W2:-:S12]  /*9cdb0*/  LDL.LU.64 R20, [R1+0x6b00] ;  /* 0x006b000001147983 */ /* 0x000e980000300a00 */
        /* <DEDUP_REMOVED lines=11> */
[----:B------:R-:W-:-:S05]  /*9ce70*/  IMAD.MOV.U32 R16, RZ, RZ, R5 ;  /* 0x000000ffff107224 */ /* 0x000fca00078e0005 */
[----:B------:R-:W-:Y:S04]  /*9ce80*/  STL [R1+0x68ec], R16 ;  /* 0x0068ec1001007387 */ /* 0x000fe80000100800 */
[----:B------:R-:W-:Y:S01]  /*9ce90*/  STL [R1+0x68e8], R17 ;  /* 0x0068e81101007387 */ /* 0x000fe20000100800 */
        /* <DEDUP_REMOVED lines=27> */
[----:B---3--:R-:W-:Y:S04]  /*9d050*/  STL.64 [R1+0x6938], R18 ;  /* 0x0069381201007387 */ /* 0x008fe80000100a00 */
[----:B------:R0:W-:Y:S04]  /*9d060*/  STL.64 [R1+0x6930], R16 ;  /* 0x0069301001007387 */ /* 0x0001e80000100a00 */
[----:B0-----:R-:W3:Y:S04]  /*9d070*/  LDL.LU R16, [R1+0x900] ;  /* 0x0009000001107983 */ /* 0x001ee80000300800 */
[----:B------:R-:W3:Y:S04]  /*9d080*/  LDL.LU R17, [R1+0x904] ;  /* 0x0009040001117983 */ /* 0x000ee80000300800 */
[----:B------:R-:W3:Y:S04]  /*9d090*/  LDL.LU R18, [R1+0x908] ;  /* 0x0009080001127983 */ /* 0x000ee80000300800 */
[----:B------:R-:W3:Y:S01]  /*9d0a0*/  LDL.LU R19, [R1+0x90c] ;  /* 0x00090c0001137983 */ /* 0x000ee20000300800 */
[----:B--2---:R-:W-:Y:S03]  /*9d0b0*/  HMMA.16816.F32 R4, R12, R6, R20 ;  /* 0x000000060c04723c */ /* 0x004fe60000001814 */
[----:B------:R-:W2:Y:S04]  /*9d0c0*/  LDL.LU.64 R22, [R1+0x6a78] ;  /* 0x006a780001167983 */ /* 0x000ea80000300a00 */
[----:B------:R-:W2:-:S12]  /*9d0d0*/  LDL.LU.64 R20, [R1+0x6a70] ;  /* 0x006a700001147983 */ /* 0x000e980000300a00 */
[----:B------:R-:W-:Y:S04]  /*9d0e0*/  STL.64 [R1+0x980], R4 ;  /* 0x0009800401007387 */ /* 0x000fe80000100a00 */
[----:B------:R0:W-:Y:S04]  /*9d0f0*/  STL.64 [R1+0x988], R6 ;  /* 0x0009880601007387 */ /* 0x0001e80000100a00 */
[----:B0-----:R-:W3:Y:S04]  /*9d100*/  LDL.LU.64 R6, [R1+0x6a68] ;  /* 0x006a680001067983 */ /* 0x001ee80000300a00 */
[----:B------:R-:W3:Y:S01]  /*9d110*/  LDL.LU.64 R4, [R1+0x6a60] ;  /* 0x006a600001047983 */ /* 0x000ee20000300a00 */
[----:B--2---:R-:W-:-:S15]  /*9d120*/  HMMA.16816.F32 R8, R12, R20, R8 ;  /* 0x000000140c08723c */ /* 0x004fde0000001808 */
[----:B------:R-:W-:-:S04]  /*9d130*/  NOP ;  /* 0x0000000000007918 */ /* 0x000fc80000000000 */
[----:B------:R-:W-:Y:S04]  /*9d140*/  STL.64 [R1+0x970], R8 ;  /* 0x0009700801007387 */ /* 0x000fe80000100a00 */
[----:B------:R0:W-:Y:S01]  /*9d150*/  STL.64 [R1+0x978], R10 ;  /* 0x0009780a01007387 */ /* 0x0001e20000100a00 */
[C---:B---3--:R-:W-:Y:S03]  /*9d160*/  HMMA.16816.F32 R20, R12.reuse, R22, R4 ;  /* 0x000000160c14723c */ /* 0x048fe60000001804 */
        /* <DEDUP_REMOVED lines=15> */
[----:B------:R-:W3:Y:S04]  /*9d260*/  LDL.LU.64 R22, [R1+0x6a18] ;  /* 0x006a180001167983 */ /* 0x000ee80000300a00 */
[----:B------:R-:W3:-:S12]  /*9d270*/  LDL.LU.64 R20, [R1+0x6a10] ;  /* 0x006a100001147983 */ /* 0x000ed80000300a00 */
        /* <DEDUP_REMOVED lines=8> */
[----:B0-----:R-:W3:Y:S04]  /*9d300*/  LDL.LU.64 R26, [R1+0x69f8] ;  /* 0x0069f800011a7983 */ /* 0x001ee80000300a00 */
[----:B------:R-:W4:Y:S01]  /*9d310*/  LDL.LU.64 R24, [R1+0x69f0] ;  /* 0x0069f00001187983 */ /* 0x000f220000300a00 */
[----:B--2---:R-:W-:-:S15]  /*9d320*/  HMMA.16816.F32 R8, R12, R10, R16 ;  /* 0x0000000a0c08723c */ /* 0x004fde0000001810 */
[----:B------:R-:W-:-:S04]  /*9d330*/  NOP ;  /* 0x0000000000007918 */ /* 0x000fc80000000000 */
[----:B------:R0:W-:Y:S04]  /*9d340*/  STL.64 [R1+0x900], R8 ;  /* 0x0009000801007387 */ /* 0x0001e80000100a00 */
[----:B------:R1:W-:Y:S04]  /*9d350*/  STL.64 [R1+0x908], R10 ;  /* 0x0009080a01007387 */ /* 0x0003e80000100a00 */
[----:B0-----:R-:W2:Y:S01]  /*9d360*/  LDL.LU R8, [R1+0x7e0] ;  /* 0x0007e00001087983 */ /* 0x001ea20000300800 */
[C---:B----4-:R-:W-:Y:S08]  /*9d370*/  HMMA.16816.F32 R16, R12.reuse, R24, R4 ;  /* 0x000000180c10723c */ /* 0x050ff00000001804 */
[----:B---3--:R-:W-:Y:S11]  /*9d380*/  HMMA.16816.F32 R4, R12, R26, R20 ;  /* 0x0000001a0c04723c */ /* 0x008ff60000001814 */
[----:B------:R0:W-:Y:S04]  /*9d390*/  STL.64 [R1+0x8f0], R16 ;  /* 0x0008f01001007387 */ /* 0x0001e80000100a00 */
[----:B------:R3:W-:Y:S04]  /*9d3a0*/  STL.64 [R1+0x8f8], R18 ;  /* 0x0008f81201007387 */ /* 0x0007e80000100a00 */
[----:B------:R-:W-:Y:S04]  /*9d3b0*/  STL.64 [R1+0x8e0], R4 ;  /* 0x0008e00401007387 */ /* 0x000fe80000100a00 */
[----:B------:R-:W-:Y:S04]  /*9d3c0*/  STL.64 [R1+0x8e8], R6 ;  /* 0x0008e80601007387 */ /* 0x000fe80000100a00 */
[----:B------:R-:W2:Y:S04]  /*9d3d0*/  LDL.LU R9, [R1+0x7e4] ;  /* 0x0007e40001097983 */ /* 0x000ea80000300800 */
[----:B-1----:R-:W4:Y:S04]  /*9d3e0*/  LDL.LU R10, [R1+0x7e8] ;  /* 0x0007e800010a7983 */ /* 0x002f280000300800 */
[----:B------:R-:W4:Y:S04]  /*9d3f0*/  LDL.LU R11, [R1+0x7ec] ;  /* 0x0007ec00010b7983 */ /* 0x000f280000300800 */
[----:B0-----:R-:W2:Y:S04]  /*9d400*/  LDL.LU R16, [R1+0x830] ;  /* 0x0008300001107983 */ /* 0x001ea80000300800 */
[----:B------:R-:W2:Y:S04]  /*9d410*/  LDL.LU R17, [R1+0x834] ;  /* 0x0008340001117983 */ /* 0x000ea80000300800 */
[----:B---3--:R-:W3:Y:S04]  /*9d420*/  LDL.LU R18, [R1+0x838] ;  /* 0x0008380001127983 */ /* 0x008ee80000300800 */
        /* <DEDUP_REMOVED lines=9> */
[----:B--2---:R0:W-:Y:S04]  /*9d4c0*/  STL.64 [R1+0x6988], R26 ;  /* 0x0069881a01007387 */ /* 0x0041e80000100a00 */
[----:B0-----:R-:W2:Y:S01]  /*9d4d0*/  LDL R26, [R1] ;  /* 0x00000000011a7983 */ /* 0x001ea20000100800 */
[----:B------:R-:W-:-:S03]  /*9d4e0*/  IMAD.MOV.U32 R27, RZ, RZ, R0 ;  /* 0x000000ffff1b7224 */ /* 0x000fc600078e0000 */
[----:B------:R-:W3:Y:S04]  /*9d4f0*/  LDL.LU R0, [R1+0x69ec] ;  /* 0x0069ec0001007983 */ /* 0x000ee80000300800 */
[----:B------:R-:W-:Y:S04]  /*9d500*/  STL.64 [R1+0x6980], R24 ;  /* 0x0069801801007387 */ /* 0x000fe80000100a00 */
[----:B------:R-:W-:Y:S04]  /*9d510*/  STL.64 [R1+0x6968], R22 ;  /* 0x0069681601007387 */ /* 0x000fe80000100a00 */
[----:B------:R0:W-:Y:S04]  /*9d520*/  STL.64 [R1+0x6960], R20 ;  /* 0x0069601401007387 */ /* 0x0001e80000100a00 */
[----:B0-----:R-:W4:Y:S04]  /*9d530*/  LDL.LU R20, [R1+0x860] ;  /* 0x0008600001147983 */ /* 0x001f280000300800 */
[----:B------:R-:W4:Y:S04]  /*9d540*/  LDL.LU R21, [R1+0x864] ;  /* 0x0008640001157983 */ /* 0x000f280000300800 */
[----:B------:R-:W4:Y:S04]  /*9d550*/  LDL.LU R22, [R1+0x868] ;  /* 0x0008680001167983 */ /* 0x000f280000300800 */
[----:B------:R-:W4:Y:S04]  /*9d560*/  LDL.LU R23, [R1+0x86c] ;  /* 0x00086c0001177983 */ /* 0x000f280000300800 */
[----:B------:R-:W4:Y:S04]  /*9d570*/  LDL.64 R24, [R1+0x8] ;  /* 0x0000080001187983 */ /* 0x000f280000100a00 */
[----:B--2---:R0:W-:Y:S04]  /*9d580*/  STL.64 [R1+0x69b8], R26 ;  /* 0x0069b81a01007387 */ /* 0x0041e80000100a00 */
[----:B0-----:R-:W2:Y:S01]  /*9d590*/  LDL R26, [R1+0x10] ;  /* 0x00001000011a7983 */ /* 0x001ea20000100800 */
[----:B---3--:R-:W-:-:S03]  /*9d5a0*/  IMAD.MOV.U32 R27, RZ, RZ, R0 ;  /* 0x000000ffff1b7224 */ /* 0x008fc600078e0000 */
[----:B------:R-:W3:Y:S04]  /*9d5b0*/  LDL.LU R0, [R1+0x69e8] ;  /* 0x0069e80001007983 */ /* 0x000ee80000300800 */
[----:B----4-:R-:W-:Y:S04]  /*9d5c0*/  STL.64 [R1+0x69b0], R24 ;  /* 0x0069b01801007387 */ /* 0x010fe80000100a00 */
[----:B--2---:R-:W-:Y:S04]  /*9d5d0*/  STL.64 [R1+0x69d0], R26 ;  /* 0x0069d01a01007387 */ /* 0x004fe80000100a00 */
[----:B------:R-:W-:Y:S04]  /*9d5e0*/  STL.64 [R1+0x6998], R22 ;  /* 0x0069981601007387 */ /* 0x000fe80000100a00 */
[----:B------:R0:W-:Y:S04]  /*9d5f0*/  STL.64 [R1+0x6990], R20 ;  /* 0x0069901401007387 */ /* 0x0001e80000100a00 */
[----:B0-----:R-:W2:Y:S04]  /*9d600*/  LDL.LU R20, [R1+0x890] ;  /* 0x0008900001147983 */ /* 0x001ea80000300800 */
[----:B------:R-:W2:Y:S04]  /*9d610*/  LDL.LU R21, [R1+0x894] ;  /* 0x0008940001157983 */ /* 0x000ea80000300800 */
[----:B------:R-:W4:Y:S04]  /*9d620*/  LDL.LU R22, [R1+0x898] ;  /* 0x0008980001167983 */ /* 0x000f280000300800 */
[----:B------:R-:W4:Y:S04]  /*9d630*/  LDL.LU R23, [R1+0x89c] ;  /* 0x00089c0001177983 */ /* 0x000f280000300800 */
[----:B------:R-:W2:Y:S04]  /*9d640*/  LDL R24, [R1+0x18] ;  /* 0x0000180001187983 */ /* 0x000ea80000100800 */
        /* <DEDUP_REMOVED lines=20> */
[----:B0-----:R-:W4:Y:S04]  /*9d790*/  LDL.LU R16, [R1+0x840] ;  /* 0x0008400001107983 */ /* 0x001f280000300800 */
[----:B------:R-:W4:Y:S04]  /*9d7a0*/  LDL.LU R17, [R1+0x844] ;  /* 0x0008440001117983 */ /* 0x000f280000300800 */
[----:B------:R-:W4:Y:S04]  /*9d7b0*/  LDL.LU R18, [R1+0x848] ;  /* 0x0008480001127983 */ /* 0x000f280000300800 */
[----:B------:R-:W4:Y:S04]  /*9d7c0*/  LDL.LU R19, [R1+0x84c] ;  /* 0x00084c0001137983 */ /* 0x000f280000300800 */
[----:B------:R-:W4:Y:S04]  /*9d7d0*/  LDL.LU R4, [R1+0x800] ;  /* 0x0008000001047983 */ /* 0x000f280000300800 */
[----:B------:R-:W4:Y:S04]  /*9d7e0*/  LDL.LU R5, [R1+0x804] ;  /* 0x0008040001057983 */ /* 0x000f280000300800 */
[----:B------:R-:W4:Y:S04]  /*9d7f0*/  LDL.LU R6, [R1+0x808] ;  /* 0x0008080001067983 */ /* 0x000f280000300800 */
[----:B------:R-:W4:Y:S01]  /*9d800*/  LDL.LU R7, [R1+0x80c] ;  /* 0x00080c0001077983 */ /* 0x000f220000300800 */
[----:B---3--:R-:W-:-:S07]  /*9d810*/  IMAD.MOV.U32 R25, RZ, RZ, R0 ;  /* 0x000000ffff197224 */ /* 0x008fce00078e0000 */
[C---:B--2---:R-:W-:Y:S01]  /*9d820*/  HMMA.16816.F32 R24, R12.reuse, R24, R20 ;  /* 0x000000180c18723c */ /* 0x044fe20000001814 */
[----:B----4-:R-:W-:Y:S04]  /*9d830*/  STL.64 [R1+0x6928], R6 ;  /* 0x0069280601007387 */ /* 0x010fe80000100a00 */
        /* <DEDUP_REMOVED lines=11> */
[----:B------:R-:W4:Y:S04]  /*9d8f0*/  LDL.LU.64 R22, [R1+0x69e0] ;  /* 0x0069e00001167983 */ /* 0x000f280000300a00 */
[----:B------:R-:W4:Y:S04]  /*9d900*/  LDL.LU.64 R20, [R1+0x69d8] ;  /* 0x0069d80001147983 */ /* 0x000f280000300a00 */
[----:B------:R-:W-:Y:S04]  /*9d910*/  STL.64 [R1+0x8d0], R24 ;  /* 0x0008d01801007387 */ /* 0x000fe80000100a00 */
[----:B------:R0:W-:Y:S04]  /*9d920*/  STL.64 [R1+0x8d8], R26 ;  /* 0x0008d81a01007387 */ /* 0x0001e80000100a00 */
[----:B0-----:R-:W4:Y:S02]  /*9d930*/  LDL.LU.64 R26, [R1+0x69d0] ;  /* 0x0069d000011a7983 */ /* 0x001f240000300a00 */
[----:B----4-:R-:W-:Y:S02]  /*9d940*/  HMMA.16816.F32 R24, R12, R26, R20 ;  /* 0x0000001a0c18723c */ /* 0x010fe40000001814 */
[----:B------:R-:W4:Y:S04]  /*9d950*/  LDL.LU.64 R22, [R1+0x69c8] ;  /* 0x0069c80001167983 */ /* 0x000f280000300a00 */
[----:B------:R-:W4:-:S13]  /*9d960*/  LDL.LU.64 R20, [R1+0x69c0] ;  /* 0x0069c00001147983 */ /* 0x000f1a0000300a00 */
        /* <DEDUP_REMOVED lines=25> */
[----:B------:R-:W-:Y:S01]  /*9db00*/  STL.64 [R1+0x6778], R28 ;  /* 0x0067781c01007387 */ /* 0x000fe20000100a00 */
        /* <DEDUP_REMOVED lines=42> */
[----:B------:R-:W-:Y:S01]  /*9ddb0*/  STL.64 [R1+0x67b8], R18 ;  /* 0x0067b81201007387 */ /* 0x000fe20000100a00 */
[----:B--2---:R-:W-:-:S15]  /*9ddc0*/  HMMA.16816.F32 R4, R12, R2, R4 ;  /* 0x000000020c04723c */ /* 0x004fde0000001804 */
[----:B------:R-:W-:-:S04]  /*9ddd0*/  NOP ;  /* 0x0000000000007918 */ /* 0x000fc80000000000 */
        /* <DEDUP_REMOVED lines=20> */
[----:B------:R-:W-:Y:S01]  /*9df20*/  STL [R1+0x68dc], R15 ;  /* 0x0068dc0f01007387 */ /* 0x000fe20000100800 */
[----:B----4-:R-:W-:-:S02]  /*9df30*/  IMAD.MOV.U32 R28, RZ, RZ, R16 ;  /* 0x000000ffff1c7224 */ /* 0x010fc400078e0010 */
[----:B------:R-:W-:Y:S01]  /*9df40*/  IMAD.MOV.U32 R29, RZ, RZ, R17 ;  /* 0x000000ffff1d7224 */ /* 0x000fe200078e0011 */
[C---:B---3--:R-:W-:Y:S08]  /*9df50*/  HMMA.16816.F32 R20, R12.reuse, R8, R20 ;  /* 0x000000080c14723c */ /* 0x048ff00000001814 */
[----:B--2---:R-:W-:Y:S11]  /*9df60*/  HMMA.16816.F32 R4, R12, R10, R24 ;  /* 0x0000000a0c04723c */ /* 0x004ff60000001818 */
[----:B------:R-:W-:Y:S04]  /*9df70*/  STL.64 [R1+0x7c0], R20 ;  /* 0x0007c01401007387 */ /* 0x000fe80000100a00 */
[----:B------:R-:W-:Y:S04]  /*9df80*/  STL.64 [R1+0x7c8], R22 ;  /* 0x0007c81601007387 */ /* 0x000fe80000100a00 */
[----:B------:R0:W-:Y:S04]  /*9df90*/  STL.64 [R1+0x7b0], R4 ;  /* 0x0007b00401007387 */ /* 0x0001e80000100a00 */
[----:B------:R1:W-:Y:S04]  /*9dfa0*/  STL.64 [R1+0x7b8], R6 ;  /* 0x0007b80601007387 */ /* 0x0003e80000100a00 */
[----:B------:R-:W2:Y:S04]  /*9dfb0*/  LDL.LU R16, [R1+0x68ec] ;  /* 0x0068ec0001107983 */ /* 0x000ea80000300800 */
[----:B------:R-:W3:Y:S04]  /*9dfc0*/  LDL.LU R17, [R1+0x68e8] ;  /* 0x0068e80001117983 */ /* 0x000ee80000300800 */
[----:B0-----:R-:W4:Y:S04]  /*9dfd0*/  LDL.LU R4, [R1+0x720] ;  /* 0x0007200001047983 */ /* 0x001f280000300800 */
[----:B------:R-:W4:Y:S04]  /*9dfe0*/  LDL.LU R5, [R1+0x724] ;  /* 0x0007240001057983 */ /* 0x000f280000300800 */
[----:B-1----:R-:W2:Y:S04]  /*9dff0*/  LDL.LU R6, [R1+0x728] ;  /* 0x0007280001067983 */ /* 0x002ea80000300800 */
[----:B------:R-:W2:Y:S04]  /*9e000*/  LDL.LU R7, [R1+0x72c] ;  /* 0x00072c0001077983 */ /* 0x000ea80000300800 */
[----:B--2---:R-:W-:Y:S04]  /*9e010*/  STL.64 [R1+0x6860], R6 ;  /* 0x0068600601007387 */ /* 0x004fe80000100a00 */
[----:B----4-:R0:W-:Y:S04]  /*9e020*/  STL.64 [R1+0x6858], R4 ;  /* 0x0068580401007387 */ /* 0x0101e80000100a00 */
[----:B0-----:R-:W2:Y:S04]  /*9e030*/  LDL.LU R4, [R1+0x750] ;  /* 0x0007500001047983 */ /* 0x001ea80000300800 */
[----:B------:R-:W2:Y:S04]  /*9e040*/  LDL.LU R5, [R1+0x754] ;  /* 0x0007540001057983 */ /* 0x000ea80000300800 */
[----:B------:R-:W4:Y:S04]  /*9e050*/  LDL.LU R6, [R1+0x758] ;  /* 0x0007580001067983 */ /* 0x000f280000300800 */
[----:B------:R-:W4:Y:S04]  /*9e060*/  LDL.LU R7, [R1+0x75c] ;  /* 0x00075c0001077983 */ /* 0x000f280000300800 */
[----:B----4-:R3:W-:Y:S02]  /*9e070*/  STL.64 [R1+0x6870], R6 ;  /* 0x0068700601007387 */ /* 0x0107e40000100a00 */
[----:B---3--:R-:W-:-:S02]  /*9e080*/  IMAD.MOV.U32 R6, RZ, RZ, R17 ;  /* 0x000000ffff067224 */ /* 0x008fc400078e0011 */
[----:B------:R-:W-:Y:S01]  /*9e090*/  IMAD.MOV.U32 R7, RZ, RZ, R16 ;  /* 0x000000ffff077224 */ /* 0x000fe200078e0010 */
[----:B------:R-:W3:Y:S04]  /*9e0a0*/  LDL.LU R17, [R1+0x68e4] ;  /* 0x0068e40001117983 */ /* 0x000ee80000300800 */
[----:B------:R-:W4:Y:S04]  /*9e0b0*/  LDL.LU R16, [R1+0x68e0] ;  /* 0x0068e00001107983 */ /* 0x000f280000300800 */
[----:B--2---:R0:W-:Y:S04]  /*9e0c0*/  STL.64 [R1+0x6868], R4 ;  /* 0x0068680401007387 */ /* 0x0041e80000100a00 */
[----:B0-----:R-:W2:Y:S04]  /*9e0d0*/  LDL.LU.64 R4, [R1+0x90] ;  /* 0x0000900001047983 */ /* 0x001ea80000300a00 */
[----:B------:R-:W-:Y:S04]  /*9e0e0*/  STL.64 [R1+0x68a0], R6 ;  /* 0x0068a00601007387 */ /* 0x000fe80000100a00 */
[----:B--2---:R-:W-:Y:S04]  /*9e0f0*/  STL.64 [R1+0x6898], R4 ;  /* 0x0068980401007387 */ /* 0x004fe80000100a00 */
[----:B------:R-:W2:Y:S04]  /*9e100*/  LDL.LU.64 R18, [R1+0x80] ;  /* 0x0000800001127983 */ /* 0x000ea80000300a00 */
[----:B------:R-:W2:Y:S04]  /*9e110*/  LDL R20, [R1+0x78] ;  /* 0x0000780001147983 */ /* 0x000ea80000100800 */
[----:B------:R-:W2:Y:S04]  /*9e120*/  LDL R21, [R1+0x7c] ;  /* 0x00007c0001157983 */ /* 0x000ea80000100800 */
[----:B------:R-:W2:Y:S04]  /*9e130*/  LDL.LU.64 R22, [R1+0x70] ;  /* 0x0000700001167983 */ /* 0x000ea80000300a00 */
[----:B--2---:R-:W-:Y:S04]  /*9e140*/  STL.64 [R1+0x6880], R22 ;  /* 0x0068801601007387 */ /* 0x004fe80000100a00 */
[----:B------:R0:W-:Y:S04]  /*9e150*/  STL.64 [R1+0x6878], R20 ;  /* 0x0068781401007387 */ /* 0x0001e80000100a00 */
[----:B0-----:R-:W2:Y:S04]  /*9e160*/  LDL.LU R20, [R1+0x760] ;  /* 0x0007600001147983 */ /* 0x001ea80000300800 */
[----:B------:R-:W2:Y:S04]  /*9e170*/  LDL.LU R21, [R1+0x764] ;  /* 0x0007640001157983 */ /* 0x000ea80000300800 */
[----:B------:R-:W2:Y:S04]  /*9e180*/  LDL.LU R22, [R1+0x768] ;  /* 0x0007680001167983 */ /* 0x000ea80000300800 */
[----:B------:R-:W2:Y:S04]  /*9e190*/  LDL.LU R23, [R1+0x76c] ;  /* 0x00076c0001177983 */ /* 0x000ea80000300800 */
[----:B------:R-:W2:Y:S04]  /*9e1a0*/  LDL.LU R15, [R1+0x1980] ;  /* 0x00198000010f7983 */ /* 0x000ea80000300800 */
[----:B------:R-:W2:Y:S04]  /*9e1b0*/  LDL.LU R3, [R1+0x197c] ;  /* 0x00197c0001037983 */ /* 0x000ea80000300800 */
[----:B------:R-:W2:Y:S01]  /*9e1c0*/  LDL.LU R2, [R1+0x1988] ;  /* 0x0019880001027983 */ /* 0x000ea20000300800 */
[----:B----4-:R-:W-:-:S03]  /*9e1d0*/  IMAD.MOV.U32 R7, RZ, RZ, R16 ;  /* 0x000000ffff077224 */ /* 0x010fc600078e0010 */
[----:B------:R-:W4:Y:S04]  /*9e1e0*/  LDL.LU R0, [R1+0x1984] ;  /* 0x0019840001007983 */ /* 0x000f280000300800 */
[----:B------:R-:W4:Y:S01]  /*9e1f0*/  LDL.LU R16, [R1+0x1990] ;  /* 0x0019900001107983 */ /* 0x000f220000300800 */
[----:B---3--:R-:W-:-:S03]  /*9e200*/  IMAD.MOV.U32 R6, RZ, RZ, R17 ;  /* 0x000000ffff067224 */ /* 0x008fc600078e0011 */
[----:B------:R-:W3:Y:S04]  /*9e210*/  LDL.LU R5, [R1+0x198c] ;  /* 0x00198c0001057983 */ /* 0x000ee80000300800 */
[----:B------:R-:W3:Y:S04]  /*9e220*/  LDL.LU R17, [R1+0x1998] ;  /* 0x0019980001117983 */ /* 0x000ee80000300800 */
[----:B------:R-:W3:Y:S04]  /*9e230*/  LDL.LU R4, [R1+0x1994] ;  /* 0x0019940001047983 */ /* 0x000ee80000300800 */
        /* <DEDUP_REMOVED lines=12> */
[----:B------:R-:W-:-:S02]  /*9e300*/  IMAD R3, R3, 0x100, R15 ;  /* 0x0000010003037824 */ /* 0x000fc400078e020f */
[----:B----4-:R-:W-:Y:S02]  /*9e310*/  IMAD R0, R0, 0x100, R2 ;  /* 0x0000010000007824 */ /* 0x010fe400078e0202 */
[----:B---3--:R-:W-:Y:S02]  /*9e320*/  IMAD R5, R5, 0x100, R16 ;  /* 0x0000010005057824 */ /* 0x008fe400078e0210 */
[----:B------:R-:W-:Y:S01]  /*9e330*/  IMAD R4, R4, 0x100, R17 ;  /* 0x0000010004047824 */ /* 0x000fe200078e0211 */
        /* <DEDUP_REMOVED lines=10> */
[----:B------:R-:W-:Y:S04]  /*9e3e0*/  STL.64 [R1+0x66f0], R10 ;  /* 0x0066f00a01007387 */ /* 0x000fe80000100a00 */
[----:B------:R0:W-:Y:S04]  /*9e3f0*/  STL.64 [R1+0x66e8], R8 ;  /* 0x0066e80801007387 */ /* 0x0001e80000100a00 */
[----:B0-----:R-:W4:Y:S04]  /*9e400*/  LDL.LU R8, [R1+0x740] ;  /* 0x0007400001087983 */ /* 0x001f280000300800 */
[----:B------:R-:W4:Y:S04]  /*9e410*/  LDL.LU R9, [R1+0x744] ;  /* 0x0007440001097983 */ /* 0x000f280000300800 */
[----:B------:R-:W4:Y:S04]  /*9e420*/  LDL.LU R10, [R1+0x748] ;  /* 0x00074800010a7983 */ /* 0x000f280000300800 */
[----:B------:R-:W4:Y:S04]  /*9e430*/  LDL.LU R11, [R1+0x74c] ;  /* 0x00074c00010b7983 */ /* 0x000f280000300800 */
[----:B------:R-:W2:Y:S04]  /*9e440*/  LDL.LU R15, [R1+0x68dc] ;  /* 0x0068dc00010f7983 */ /* 0x000ea80000300800 */
[----:B------:R-:W2:Y:S04]  /*9e450*/  LDL.LU R2, [R1+0x68d8] ;  /* 0x0068d80001027983 */ /* 0x000ea80000300800 */
[----:B------:R-:W2:Y:S04]  /*9e460*/  LDL.LU R16, [R1+0x68d4] ;  /* 0x0068d40001107983 */ /* 0x000ea80000300800 */
[----:B------:R-:W2:Y:S02]  /*9e470*/  LDL.LU R17, [R1+0x68d0] ;  /* 0x0068d00001117983 */ /* 0x000ea40000300800 */
[----:B--2---:R-:W-:Y:S02]  /*9e480*/  HMMA.16816.F32 R12, R12, R16, R20 ;  /* 0x000000100c0c723c */ /* 0x004fe40000001814 */
[----:B------:R-:W2:Y:S04]  /*9e490*/  LDL.LU.64 R22, [R1+0x68c8] ;  /* 0x0068c80001167983 */ /* 0x000ea80000300a00 */
[----:B------:R-:W2:Y:S04]  /*9e4a0*/  LDL.LU.64 R20, [R1+0x68c0] ;  /* 0x0068c00001147983 */ /* 0x000ea80000300a00 */
[----:B------:R-:W-:Y:S04]  /*9e4b0*/  STL [R1+0x669c], R16 ;  /* 0x00669c1001007387 */ /* 0x000fe80000100800 */
[----:B------:R-:W-:Y:S05]  /*9e4c0*/  STL [R1+0x6698], R17 ;  /* 0x0066981101007387 */ /* 0x000fea0000100800 */
[----:B------:R0:W-:Y:S04]  /*9e4d0*/  STL.64 [R1+0x790], R12 ;  /* 0x0007900c01007387 */ /* 0x0001e80000100a00 */
[----:B------:R1:W-:Y:S01]  /*9e4e0*/  STL.64 [R1+0x798], R14 ;  /* 0x0007980e01007387 */ /* 0x0003e20000100a00 */
[----:B0-----:R-:W-:-:S02]  /*9e4f0*/  F2FP.F16.E5M2.UNPACK_B R12, R3 ;  /* 0x00000003ff0c723e */ /* 0x001fc400020004ff */
[----:B------:R-:W-:Y:S02]  /*9e500*/  F2FP.F16.E5M2.UNPACK_B R13, R0 ;  /* 0x00000000ff0d723e */ /* 0x000fe400020004ff */
[----:B-1----:R-:W-:Y:S02]  /*9e510*/  F2FP.F16.E5M2.UNPACK_B R14, R5 ;  /* 0x00000005ff0e723e */ /* 0x002fe400020004ff */
        /* <DEDUP_REMOVED lines=22> */
[----:B------:R-:W4:-:S12]  /*9e680*/  LDL.LU.64 R20, [R1+0x6878] ;  /* 0x0068780001147983 */ /* 0x000f180000300a00 */
        /* <DEDUP_REMOVED lines=10> */
[----:B----4-:R-:W-:Y:S01]  /*9e730*/  HMMA.16816.F32 R8, R12, R20, R8 ;  /* 0x000000140c08723c */ /* 0x010fe20000001808 */
[----:B------:R-:W-:-:S02]  /*9e740*/  IMAD.MOV.U32 R16, RZ, RZ, R19 ;  /* 0x000000ffff107224 */ /* 0x000fc400078e0013 */
[----:B------:R-:W-:-:S03]  /*9e750*/  IMAD.MOV.U32 R17, RZ, RZ, R18 ;  /* 0x000000ffff117224 */ /* 0x000fc600078e0012 */
[----:B------:R-:W-:Y:S04]  /*9e760*/  STL [R1+0x66ac], R16 ;  /* 0x0066ac1001007387 */ /* 0x000fe80000100800 */
[----:B------:R0:W-:Y:S09]  /*9e770*/  STL [R1+0x66a8], R17 ;  /* 0x0066a81101007387 */ /* 0x0001f20000100800 */
[----:B------:R-:W-:Y:S04]  /*9e780*/  STL.64 [R1+0x730], R8 ;  /* 0x0007300801007387 */ /* 0x000fe80000100a00 */
[----:B------:R3:W-:Y:S01]  /*9e790*/  STL.64 [R1+0x738], R10 ;  /* 0x0007380a01007387 */ /* 0x0007e20000100a00 */
[----:B0-----:R-:W-:Y:S01]  /*9e7a0*/  IMAD.MOV.U32 R17, RZ, RZ, R23 ;  /* 0x000000ffff117224 */ /* 0x001fe200078e0017 */
[----:B---3--:R-:W-:Y:S01]  /*9e7b0*/  HMMA.16816.F32 R8, R12, R28, R24 ;  /* 0x0000001c0c08723c */ /* 0x008fe20000001818 */
[----:B------:R-:W-:-:S07]  /*9e7c0*/  IMAD.MOV.U32 R16, RZ, RZ, R22 ;  /* 0x000000ffff107224 */ /* 0x000fce00078e0016 */
[----:B--2---:R-:W-:-:S15]  /*9e7d0*/  HMMA.16816.F32 R4, R12, R22, R4 ;  /* 0x000000160c04723c */ /* 0x004fde0000001804 */
[----:B------:R-:W-:-:S04]  /*9e7e0*/  NOP ;  /* 0x0000000000007918 */ /* 0x000fc80000000000 */
[----:B------:R0:W-:Y:S04]  /*9e7f0*/  STL.64 [R1+0x720], R4 ;  /* 0x0007200401007387 */ /* 0x0001e80000100a00 */
[----:B------:R1:W-:Y:S04]  /*9e800*/  STL.64 [R1+0x728], R6 ;  /* 0x0007280601007387 */ /* 0x0003e80000100a00 */
[----:B------:R-:W-:Y:S04]  /*9e810*/  STL [R1+0x66b4], R17 ;  /* 0x0066b41101007387 */ /* 0x000fe80000100800 */
[----:B------:R-:W-:Y:S04]  /*9e820*/  STL [R1+0x66b0], R16 ;  /* 0x0066b01001007387 */ /* 0x000fe80000100800 */
[----:B0-----:R-:W2:Y:S04]  /*9e830*/  LDL.LU R4, [R1+0x630] ;  /* 0x0006300001047983 */ /* 0x001ea80000300800 */
[----:B------:R-:W-:Y:S04]  /*9e840*/  STL.64 [R1+0x700], R8 ;  /* 0x0007000801007387 */ /* 0x000fe80000100a00 */
[----:B------:R-:W-:Y:S04]  /*9e850*/  STL.64 [R1+0x708], R10 ;  /* 0x0007080a01007387 */ /* 0x000fe80000100a00 */
        /* <DEDUP_REMOVED lines=10> */
[----:B0-----:R-:W3:Y:S04]  /*9e900*/  LDL R6, [R1+0x38] ;  /* 0x0000380001067983 */ /* 0x001ee80000100800 */
[----:B------:R-:W3:Y:S04]  /*9e910*/  LDL R7, [R1+0x3c] ;  /* 0x00003c0001077983 */ /* 0x000ee80000100800 */
[----:B--2---:R0:W-:Y:S04]  /*9e920*/  STL.64 [R1+0x67d0], R4 ;  /* 0x0067d00401007387 */ /* 0x0041e80000100a00 */
[----:B0-----:R-:W2:Y:S04]  /*9e930*/  LDL.LU.64 R4, [R1+0x40] ;  /* 0x0000400001047983 */ /* 0x001ea80000300a00 */
[----:B---3--:R0:W-:Y:S04]  /*9e940*/  STL.64 [R1+0x6808], R6 ;  /* 0x0068080601007387 */ /* 0x0081e80000100a00 */
[----:B--2---:R1:W-:Y:S04]  /*9e950*/  STL.64 [R1+0x6800], R4 ;  /* 0x0068000401007387 */ /* 0x0043e80000100a00 */
[----:B------:R-:W2:Y:S04]  /*9e960*/  LDL.LU.64 R18, [R1+0x30] ;  /* 0x0000300001127983 */ /* 0x000ea80000300a00 */
[----:B--2---:R-:W-:Y:S04]  /*9e970*/  STL.64 [R1+0x6850], R18 ;  /* 0x0068501201007387 */ /* 0x004fe80000100a00 */
[----:B------:R-:W2:Y:S04]  /*9e980*/  LDL R20, [R1+0x28] ;  /* 0x0000280001147983 */ /* 0x000ea80000100800 */
[----:B------:R-:W2:Y:S04]  /*9e990*/  LDL R21, [R1+0x2c] ;  /* 0x00002c0001157983 */ /* 0x000ea80000100800 */
[----:B------:R-:W3:Y:S04]  /*9e9a0*/  LDL.LU R8, [R1+0x640] ;  /* 0x0006400001087983 */ /* 0x000ee80000300800 */
[----:B------:R-:W3:Y:S04]  /*9e9b0*/  LDL.LU R9, [R1+0x644] ;  /* 0x0006440001097983 */ /* 0x000ee80000300800 */
[----:B------:R-:W4:Y:S04]  /*9e9c0*/  LDL.LU R10, [R1+0x648] ;  /* 0x00064800010a7983 */ /* 0x000f280000300800 */
[----:B------:R-:W4:Y:S04]  /*9e9d0*/  LDL.LU R11, [R1+0x64c] ;  /* 0x00064c00010b7983 */ /* 0x000f280000300800 */
[----:B0-----:R-:W2:Y:S04]  /*9e9e0*/  LDL R6, [R1+0x48] ;  /* 0x0000480001067983 */ /* 0x001ea80000100800 */
[----:B------:R-:W2:Y:S04]  /*9e9f0*/  LDL R7, [R1+0x4c] ;  /* 0x00004c0001077983 */ /* 0x000ea80000100800 */
[----:B-1----:R-:W3:Y:S04]  /*9ea00*/  LDL.LU.64 R4, [R1+0x50] ;  /* 0x0000500001047983 */ /* 0x002ee80000300a00 */
[----:B--2---:R-:W-:Y:S04]  /*9ea10*/  STL.64 [R1+0x6838], R6 ;  /* 0x0068380601007387 */ /* 0x004fe80000100a00 */
[----:B---3--:R-:W-:Y:S04]  /*9ea20*/  STL.64 [R1+0x6830], R4 ;  /* 0x0068300401007387 */ /* 0x008fe80000100a00 */
        /* <DEDUP_REMOVED lines=12> */
[----:B------:R-:W4:Y:S04]  /*9eaf0*/  LDL.LU.64 R4, [R1+0x60] ;  /* 0x0000600001047983 */ /* 0x000f280000300a00 */
        /* <DEDUP_REMOVED lines=18> */
[----:B----4-:R-:W-:Y:S03]  /*9ec20*/  HMMA.16816.F32 R16, R12, R4, R16 ;  /* 0x000000040c10723c */ /* 0x010fe60000001810 */
[----:B---3--:R-:W-:Y:S04]  /*9ec30*/  STL.64 [R1+0x6848], R10 ;  /* 0x0068480a01007387 */ /* 0x008fe80000100a00 */
[----:B--2---:R0:W-:Y:S04]  /*9ec40*/  STL.64 [R1+0x6840], R8 ;  /* 0x0068400801007387 */ /* 0x0041e80000100a00 */
[----:B0-----:R-:W2:Y:S04]  /*9ec50*/  LDL.LU R8, [R1+0x6e0] ;  /* 0x0006e00001087983 */ /* 0x001ea80000300800 */
[----:B------:R-:W2:Y:S04]  /*9ec60*/  LDL.LU R9, [R1+0x6e4] ;  /* 0x0006e40001097983 */ /* 0x000ea80000300800 */
[----:B------:R-:W2:Y:S04]  /*9ec70*/  LDL.LU R10, [R1+0x6e8] ;  /* 0x0006e800010a7983 */ /* 0x000ea80000300800 */
[----:B------:R-:W2:Y:S04]  /*9ec80*/  LDL.LU R11, [R1+0x6ec] ;  /* 0x0006ec00010b7983 */ /* 0x000ea80000300800 */
[----:B------:R-:W3:Y:S04]  /*9ec90*/  LDL.LU.64 R22, [R1+0x20] ;  /* 0x0000200001167983 */ /* 0x000ee80000300a00 */
[----:B------:R-:W4:Y:S04]  /*9eca0*/  LDL R28, [R1+0x18] ;  /* 0x00001800011c7983 */ /* 0x000f280000100800 */
[----:B------:R-:W4:Y:S04]  /*9ecb0*/  LDL R29, [R1+0x1c] ;  /* 0x00001c00011d7983 */ /* 0x000f280000100800 */
[----:B------:R-:W4:Y:S04]  /*9ecc0*/  LDL.LU R24, [R1+0x610] ;  /* 0x0006100001187983 */ /* 0x000f280000300800 */
[----:B------:R-:W4:Y:S04]  /*9ecd0*/  LDL.LU R25, [R1+0x614] ;  /* 0x0006140001197983 */ /* 0x000f280000300800 */
[----:B------:R-:W4:Y:S04]  /*9ece0*/  LDL.LU R26, [R1+0x618] ;  /* 0x00061800011a7983 */ /* 0x000f280000300800 */
[----:B------:R-:W4:Y:S04]  /*9ecf0*/  LDL.LU R27, [R1+0x61c] ;  /* 0x00061c00011b7983 */ /* 0x000f280000300800 */
        /* <DEDUP_REMOVED lines=47> */
[----:B------:R-:W2:Y:S01]  /*9eff0*/  LDL.LU.64 R4, [R1+0x67d0] ;  /* 0x0067d00001047983 */ /* 0x000ea20000300a00 */
[----:B---3--:R-:W-:-:S02]  /*9f000*/  IMAD.MOV.U32 R16, RZ, RZ, R18 ;  /* 0x000000ffff107224 */ /* 0x008fc400078e0012 */
        /* <DEDUP_REMOVED lines=8> */
[----:B------:R-:W-:Y:S03]  /*9f090*/  HMMA.16816.F32 R8, R12, R20, R8 ;  /* 0x000000140c08723c */ /* 0x000fe60000001808 */
[----:B------:R-:W-:Y:S04]  /*9f0a0*/  STL [R1+0x66d4], R17 ;  /* 0x0066d41101007387 */ /* 0x000fe80000100800 */
[----:B------:R0:W-:-:S12]  /*9f0b0*/  STL [R1+0x66d0], R16 ;  /* 0x0066d01001007387 */ /* 0x0001d80000100800 */
[----:B------:R-:W-:Y:S04]  /*9f0c0*/  STL.64 [R1+0x640], R8 ;  /* 0x0006400801007387 */ /* 0x000fe80000100a00 */
[----:B------:R-:W-:Y:S01]  /*9f0d0*/  STL.64 [R1+0x648], R10 ;  /* 0x0006480a01007387 */ /* 0x000fe20000100a00 */
[----:B0-----:R-:W-:Y:S02]  /*9f0e0*/  IMAD.MOV.U32 R16, RZ, RZ, R23 ;  /* 0x000000ffff107224 */ /* 0x001fe400078e0017 */
[----:B------:R-:W-:Y:S01]  /*9f0f0*/  IMAD.MOV.U32 R17, RZ, RZ, R22 ;  /* 0x000000ffff117224 */ /* 0x000fe200078e0016 */
[----:B--2---:R-:W-:-:S15]  /*9f100*/  HMMA.16816.F32 R4, R12, R22, R4 ;  /* 0x000000160c04723c */ /* 0x004fde0000001804 */
[----:B------:R-:W-:-:S04]  /*9f110*/  NOP ;  /* 0x0000000000007918 */ /* 0x000fc80000000000 */
[----:B------:R-:W-:Y:S04]  /*9f120*/  STL.64 [R1+0x630], R4 ;  /* 0x0006300401007387 */ /* 0x000fe80000100a00 */
[----:B------:R4:W-:Y:S02]  /*9f130*/  STL.64 [R1+0x638], R6 ;  /* 0x0006380601007387 */ /* 0x0009e40000100a00 */
[C---:B----4-:R-:W-:Y:S02]  /*9f140*/  HMMA.16816.F32 R4, R12.reuse, R28, R24 ;  /* 0x0000001c0c04723c */ /* 0x050fe40000001818 */
[----:B------:R-:W-:Y:S04]  /*9f150*/  STL [R1+0x66dc], R16 ;  /* 0x0066dc1001007387 */ /* 0x000fe80000100800 */
[----:B------:R-:W-:Y:S04]  /*9f160*/  STL [R1+0x66d8], R17 ;  /* 0x0066d81101007387 */ /* 0x000fe80000100800 */
[----:B---3--:R-:W-:Y:S04]  /*9f170*/  STL.64 [R1+0x67b0], R18 ;  /* 0x0067b01201007387 */ /* 0x008fe80000100a00 */
[----:B------:R-:W2:Y:S05]  /*9f180*/  LDL.LU R8, [R1+0x460] ;  /* 0x0004600001087983 */ /* 0x000eaa0000300800 */
        /* <DEDUP_REMOVED lines=12> */
[----:B--2---:R-:W-:Y:S04]  /*9f250*/  STL.64 [R1+0x6718], R8 ;  /* 0x0067180801007387 */ /* 0x004fe80000100a00 */
[----:B------:R-:W2:Y:S04]  /*9f260*/  LDL.LU R4, [R1+0x480] ;  /* 0x0004800001047983 */ /* 0x000ea80000300800 */
[----:B------:R-:W2:Y:S04]  /*9f270*/  LDL.LU R5, [R1+0x484] ;  /* 0x0004840001057983 */ /* 0x000ea80000300800 */
[----:B------:R-:W3:Y:S04]  /*9f280*/  LDL.LU R6, [R1+0x488] ;  /* 0x0004880001067983 */ /* 0x000ee80000300800 */
[----:B------:R-:W3:Y:S04]  /*9f290*/  LDL.LU R7, [R1+0x48c] ;  /* 0x00048c0001077983 */ /* 0x000ee80000300800 */
[----:B------:R-:W4:Y:S04]  /*9f2a0*/  LDL.LU R20, [R1+0x530] ;  /* 0x0005300001147983 */ /* 0x000f280000300800 */
[----:B------:R-:W4:Y:S04]  /*9f2b0*/  LDL.LU R21, [R1+0x534] ;  /* 0x0005340001157983 */ /* 0x000f280000300800 */
[----:B------:R-:W2:Y:S04]  /*9f2c0*/  LDL.LU R22, [R1+0x538] ;  /* 0x0005380001167983 */ /* 0x000ea80000300800 */
[----:B------:R-:W2:Y:S04]  /*9f2d0*/  LDL.LU R23, [R1+0x53c] ;  /* 0x00053c0001177983 */ /* 0x000ea80000300800 */
[----:B------:R-:W2:Y:S04]  /*9f2e0*/  LDL.LU.64 R28, [R1] ;  /* 0x00000000011c7983 */ /* 0x000ea80000300a00 */
        /* <DEDUP_REMOVED lines=12> */
[----:B------:R-:W2:Y:S04]  /*9f3b0*/  LDL.LU R16, [R1+0x5f0] ;  /* 0x0005f00001107983 */ /* 0x000ea80000300800 */
[----:B------:R-:W2:Y:S04]  /*9f3c0*/  LDL.LU R17, [R1+0x5f4] ;  /* 0x0005f40001117983 */ /* 0x000ea80000300800 */
[----:B------:R-:W2:Y:S04]  /*9f3d0*/  LDL.LU R18, [R1+0x5f8] ;  /* 0x0005f80001127983 */ /* 0x000ea80000300800 */
[----:B------:R-:W2:Y:S04]  /*9f3e0*/  LDL.LU R19, [R1+0x5fc] ;  /* 0x0005fc0001137983 */ /* 0x000ea80000300800 */
[----:B------:R0:W-:Y:S04]  /*9f3f0*/  STL.64 [R1+0x6790], R24 ;  /* 0x0067901801007387 */ /* 0x0001e80000100a00 */
[----:B0-----:R-:W2:Y:S04]  /*9f400*/  LDL.LU.64 R24, [R1+0x10] ;  /* 0x0000100001187983 */ /* 0x001ea80000300a00 */
[----:B------:R-:W-:Y:S04]  /*9f410*/  STL.64 [R1+0x6760], R22 ;  /* 0x0067601601007387 */ /* 0x000fe80000100a00 */
[----:B----4-:R0:W-:Y:S04]  /*9f420*/  STL.64 [R1+0x6758], R20 ;  /* 0x0067581401007387 */ /* 0x0101e80000100a00 */
[----:B0-----:R-:W4:Y:S04]  /*9f430*/  LDL.LU R20, [R1+0x560] ;  /* 0x0005600001147983 */ /* 0x001f280000300800 */
        /* <DEDUP_REMOVED lines=15> */
[----:B------:R-:W-:Y:S01]  /*9f530*/  HMMA.16816.F32 R16, R12, R24, R16 ;  /* 0x000000180c10723c */ /* 0x000fe20000001810 */
[----:B------:R-:W-:-:S02]  /*9f540*/  IMAD.MOV.U32 R27, RZ, RZ, R0 ;  /* 0x000000ffff1b7224 */ /* 0x000fc400078e0000 */
        /* <DEDUP_REMOVED lines=11> */
[----:B------:R0:W-:Y:S02]  /*9f600*/  STL.64 [R1+0x5f0], R16 ;  /* 0x0005f01001007387 */ /* 0x0001e40000100a00 */
[----:B0-----:R-:W-:-:S02]  /*9f610*/  IMAD.MOV.U32 R16, RZ, RZ, R24 ;  /* 0x000000ffff107224 */ /* 0x001fc400078e0018 */
[----:B------:R-:W-:Y:S02]  /*9f620*/  IMAD.MOV.U32 R17, RZ, RZ, R25 ;  /* 0x000000ffff117224 */ /* 0x000fe400078e0019 */
[----:B--2---:R-:W-:Y:S01]  /*9f630*/  HMMA.16816.F32 R24, R12, R26, R20 ;  /* 0x0000001a0c18723c */ /* 0x004fe20000001814 */
[----:B------:R0:W-:Y:S04]  /*9f640*/  STL.64 [R1+0x5f8], R18 ;  /* 0x0005f81201007387 */ /* 0x0001e80000100a00 */
[----:B0-----:R-:W4:Y:S04]  /*9f650*/  LDL.LU.64 R18, [R1+0x67b0] ;  /* 0x0067b00001127983 */ /* 0x001f280000300a00 */
[----:B------:R-:W-:Y:S04]  /*9f660*/  STL [R1+0x66e4], R17 ;  /* 0x0066e41101007387 */ /* 0x000fe80000100800 */
[----:B------:R-:W-:Y:S04]  /*9f670*/  STL [R1+0x66e0], R16 ;  /* 0x0066e01001007387 */ /* 0x000fe80000100800 */
[----:B------:R-:W2:Y:S04]  /*9f680*/  LDL.LU.64 R22, [R1+0x67a8] ;  /* 0x0067a80001167983 */ /* 0x000ea80000300a00 */
[----:B------:R-:W2:Y:S04]  /*9f690*/  LDL.LU.64 R20, [R1+0x67a0] ;  /* 0x0067a00001147983 */ /* 0x000ea80000300a00 */
        /* <DEDUP_REMOVED lines=38> */
[----:B------:R0:W-:Y:S04]  /*9f900*/  STL.64 [R1+0x6480], R24 ;  /* 0x0064801801007387 */ /* 0x0001e80000100a00 */
        /* <DEDUP_REMOVED lines=12> */
[----:B------:R-:W2:Y:S01]  /*9f9d0*/  LDL.LU.64 R4, [R1+0x6728] ;  /* 0x0067280001047983 */ /* 0x000ea20000300a00 */
[C---:B----4-:R-:W-:Y:S03]  /*9f9e0*/  HMMA.16816.F32 R8, R12.reuse, R18, R8 ;  /* 0x000000120c08723c */ /* 0x050fe60000001808 */
        /* <DEDUP_REMOVED lines=8> */
[----:B0-----:R-:W4:Y:S04]  /*9fa70*/  LDL.LU.64 R10, [R1+0x6720] ;  /* 0x00672000010a7983 */ /* 0x001f280000300a00 */
[----:B------:R-:W4:Y:S01]  /*9fa80*/  LDL.LU.64 R8, [R1+0x6718] ;  /* 0x0067180001087983 */ /* 0x000f220000300a00 */
        /* <DEDUP_REMOVED lines=17> */
[----:B------:R-:W2:Y:S04]  /*9fba0*/  LDL.LU.64 R8, [R1+0x66e8] ;  /* 0x0066e80001087983 */ /* 0x000ea80000300a00 */
[----:B------:R-:W-:Y:S04]  /*9fbb0*/  STL.64 [R1+0x6448], R6 ;  /* 0x0064480601007387 */ /* 0x000fe80000100a00 */
[----:B------:R0:W-:Y:S04]  /*9fbc0*/  STL.64 [R1+0x6440], R4 ;  /* 0x0064400401007387 */ /* 0x0001e80000100a00 */
[----:B0-----:R-:W2:Y:S04]  /*9fbd0*/  LDL.LU R4, [R1+0x450] ;  /* 0x0004500001047983 */ /* 0x001ea80000300800 */
[----:B------:R-:W2:Y:S04]  /*9fbe0*/  LDL.LU R5, [R1+0x454] ;  /* 0x0004540001057983 */ /* 0x000ea80000300800 */
[----:B------:R-:W2:Y:S04]  /*9fbf0*/  LDL.LU R6, [R1+0x458] ;  /* 0x0004580001067983 */ /* 0x000ea80000300800 */
[----:B------:R-:W2:Y:S02]  /*9fc00*/  LDL.LU R7, [R1+0x45c] ;  /* 0x00045c0001077983 */ /* 0x000ea40000300800 */
        /* <DEDUP_REMOVED lines=8> */
[----:B------:R-:W-:Y:S04]  /*9fc90*/  STL.64 [R1+0x4e8], R6 ;  /* 0x0004e80601007387 */ /* 0x000fe80000100a00 */
        /* <DEDUP_REMOVED lines=10> */
[----:B---3--:R1:W-:Y:S04]  /*9fd40*/  STL.64 [R1+0x6498], R22 ;  /* 0x0064981601007387 */ /* 0x0083e80000100a00 */
[----:B--2---:R-:W-:Y:S04]  /*9fd50*/  STL.64 [R1+0x6490], R20 ;  /* 0x0064901401007387 */ /* 0x004fe80000100a00 */
[----:B0-----:R-:W2:Y:S04]  /*9fd60*/  LDL.LU R8, [R1+0x1c0] ;  /* 0x0001c00001087983 */ /* 0x001ea80000300800 */
[----:B------:R-:W2:Y:S04]  /*9fd70*/  LDL.LU R9, [R1+0x1c4] ;  /* 0x0001c40001097983 */ /* 0x000ea80000300800 */
[----:B------:R-:W3:Y:S04]  /*9fd80*/  LDL.LU R10, [R1+0x1c8] ;  /* 0x0001c800010a7983 */ /* 0x000ee80000300800 */
[----:B------:R-:W3:Y:S01]  /*9fd90*/  LDL.LU R11, [R1+0x1cc] ;  /* 0x0001cc00010b7983 */ /* 0x000ee20000300800 */
[----:B-1----:R-:W-:-:S02]  /*9fda0*/  IMAD.MOV.U32 R22, RZ, RZ, R17 ;  /* 0x000000ffff167224 */ /* 0x002fc400078e0011 */
[----:B------:R-:W-:Y:S01]  /*9fdb0*/  IMAD.MOV.U32 R23, RZ, RZ, R16 ;  /* 0x000000ffff177224 */ /* 0x000fe200078e0010 */
[----:B---3--:R-:W-:Y:S04]  /*9fdc0*/  STL.64 [R1+0x64a8], R10 ;  /* 0x0064a80a01007387 */ /* 0x008fe80000100a00 */
[----:B--2---:R0:W-:Y:S04]  /*9fdd0*/  STL.64 [R1+0x64a0], R8 ;  /* 0x0064a00801007387 */ /* 0x0041e80000100a00 */
[----:B------:R-:W2:Y:S04]  /*9fde0*/  LDL.LU R17, [R1+0x66e4] ;  /* 0x0066e40001117983 */ /* 0x000ea80000300800 */
[----:B------:R-:W3:Y:S04]  /*9fdf0*/  LDL.LU R16, [R1+0x66e0] ;  /* 0x0066e00001107983 */ /* 0x000ee80000300800 */
[----:B------:R-:W-:Y:S04]  /*9fe00*/  STL.64 [R1+0x64b0], R22 ;  /* 0x0064b01601007387 */ /* 0x000fe80000100a00 */
[----:B0-----:R-:W4:Y:S04]  /*9fe10*/  LDL.LU R8, [R1+0x1f0] ;  /* 0x0001f00001087983 */ /* 0x001f280000300800 */
[----:B------:R-:W4:Y:S04]  /*9fe20*/  LDL.LU R9, [R1+0x1f4] ;  /* 0x0001f40001097983 */ /* 0x000f280000300800 */
[----:B------:R-:W2:Y:S04]  /*9fe30*/  LDL.LU R10, [R1+0x1f8] ;  /* 0x0001f800010a7983 */ /* 0x000ea80000300800 */
[----:B------:R-:W2:Y:S04]  /*9fe40*/  LDL.LU R11, [R1+0x1fc] ;  /* 0x0001fc00010b7983 */ /* 0x000ea80000300800 */
[----:B--2---:R-:W-:Y:S04]  /*9fe50*/  STL.64 [R1+0x64c0], R10 ;  /* 0x0064c00a01007387 */ /* 0x004fe80000100a00 */
[----:B----4-:R0:W-:Y:S04]  /*9fe60*/  STL.64 [R1+0x64b8], R8 ;  /* 0x0064b80801007387 */ /* 0x0101e80000100a00 */
[----:B------:R-:W2:Y:S04]  /*9fe70*/  LDL.LU R20, [R1+0x8] ;  /* 0x0000080001147983 */ /* 0x000ea80000300800 */
[----:B------:R-:W2:Y:S04]  /*9fe80*/  LDL.LU R21, [R1+0xc] ;  /* 0x00000c0001157983 */ /* 0x000ea80000300800 */
[----:B--2---:R-:W-:Y:S04]  /*9fe90*/  STL.64 [R1+0x64c8], R20 ;  /* 0x0064c81401007387 */ /* 0x004fe80000100a00 */
[----:B0-----:R-:W2:Y:S04]  /*9fea0*/  LDL.LU R8, [R1+0x210] ;  /* 0x0002100001087983 */ /* 0x001ea80000300800 */
[----:B------:R-:W2:Y:S04]  /*9feb0*/  LDL.LU R9, [R1+0x214] ;  /* 0x0002140001097983 */ /* 0x000ea80000300800 */
[----:B------:R-:W4:Y:S04]  /*9fec0*/  LDL.LU R10, [R1+0x218] ;  /* 0x00021800010a7983 */ /* 0x000f280000300800 */
[----:B------:R-:W4:Y:S01]  /*9fed0*/  LDL.LU R11, [R1+0x21c] ;  /* 0x00021c00010b7983 */ /* 0x000f220000300800 */
[----:B---3--:R-:W-:-:S02]  /*9fee0*/  IMAD.MOV.U32 R22, RZ, RZ, R16 ;  /* 0x000000ffff167224 */ /* 0x008fc400078e0010 */
[----:B------:R-:W-:Y:S01]  /*9fef0*/  IMAD.MOV.U32 R23, RZ, RZ, R17 ;  /* 0x000000ffff177224 */ /* 0x000fe200078e0011 */
[----:B----4-:R-:W-:Y:S04]  /*9ff00*/  STL.64 [R1+0x64d8], R10 ;  /* 0x0064d80a01007387 */ /* 0x010fe80000100a00 */
[----:B--2---:R0:W-:Y:S04]  /*9ff10*/  STL.64 [R1+0x64d0], R8 ;  /* 0x0064d00801007387 */ /* 0x0041e80000100a00 */
[----:B------:R-:W2:Y:S04]  /*9ff20*/  LDL.LU R16, [R1+0x66dc] ;  /* 0x0066dc0001107983 */ /* 0x000ea80000300800 */
[----:B------:R-:W3:Y:S04]  /*9ff30*/  LDL.LU R17, [R1+0x66d8] ;  /* 0x0066d80001117983 */ /* 0x000ee80000300800 */
[----:B------:R3:W-:Y:S04]  /*9ff40*/  STL.64 [R1+0x64e0], R22 ;  /* 0x0064e01601007387 */ /* 0x0007e80000100a00 */
[----:B0-----:R-:W4:Y:S04]  /*9ff50*/  LDL.LU R8, [R1+0x230] ;  /* 0x0002300001087983 */ /* 0x001f280000300800 */
[----:B------:R-:W4:Y:S04]  /*9ff60*/  LDL.LU R9, [R1+0x234] ;  /* 0x0002340001097983 */ /* 0x000f280000300800 */
[----:B------:R-:W2:Y:S04]  /*9ff70*/  LDL.LU R10, [R1+0x238] ;  /* 0x00023800010a7983 */ /* 0x000ea80000300800 */
[----:B------:R-:W2:Y:S04]  /*9ff80*/  LDL.LU R11, [R1+0x23c] ;  /* 0x00023c00010b7983 */ /* 0x000ea80000300800 */
[----:B--2---:R-:W-:Y:S04]  /*9ff90*/  STL.64 [R1+0x64f0], R10 ;  /* 0x0064f00a01007387 */ /* 0x004fe80000100a00 */
[----:B----4-:R0:W-:Y:S04]  /*9ffa0*/  STL.64 [R1+0x64e8], R8 ;  /* 0x0064e80801007387 */ /* 0x0101e80000100a00 */
[----:B------:R-:W2:Y:S04]  /*9ffb0*/  LDL.LU R20, [R1+0x18] ;  /* 0x0000180001147983 */ /* 0x000ea80000300800 */
[----:B------:R-:W2:Y:S01]  /*9ffc0*/  LDL.LU R21, [R1+0x1c] ;  /* 0x00001c0001157983 */ /* 0x000ea20000300800 */
[----:B---3--:R-:W-:-:S02]  /*9ffd0*/  IMAD.MOV.U32 R22, RZ, RZ, R17 ;  /* 0x000000ffff167224 */ /* 0x008fc400078e0011 */
[----:B------:R-:W-:Y:S01]  /*9ffe0*/  IMAD.MOV.U32 R23, RZ, RZ, R16 ;  /* 0x000000ffff177224 */ /* 0x000fe200078e0010 */
[----:B------:R-:W3:Y:S04]  /*9fff0*/  LDL.LU R17, [R1+0x66d4] ;  /* 0x0066d40001117983 */ /* 0x000ee80000300800 */
[----:B------:R-:W4:Y:S04]  /*a0000*/  LDL.LU R16, [R1+0x66d0] ;  /* 0x0066d00001107983 */ /* 0x000f280000300800 */
[----:B--2---:R1:W-:Y:S04]  /*a0010*/  STL.64 [R1+0x64f8], R20 ;  /* 0x0064f81401007387 */ /* 0x0043e80000100a00 */
[----:B------:R-:W-:Y:S04]  /*a0020*/  STL.64 [R1+0x6510], R22 ;  /* 0x0065101601007387 */ /* 0x000fe80000100a00 */
[----:B0-----:R-:W2:Y:S04]  /*a0030*/  LDL.LU R8, [R1+0x240] ;  /* 0x0002400001087983 */ /* 0x001ea80000300800 */
[----:B------:R-:W2:Y:S04]  /*a0040*/  LDL.LU R9, [R1+0x244] ;  /* 0x0002440001097983 */ /* 0x000ea80000300800 */
[----:B------:R-:W2:Y:S04]  /*a0050*/  LDL.LU R10, [R1+0x248] ;  /* 0x00024800010a7983 */ /* 0x000ea80000300800 */
[----:B------:R-:W2:Y:S04]  /*a0060*/  LDL.LU R11, [R1+0x24c] ;  /* 0x00024c00010b7983 */ /* 0x000ea80000300800 */
[----:B-1----:R-:W2:Y:S04]  /*a0070*/  LDL.LU R20, [R1+0x28] ;  /* 0x0000280001147983 */ /* 0x002ea80000300800 */
[----:B------:R-:W2:Y:S04]  /*a0080*/  LDL.LU R21, [R1+0x2c] ;  /* 0x00002c0001157983 */ /* 0x000ea80000300800 */
[----:B--2---:R-:W-:Y:S04]  /*a0090*/  STL.64 [R1+0x6528], R20 ;  /* 0x0065281401007387 */ /* 0x004fe80000100a00 */
[----:B------:R-:W-:Y:S04]  /*a00a0*/  STL.64 [R1+0x6508], R10 ;  /* 0x0065080a01007387 */ /* 0x000fe80000100a00 */
[----:B------:R0:W-:Y:S04]  /*a00b0*/  STL.64 [R1+0x6500], R8 ;  /* 0x0065000801007387 */ /* 0x0001e80000100a00 */
[----:B0-----:R-:W2:Y:S04]  /*a00c0*/  LDL.LU R8, [R1+0x260] ;  /* 0x0002600001087983 */ /* 0x001ea80000300800 */
[----:B------:R-:W2:Y:S04]  /*a00d0*/  LDL.LU R9, [R1+0x264] ;  /* 0x0002640001097983 */ /* 0x000ea80000300800 */
[----:B------:R-:W2:Y:S04]  /*a00e0*/  LDL.LU R10, [R1+0x268] ;  /* 0x00026800010a7983 */ /* 0x000ea80000300800 */
[----:B------:R-:W2:Y:S01]  /*a00f0*/  LDL.LU R11, [R1+0x26c] ;  /* 0x00026c00010b7983 */ /* 0x000ea20000300800 */
[----:B----4-:R-:W-:-:S02]  /*a0100*/  IMAD.MOV.U32 R22, RZ, RZ, R16 ;  /* 0x000000ffff167224 */ /* 0x010fc400078e0010 */
[----:B---3--:R-:W-:Y:S01]  /*a0110*/  IMAD.MOV.U32 R23, RZ, RZ, R17 ;  /* 0x000000ffff177224 */ /* 0x008fe200078e0011 */
[----:B------:R-:W3:Y:S04]  /*a0120*/  LDL.LU R16, [R1+0x66cc] ;  /* 0x0066cc0001107983 */ /* 0x000ee80000300800 */
[----:B------:R-:W4:Y:S04]  /*a0130*/  LDL.LU R17, [R1+0x66c8] ;  /* 0x0066c80001117983 */ /* 0x000f280000300800 */
[----:B------:R-:W-:Y:S04]  /*a0140*/  STL.64 [R1+0x6540], R22 ;  /* 0x0065401601007387 */ /* 0x000fe80000100a00 */
        /* <DEDUP_REMOVED lines=27> */
[----:B------:R-:W2:Y:S01]  /*a0300*/  LDL.LU R21, [R1+0x4c] ;  /* 0x00004c0001157983 */ /* 0x000ea20000300800 */
[----:B----4-:R-:W-:-:S02]  /*a0310*/  IMAD.MOV.U32 R22, RZ, RZ, R16 ;  /* 0x000000ffff167224 */ /* 0x010fc400078e0010 */
[----:B---3--:R-:W-:Y:S01]  /*a0320*/  IMAD.MOV.U32 R23, RZ, RZ, R17 ;  /* 0x000000ffff177224 */ /* 0x008fe200078e0011 */
[----:B------:R-:W3:Y:S04]  /*a0330*/  LDL.LU R16, [R1+0x66bc] ;  /* 0x0066bc0001107983 */ /* 0x000ee80000300800 */
[----:B------:R-:W4:Y:S04]  /*a0340*/  LDL.LU R17, [R1+0x66b8] ;  /* 0x0066b80001117983 */ /* 0x000f280000300800 */
        /* <DEDUP_REMOVED lines=74> */
[----:B------:R-:W3:Y:S04]  /*a07f0*/  LDL.LU R17, [R1+0x6698] ;  /* 0x0066980001117983 */ /* 0x000ee80000300800 */
[----:B------:R-:W-:Y:S04]  /*a0800*/  STL.64 [R1+0x6660], R22 ;  /* 0x0066601601007387 */ /* 0x000fe80000100a00 */
[----:B--2---:R-:W-:Y:S04]  /*a0810*/  STL.64 [R1+0x6610], R10 ;  /* 0x0066100a01007387 */ /* 0x004fe80000100a00 */
[----:B------:R0:W-:Y:S04]  /*a0820*/  STL.64 [R1+0x6608], R8 ;  /* 0x0066080801007387 */ /* 0x0001e80000100a00 */
[----:B0-----:R-:W2:Y:S04]  /*a0830*/  LDL.LU R8, [R1+0x380] ;  /* 0x0003800001087983 */ /* 0x001ea80000300800 */
[----:B------:R-:W2:Y:S04]  /*a0840*/  LDL.LU R9, [R1+0x384] ;  /* 0x0003840001097983 */ /* 0x000ea80000300800 */
[----:B------:R-:W4:Y:S04]  /*a0850*/  LDL.LU R10, [R1+0x388] ;  /* 0x00038800010a7983 */ /* 0x000f280000300800 */
[----:B------:R-:W4:Y:S04]  /*a0860*/  LDL.LU R11, [R1+0x38c] ;  /* 0x00038c00010b7983 */ /* 0x000f280000300800 */
[----:B------:R-:W2:Y:S04]  /*a0870*/  LDL.LU R20, [R1+0x98] ;  /* 0x0000980001147983 */ /* 0x000ea80000300800 */
        /* <DEDUP_REMOVED lines=26> */
[----:B------:R-:W4:Y:S01]  /*a0a20*/  LDL.LU R11, [R1+0x40c] ;  /* 0x00040c00010b7983 */ /* 0x000f220000300800 */
[----:B------:R-:W-:-:S03]  /*a0a30*/  IMAD R28, R28, 0x100, R25 ;  /* 0x000001001c1c7824 */ /* 0x000fc600078e0219 */
[----:B----4-:R-:W-:Y:S04]  /*a0a40*/  STL.64 [R1+0x6690], R10 ;  /* 0x0066900a01007387 */ /* 0x010fe80000100a00 */
[----:B--2---:R0:W-:Y:S04]  /*a0a50*/  STL.64 [R1+0x6688], R8 ;  /* 0x0066880801007387 */ /* 0x0041e80000100a00 */
[----:B0-----:R-:W3:Y:S04]  /*a0a60*/  LDL.LU R8, [R1+0x410] ;  /* 0x0004100001087983 */ /* 0x001ee80000300800 */
[----:B------:R-:W3:Y:S04]  /*a0a70*/  LDL.LU R9, [R1+0x414] ;  /* 0x0004140001097983 */ /* 0x000ee80000300800 */
[----:B------:R-:W3:Y:S04]  /*a0a80*/  LDL.LU R10, [R1+0x418] ;  /* 0x00041800010a7983 */ /* 0x000ee80000300800 */
[----:B------:R-:W3:Y:S04]  /*a0a90*/  LDL.LU R11, [R1+0x41c] ;  /* 0x00041c00010b7983 */ /* 0x000ee80000300800 */
[----:B------:R-:W2:Y:S01]  /*a0aa0*/  LDL.LU R24, [R1+0x1d0] ;  /* 0x0001d00001187983 */ /* 0x000ea20000300800 */
[----:B------:R-:W-:-:S03]  /*a0ab0*/  IMAD R29, R29, 0x100, R26 ;  /* 0x000001001d1d7824 */ /* 0x000fc600078e021a */
[----:B------:R-:W2:Y:S01]  /*a0ac0*/  LDL.LU R25, [R1+0x1d4] ;  /* 0x0001d40001197983 */ /* 0x000ea20000300800 */
[----:B------:R-:W-:-:S03]  /*a0ad0*/  IMAD R0, R0, 0x100, R27 ;  /* 0x0000010000007824 */ /* 0x000fc600078e021b */
[----:B------:R-:W2:Y:S04]  /*a0ae0*/  LDL.LU R26, [R1+0x1d8] ;  /* 0x0001d800011a7983 */ /* 0x000ea80000300800 */
[----:B------:R-:W2:Y:S04]  /*a0af0*/  LDL.LU R27, [R1+0x1dc] ;  /* 0x0001dc00011b7983 */ /* 0x000ea80000300800 */
[----:B------:R-:W4:Y:S04]  /*a0b00*/  LDL.LU R4, [R1+0x180] ;  /* 0x0001800001047983 */ /* 0x000f280000300800 */
[----:B------:R-:W4:Y:S04]  /*a0b10*/  LDL.LU R5, [R1+0x184] ;  /* 0x0001840001057983 */ /* 0x000f280000300800 */
[----:B------:R-:W4:Y:S04]  /*a0b20*/  LDL.LU R6, [R1+0x188] ;  /* 0x0001880001067983 */ /* 0x000f280000300800 */
[----:B------:R-:W4:Y:S01]  /*a0b30*/  LDL.LU R7, [R1+0x18c] ;  /* 0x00018c0001077983 */ /* 0x000f220000300800 */
[----:B---3--:R-:W-:Y:S03]  /*a0b40*/  HMMA.16816.F32 R12, R12, R16, R8 ;  /* 0x000000100c0c723c */ /* 0x008fe60000001808 */
[----:B------:R-:W3:Y:S04]  /*a0b50*/  LDL.LU.64 R10, [R1+0x6690] ;  /* 0x00669000010a7983 */ /* 0x000ee80000300a00 */
[----:B------:R-:W3:Y:S01]  /*a0b60*/  LDL.LU.64 R8, [R1+0x6688] ;  /* 0x0066880001087983 */ /* 0x000ee20000300a00 */
[----:B------:R-:W-:-:S11]  /*a0b70*/  IMAD R22, R23, 0x100, R22 ;  /* 0x0000010017167824 */ /* 0x000fd600078e0216 */
[----:B------:R0:W-:Y:S04]  /*a0b80*/  STL.64 [R1+0x4d0], R12 ;  /* 0x0004d00c01007387 */ /* 0x0001e80000100a00 */
[----:B------:R1:W-:Y:S01]  /*a0b90*/  STL.64 [R1+0x4d8], R14 ;  /* 0x0004d80e01007387 */ /* 0x0003e20000100a00 */
[----:B0-----:R-:W-:Y:S02]  /*a0ba0*/  F2FP.F16.E5M2.UNPACK_B R12, R28 ;  /* 0x0000001cff0c723e */ /* 0x001fe400020004ff */
[----:B------:R-:W-:Y:S02]  /*a0bb0*/  F2FP.F16.E5M2.UNPACK_B R13, R29 ;  /* 0x0000001dff0d723e */ /* 0x000fe400020004ff */
[----:B-1----:R-:W-:Y:S02]  /*a0bc0*/  F2FP.F16.E5M2.UNPACK_B R14, R0 ;  /* 0x00000000ff0e723e */ /* 0x002fe400020004ff */
[----:B------:R-:W-:Y:S01]  /*a0bd0*/  F2FP.F16.E5M2.UNPACK_B R15, R22 ;  /* 0x00000016ff0f723e */ /* 0x000fe200020004ff */
[----:B------:R-:W2:Y:S04]  /*a0be0*/  LDL.LU R28, [R1+0x6680] ;  /* 0x00668000011c7983 */ /* 0x000ea80000300800 */
[----:B------:R-:W2:Y:S04]  /*a0bf0*/  LDL.LU R29, [R1+0x667c] ;  /* 0x00667c00011d7983 */ /* 0x000ea80000300800 */
[----:B------:R-:W2:Y:S01]  /*a0c00*/  LDL.LU R0, [R1+0x6678] ;  /* 0x0066780001007983 */ /* 0x000ea20000300800 */
        /* <DEDUP_REMOVED lines=113> */
[----:B0-----:R-:W3:Y:S01]  /*a1320*/  LDL.LU.64 R22, [R1+0x64b0] ;  /* 0x0064b00001167983 */ /* 0x001ee20000300a00 */
[C---:B--2---:R-:W-:Y:S08]  /*a1330*/  HMMA.16816.F32 R24, R12.reuse, R28, R24 ;  /* 0x0000001c0c18723c */ /* 0x044ff00000001818 */
[----:B---3--:R-:W-:Y:S01]  /*a1340*/  HMMA.16816.F32 R20, R12, R22, R8 ;  /* 0x000000160c14723c */ /* 0x008fe20000001808 */
[----:B------:R-:W2:Y:S04]  /*a1350*/  LDL.LU.64 R10, [R1+0x64a8] ;  /* 0x0064a800010a7983 */ /* 0x000ea80000300a00 */
[----:B------:R-:W2:-:S14]  /*a1360*/  LDL.LU.64 R8, [R1+0x64a0] ;  /* 0x0064a00001087983 */ /* 0x000e9c0000300a00 */
[----:B------:R-:W-:Y:S04]  /*a1370*/  STL.64 [R1+0x260], R20 ;  /* 0x0002601401007387 */ /* 0x000fe80000100a00 */
[----:B------:R0:W-:Y:S04]  /*a1380*/  STL.64 [R1+0x268], R22 ;  /* 0x0002681601007387 */ /* 0x0001e80000100a00 */
[----:B0-----:R-:W3:Y:S04]  /*a1390*/  LDL.LU.64 R22, [R1+0x6498] ;  /* 0x0064980001167983 */ /* 0x001ee80000300a00 */
[----:B------:R-:W3:Y:S04]  /*a13a0*/  LDL.LU.64 R20, [R1+0x6490] ;  /* 0x0064900001147983 */ /* 0x000ee80000300a00 */
[----:B------:R-:W-:Y:S04]  /*a13b0*/  STL.64 [R1+0x240], R24 ;  /* 0x0002401801007387 */ /* 0x000fe80000100a00 */
[----:B------:R0:W-:Y:S04]  /*a13c0*/  STL.64 [R1+0x248], R26 ;  /* 0x0002481a01007387 */ /* 0x0001e80000100a00 */
[----:B0-----:R-:W2:Y:S04]  /*a13d0*/  LDL.LU.64 R26, [R1+0x6488] ;  /* 0x00648800011a7983 */ /* 0x001ea80000300a00 */
[----:B------:R-:W3:Y:S01]  /*a13e0*/  LDL.LU.64 R24, [R1+0x6480] ;  /* 0x0064800001187983 */ /* 0x000ee20000300a00 */
[C---:B--2---:R-:W-:Y:S08]  /*a13f0*/  HMMA.16816.F32 R8, R12.reuse, R26, R8 ;  /* 0x0000001a0c08723c */ /* 0x044ff00000001808 */
[C---:B---3--:R-:W-:Y:S11]  /*a1400*/  HMMA.16816.F32 R24, R12.reuse, R24, R20 ;  /* 0x000000180c18723c */ /* 0x048ff60000001814 */
[----:B------:R-:W-:Y:S04]  /*a1410*/  STL.64 [R1+0x210], R8 ;  /* 0x0002100801007387 */ /* 0x000fe80000100a00 */
[----:B------:R0:W-:Y:S04]  /*a1420*/  STL.64 [R1+0x218], R10 ;  /* 0x0002180a01007387 */ /* 0x0001e80000100a00 */
[----:B0-----:R-:W2:Y:S04]  /*a1430*/  LDL.LU.64 R10, [R1+0x6478] ;  /* 0x00647800010a7983 */ /* 0x001ea80000300a00 */
[----:B------:R-:W2:Y:S04]  /*a1440*/  LDL.LU.64 R8, [R1+0x6470] ;  /* 0x0064700001087983 */ /* 0x000ea80000300a00 */
[----:B------:R-:W2:Y:S04]  /*a1450*/  LDL.LU.64 R22, [R1+0x6468] ;  /* 0x0064680001167983 */ /* 0x000ea80000300a00 */
[----:B------:R-:W4:Y:S04]  /*a1460*/  LDL.LU.64 R20, [R1+0x6460] ;  /* 0x0064600001147983 */ /* 0x000f280000300a00 */
[----:B------:R-:W-:Y:S04]  /*a1470*/  STL.64 [R1+0x1f0], R24 ;  /* 0x0001f01801007387 */ /* 0x000fe80000100a00 */
[----:B------:R2:W-:Y:S02]  /*a1480*/  STL.64 [R1+0x1f8], R26 ;  /* 0x0001f81a01007387 */ /* 0x0005e40000100a00 */
[C---:B--2---:R-:W-:Y:S08]  /*a1490*/  HMMA.16816.F32 R24, R12.reuse, R22, R8 ;  /* 0x000000160c18723c */ /* 0x044ff00000001808 */
[----:B----4-:R-:W-:Y:S01]  /*a14a0*/  HMMA.16816.F32 R8, R12, R20, R4 ;  /* 0x000000140c08723c */ /* 0x010fe20000001804 */
        /* <DEDUP_REMOVED lines=16> */
[----:B------:R-:W4:Y:S04]  /*a15b0*/  LDL.LU R10, [R1+0xe8] ;  /* 0x0000e800010a7983 */ /* 0x000f280000300800 */
[----:B------:R-:W4:Y:S04]  /*a15c0*/  LDL.LU R11, [R1+0xec] ;  /* 0x0000ec00010b7983 */ /* 0x000f280000300800 */
        /* <DEDUP_REMOVED lines=8> */
[----:B------:R-:W3:Y:S04]  /*a1650*/  LDL.LU R20, [R1+0xb0] ;  /* 0x0000b00001147983 */ /* 0x000ee80000300800 */
[----:B------:R-:W3:Y:S04]  /*a1660*/  LDL.LU R21, [R1+0xb4] ;  /* 0x0000b40001157983 */ /* 0x000ee80000300800 */
[----:B------:R-:W3:Y:S01]  /*a1670*/  LDL.LU R22, [R1+0xb8] ;  /* 0x0000b80001167983 */ /* 0x000ee20000300800 */
[----:B------:R-:W-:-:S03]  /*a1680*/  IMAD.MOV.U32 R23, RZ, RZ, R0 ;  /* 0x000000ffff177224 */ /* 0x000fc600078e0000 */
[----:B------:R-:W4:Y:S01]  /*a1690*/  LDL R0, [R1+0xfe4] ;  /* 0x000fe40001007983 */ /* 0x000f220000100800 */
[C---:B--2---:R-:W-:Y:S03]  /*a16a0*/  HMMA.16816.F32 R4, R12.reuse, R18, R4 ;  /* 0x000000120c04723c */ /* 0x044fe60000001804 */
[----:B---3--:R-:W-:Y:S04]  /*a16b0*/  STL.64 [R1+0x6408], R22 ;  /* 0x0064081601007387 */ /* 0x008fe80000100a00 */
[----:B------:R0:W-:Y:S04]  /*a16c0*/  STL.64 [R1+0x6400], R20 ;  /* 0x0064001401007387 */ /* 0x0001e80000100a00 */
        /* <DEDUP_REMOVED lines=14> */
[----:B---3--:R-:W-:Y:S02]  /*a17b0*/  HMMA.16816.F32 R4, R12, R2, R4 ;  /* 0x000000020c04723c */ /* 0x008fe40000001804 */
[----:B------:R-:W3:Y:S04]  /*a17c0*/  LDL.LU R2, [R1+0x19c0] ;  /* 0x0019c00001027983 */ /* 0x000ee80000300800 */
[----:B------:R-:W2:-:S13]  /*a17d0*/  LDL.LU R3, [R1+0x19c8] ;  /* 0x0019c80001037983 */ /* 0x000e9a0000300800 */
[----:B------:R-:W-:Y:S04]  /*a17e0*/  STL.64 [R1+0x170], R4 ;  /* 0x0001700401007387 */ /* 0x000fe80000100a00 */
[----:B------:R-:W-:Y:S04]  /*a17f0*/  STL.64 [R1+0x178], R6 ;  /* 0x0001780601007387 */ /* 0x000fe80000100a00 */
[----:B----4-:R-:W0:Y:S04]  /*a1800*/  LDSM.16.M88.4 R4, [R0+UR5] ;  /* 0x000000050004783b */ /* 0x010e280008000200 */
[----:B0-----:R-:W-:Y:S04]  /*a1810*/  STL.64 [R1+0xfd0], R4 ;  /* 0x000fd00401007387 */ /* 0x001fe80000100a00 */
[----:B------:R0:W-:Y:S01]  /*a1820*/  STL.64 [R1+0xfd8], R6 ;  /* 0x000fd80601007387 */ /* 0x0001e20000100a00 */
[----:B------:R-:W-:-:S02]  /*a1830*/  IMAD.MOV.U32 R24, RZ, RZ, R4 ;  /* 0x000000ffff187224 */ /* 0x000fc400078e0004 */
[----:B------:R-:W-:Y:S01]  /*a1840*/  IMAD.MOV.U32 R25, RZ, RZ, R5 ;  /* 0x000000ffff197224 */ /* 0x000fe200078e0005 */
[----:B0-----:R-:W4:Y:S04]  /*a1850*/  LDL.LU.64 R6, [R1+0x6448] ;  /* 0x0064480001067983 */ /* 0x001f280000300a00 */
[----:B------:R-:W2:Y:S04]  /*a1860*/  LDL.LU.64 R4, [R1+0x6440] ;  /* 0x0064400001047983 */ /* 0x000ea80000300a00 */
[----:B------:R0:W-:Y:S04]  /*a1870*/  STL [R1+0x63f8], R24 ;  /* 0x0063f81801007387 */ /* 0x0001e80000100800 */
[----:B0-----:R-:W3:Y:S01]  /*a1880*/  LDL R24, [R1+0xfe4] ;  /* 0x000fe40001187983 */ /* 0x001ee20000100800 */
[----:B--2---:R-:W-:Y:S03]  /*a1890*/  HMMA.16816.F32 R8, R12, R4, R8 ;  /* 0x000000040c08723c */ /* 0x004fe60000001808 */
[----:B------:R-:W2:Y:S04]  /*a18a0*/  LDL.LU R4, [R1+0x19d4] ;  /* 0x0019d40001047983 */ /* 0x000ea80000300800 */
[----:B------:R-:W2:-:S12]  /*a18b0*/  LDL.LU R5, [R1+0x19d0] ;  /* 0x0019d00001057983 */ /* 0x000e980000300800 */
[----:B------:R-:W-:Y:S04]  /*a18c0*/  STL.64 [R1+0x130], R8 ;  /* 0x0001300801007387 */ /* 0x000fe80000100a00 */
[----:B------:R-:W-:Y:S04]  /*a18d0*/  STL.64 [R1+0x138], R10 ;  /* 0x0001380a01007387 */ /* 0x000fe80000100a00 */
[----:B---3--:R-:W0:Y:S04]  /*a18e0*/  LDSM.16.M88.4 R8, [R24+UR5+0x800] ;  /* 0x000800051808783b */ /* 0x008e280008000200 */
[----:B0-----:R-:W-:Y:S04]  /*a18f0*/  STL.64 [R1+0xfc0], R8 ;  /* 0x000fc00801007387 */ /* 0x001fe80000100a00 */
[----:B------:R0:W-:Y:S01]  /*a1900*/  STL.64 [R1+0xfc8], R10 ;  /* 0x000fc80a01007387 */ /* 0x0001e20000100a00 */
[----:B------:R-:W-:-:S02]  /*a1910*/  IMAD.MOV.U32 R0, RZ, RZ, R10 ;  /* 0x000000ffff007224 */ /* 0x000fc400078e000a */
[----:B------:R-:W-:Y:S02]  /*a1920*/  IMAD.MOV.U32 R26, RZ, RZ, R8 ;  /* 0x000000ffff1a7224 */ /* 0x000fe400078e0008 */
[----:B------:R-:W-:Y:S01]  /*a1930*/  IMAD.MOV.U32 R28, RZ, RZ, R9 ;  /* 0x000000ffff1c7224 */ /* 0x000fe200078e0009 */
[----:B0-----:R-:W4:Y:S04]  /*a1940*/  LDL.LU.64 R10, [R1+0x6438] ;  /* 0x00643800010a7983 */ /* 0x001f280000300a00 */
[----:B------:R-:W4:Y:S04]  /*a1950*/  LDL.LU.64 R8, [R1+0x6430] ;  /* 0x0064300001087983 */ /* 0x000f280000300a00 */
[----:B------:R-:W-:Y:S01]  /*a1960*/  STL [R1+0x5378], R0 ;  /* 0x0053780001007387 */ /* 0x000fe20000100800 */
[----:B----4-:R-:W-:Y:S03]  /*a1970*/  HMMA.16816.F32 R8, R12, R6, R8 ;  /* 0x000000060c08723c */ /* 0x010fe60000001808 */
[----:B------:R-:W3:Y:S04]  /*a1980*/  LDL.LU R6, [R1+0x19c4] ;  /* 0x0019c40001067983 */ /* 0x000ee80000300800 */
[----:B------:R-:W4:-:S12]  /*a1990*/  LDL.LU R7, [R1+0x19cc] ;  /* 0x0019cc0001077983 */ /* 0x000f180000300800 */
[----:B------:R-:W-:Y:S04]  /*a19a0*/  STL.64 [R1+0x110], R8 ;  /* 0x0001100801007387 */ /* 0x000fe80000100a00 */
[----:B------:R-:W-:Y:S04]  /*a19b0*/  STL.64 [R1+0x118], R10 ;  /* 0x0001180a01007387 */ /* 0x000fe80000100a00 */
[----:B------:R-:W0:Y:S04]  /*a19c0*/  LDSM.16.M88.4 R8, [R24+UR5+0x1000] ;  /* 0x001000051808783b */ /* 0x000e280008000200 */
[----:B0-----:R-:W-:Y:S04]  /*a19d0*/  STL [R1+0xfb4], R9 ;  /* 0x000fb40901007387 */ /* 0x001fe80000100800 */
[----:B------:R0:W-:Y:S01]  /*a19e0*/  STL.64 [R1+0xfb8], R10 ;  /* 0x000fb80a01007387 */ /* 0x0001e20000100a00 */
[----:B------:R-:W-:-:S02]  /*a19f0*/  IMAD.MOV.U32 R19, RZ, RZ, R9 ;  /* 0x000000ffff137224 */ /* 0x000fc400078e0009 */
[----:B------:R-:W-:Y:S01]  /*a1a00*/  IMAD.MOV.U32 R0, RZ, RZ, R8 ;  /* 0x000000ffff007224 */ /* 0x000fe200078e0008 */
[----:B0-----:R-:W2:Y:S04]  /*a1a10*/  LDL.LU.64 R10, [R1+0x6428] ;  /* 0x00642800010a7983 */ /* 0x001ea80000300a00 */
[----:B------:R-:W2:Y:S02]  /*a1a20*/  LDL.LU.64 R8, [R1+0x6420] ;  /* 0x0064200001087983 */ /* 0x000ea40000300a00 */
[----:B--2---:R-:W-:-:S15]  /*a1a30*/  HMMA.16816.F32 R20, R12, R8, R20 ;  /* 0x000000080c14723c */ /* 0x004fde0000001814 */
[----:B------:R-:W-:-:S04]  /*a1a40*/  NOP ;  /* 0x0000000000007918 */ /* 0x000fc80000000000 */
[----:B------:R-:W-:Y:S04]  /*a1a50*/  STL.64 [R1+0xe0], R20 ;  /* 0x0000e01401007387 */ /* 0x000fe80000100a00 */
[----:B------:R-:W-:Y:S04]  /*a1a60*/  STL.64 [R1+0xe8], R22 ;  /* 0x0000e81601007387 */ /* 0x000fe80000100a00 */
[----:B------:R-:W0:Y:S04]  /*a1a70*/  LDSM.16.M88.4 R20, [R24+UR5+0x1800] ;  /* 0x001800051814783b */ /* 0x000e280008000200 */
[----:B0-----:R-:W-:Y:S04]  /*a1a80*/  STL.64 [R1+0xfa0], R20 ;  /* 0x000fa01401007387 */ /* 0x001fe80000100a00 */
        /* <DEDUP_REMOVED lines=8> */
[----:B------:R0:W-:Y:S04]  /*a1b10*/  STL.64 [R1+0xc8], R22 ;  /* 0x0000c81601007387 */ /* 0x0001e80000100a00 */
[----:B0-----:R-:W2:Y:S04]  /*a1b20*/  LDL.LU.64 R22, [R1+0x6408] ;  /* 0x0064080001167983 */ /* 0x001ea80000300a00 */
[----:B------:R-:W2:Y:S04]  /*a1b30*/  LDL.LU.64 R20, [R1+0x6400] ;  /* 0x0064000001147983 */ /* 0x000ea80000300a00 */
[----:B------:R-:W-:Y:S04]  /*a1b40*/  STL [R1+0x63f4], R8 ;  /* 0x0063f40801007387 */ /* 0x000fe80000100800 */
[----:B------:R0:W1:Y:S01]  /*a1b50*/  LDSM.16.M88.4 R8, [R24+UR5+0x2000] ;  /* 0x002000051808783b */ /* 0x0000620008000200 */
[----:B---3--:R-:W-:-:S02]  /*a1b60*/  IMAD R2, R2, 0x100, R6 ;  /* 0x0000010002027824 */ /* 0x008fc400078e0206 */
[----:B----4-:R-:W-:Y:S01]  /*a1b70*/  IMAD R3, R3, 0x100, R7 ;  /* 0x0000010003037824 */ /* 0x010fe200078e0207 */
[----:B0-----:R-:W3:Y:S04]  /*a1b80*/  LDL.LU R24, [R1+0x63f8] ;  /* 0x0063f80001187983 */ /* 0x001ee80000300800 */
[----:B-1----:R-:W-:Y:S01]  /*a1b90*/  STL.64 [R1+0xf90], R8 ;  /* 0x000f900801007387 */ /* 0x002fe20000100a00 */
[----:B------:R-:W-:-:S03]  /*a1ba0*/  IMAD.MOV.U32 R7, RZ, RZ, R8 ;  /* 0x000000ffff077224 */ /* 0x000fc600078e0008 */
[----:B------:R2:W-:Y:S01]  /*a1bb0*/  STL.64 [R1+0xf98], R10 ;  /* 0x000f980a01007387 */ /* 0x0005e20000100a00 */
[----:B------:R-:W-:Y:S02]  /*a1bc0*/  IMAD.MOV.U32 R6, RZ, RZ, R9 ;  /* 0x000000ffff067224 */ /* 0x000fe400078e0009 */
[----:B--2---:R-:W-:Y:S01]  /*a1bd0*/  HMMA.16816.F32 R8, R12, R16, R20 ;  /* 0x000000100c08723c */ /* 0x004fe20000001814 */
[----:B------:R-:W2:-:S15]  /*a1be0*/  LDL R17, [R1+0xfe4] ;  /* 0x000fe40001117983 */ /* 0x000e9e0000100800 */
[----:B------:R-:W-:-:S03]  /*a1bf0*/  NOP ;  /* 0x0000000000007918 */ /* 0x000fc60000000000 */
[----:B------:R-:W-:Y:S04]  /*a1c00*/  STL.64 [R1+0xb0], R8 ;  /* 0x0000b00801007387 */ /* 0x000fe80000100a00 */
[----:B------:R-:W-:Y:S01]  /*a1c10*/  STL.64 [R1+0xb8], R10 ;  /* 0x0000b80a01007387 */ /* 0x000fe20000100a00 */
[----:B------:R-:W-:Y:S02]  /*a1c20*/  IMAD R4, R5, 0x100, R4 ;  /* 0x0000010005047824 */ /* 0x000fe400078e0204 */
[----:B------:R-:W-:-:S05]  /*a1c30*/  IMAD R5, R29, 0x100, R27 ;  /* 0x000001001d057824 */ /* 0x000fca00078e021b */
[----:B------:R-:W-:Y:S02]  /*a1c40*/  F2FP.F16.E5M2.UNPACK_B R15, R5 ;  /* 0x00000005ff0f723e */ /* 0x000fe400020004ff */
[----:B------:R-:W-:Y:S01]  /*a1c50*/  F2FP.F16.E5M2.UNPACK_B R14, R4 ;  /* 0x00000004ff0e723e */ /* 0x000fe200020004ff */
[----:B--2---:R-:W0:Y:S02]  /*a1c60*/  LDSM.16.M88.4 R8, [R17+UR5+0x2800] ;  /* 0x002800051108783b */ /* 0x004e240008000200 */
[----:B0-----:R-:W-:Y:S02]  /*a1c70*/  IMAD.MOV.U32 R20, RZ, RZ, R8 ;  /* 0x000000ffff147224 */ /* 0x001fe400078e0008 */
[----:B------:R-:W-:Y:S04]  /*a1c80*/  STL.64 [R1+0xde0], R8 ;  /* 0x000de00801007387 */ /* 0x000fe80000100a00 */
[----:B------:R-:W-:Y:S01]  /*a1c90*/  STL.64 [R1+0xde8], R10 ;  /* 0x000de80a01007387 */ /* 0x000fe20000100a00 */
[----:B------:R-:W-:-:S03]  /*a1ca0*/  IMAD.MOV.U32 R5, RZ, RZ, R9 ;  /* 0x000000ffff057224 */ /* 0x000fc600078e0009 */
[----:B------:R0:W-:Y:S04]  /*a1cb0*/  STL [R1+0x63f0], R20 ;  /* 0x0063f01401007387 */ /* 0x0001e80000100800 */
[----:B------:R-:W1:Y:S04]  /*a1cc0*/  LDSM.16.M88.4 R8, [R17+UR5+0x3000] ;  /* 0x003000051108783b */ /* 0x000e680008000200 */
[----:B0-----:R-:W2:Y:S04]  /*a1cd0*/  LDL.LU R20, [R1+0x100] ;  /* 0x0001000001147983 */ /* 0x001ea80000300800 */
[----:B------:R-:W2:Y:S04]  /*a1ce0*/  LDL.LU R21, [R1+0x104] ;  /* 0x0001040001157983 */ /* 0x000ea80000300800 */
[----:B------:R-:W2:Y:S04]  /*a1cf0*/  LDL.LU R22, [R1+0x108] ;  /* 0x0001080001167983 */ /* 0x000ea80000300800 */
[----:B------:R-:W2:Y:S04]  /*a1d00*/  LDL.LU R23, [R1+0x10c] ;  /* 0x00010c0001177983 */ /* 0x000ea80000300800 */
[----:B------:R-:W-:Y:S04]  /*a1d10*/  STL.64 [R1+0x63d8], R6 ;  /* 0x0063d80601007387 */ /* 0x000fe80000100a00 */
[----:B------:R0:W-:Y:S04]  /*a1d20*/  STL [R1+0x63d0], R5 ;  /* 0x0063d00501007387 */ /* 0x0001e80000100800 */
[----:B------:R-:W4:Y:S04]  /*a1d30*/  LDL.LU R4, [R1+0xf0] ;  /* 0x0000f00001047983 */ /* 0x000f280000300800 */
[----:B0-----:R-:W4:Y:S04]  /*a1d40*/  LDL.LU R5, [R1+0xf4] ;  /* 0x0000f40001057983 */ /* 0x001f280000300800 */
[----:B------:R-:W4:Y:S04]  /*a1d50*/  LDL.LU R6, [R1+0xf8] ;  /* 0x0000f80001067983 */ /* 0x000f280000300800 */
[----:B------:R-:W4:Y:S01]  /*a1d60*/  LDL.LU R7, [R1+0xfc] ;  /* 0x0000fc0001077983 */ /* 0x000f220000300800 */
[----:B------:R-:W-:-:S02]  /*a1d70*/  F2FP.F16.E5M2.UNPACK_B R12, R2 ;  /* 0x00000002ff0c723e */ /* 0x000fc400020004ff */
[----:B------:R-:W-:Y:S02]  /*a1d80*/  F2FP.F16.E5M2.UNPACK_B R13, R3 ;  /* 0x00000003ff0d723e */ /* 0x000fe400020004ff */
[----:B---3--:R-:W-:Y:S02]  /*a1d90*/  F2FP.F16.E5M2.UNPACK_B R24, R24 ;  /* 0x00000018ff18723e */ /* 0x008fe400020004ff */
[----:B------:R-:W-:Y:S02]  /*a1da0*/  F2FP.F16.E5M2.UNPACK_B R25, R25 ;  /* 0x00000019ff19723e */ /* 0x000fe400020004ff */
[----:B------:R-:W-:Y:S01]  /*a1db0*/  F2FP.F16.E5M2.UNPACK_B R2, R26 ;  /* 0x0000001aff02723e */ /* 0x000fe200020004ff */
[----:B-1----:R0:W-:Y:S01]  /*a1dc0*/  STL.64 [R1+0xf80], R8 ;  /* 0x000f800801007387 */ /* 0x0021e20000100a00 */
[----:B------:R-:W-:-:S03]  /*a1dd0*/  IMAD.MOV.U32 R16, RZ, RZ, R8 ;  /* 0x000000ffff107224 */ /* 0x000fc600078e0008 */
[----:B------:R-:W-:Y:S04]  /*a1de0*/  STL.64 [R1+0xf88], R10 ;  /* 0x000f880a01007387 */ /* 0x000fe80000100a00 */
[----:B0-----:R-:W3:Y:S04]  /*a1df0*/  LDL.LU R8, [R1+0x63f4] ;  /* 0x0063f40001087983 */ /* 0x001ee80000300800 */
[----:B------:R0:W-:Y:S01]  /*a1e00*/  STL.64 [R1+0x98], R24 ;  /* 0x0000981801007387 */ /* 0x0001e20000100a00 */
[----:B----4-:R-:W-:Y:S03]  /*a1e10*/  HMMA.16816.F32 R4, R12, R24, R4 ;  /* 0x000000180c04723c */ /* 0x010fe60000001804 */
[----:B0-----:R-:W4:-:S15]  /*a1e20*/  LDL.LU R24, [R1+0x160] ;  /* 0x0001600001187983 */ /* 0x001f1e0000300800 */
[----:B------:R-:W-:Y:S01]  /*a1e30*/  NOP ;  /* 0x0000000000007918 */ /* 0x000fe20000000000 */
[----:B------:R-:W-:Y:S04]  /*a1e40*/  STL.64 [R1+0xd0], R4 ;  /* 0x0000d00401007387 */ /* 0x000fe80000100a00 */
[----:B------:R-:W-:Y:S04]  /*a1e50*/  STL.64 [R1+0xd8], R6 ;  /* 0x0000d80601007387 */ /* 0x000fe80000100a00 */
[----:B------:R-:W4:Y:S04]  /*a1e60*/  LDL.LU R25, [R1+0x164] ;  /* 0x0001640001197983 */ /* 0x000f280000300800 */
[----:B------:R-:W-:Y:S04]  /*a1e70*/  STL [R1+0x90], R2 ;  /* 0x0000900201007387 */ /* 0x000fe80000100800 */
[----:B------:R-:W3:Y:S04]  /*a1e80*/  LDL.LU R26, [R1+0x168] ;  /* 0x00016800011a7983 */ /* 0x000ee80000300800 */
[----:B------:R-:W3:Y:S04]  /*a1e90*/  LDL.LU R27, [R1+0x16c] ;  /* 0x00016c00011b7983 */ /* 0x000ee80000300800 */
[----:B------:R-:W0:Y:S01]  /*a1ea0*/  LDSM.16.M88.4 R4, [R17+UR5+0x3800] ;  /* 0x003800051104783b */ /* 0x000e220008000200 */
[----:B------:R-:W-:-:S07]  /*a1eb0*/  F2FP.F16.E5M2.UNPACK_B R3, R28 ;  /* 0x0000001cff03723e */ /* 0x000fce00020004ff */
[----:B--2---:R-:W-:Y:S01]  /*a1ec0*/  HMMA.16816.F32 R20, R12, R2, R20 ;  /* 0x000000020c14723c */ /* 0x004fe20000001814 */
[----:B0-----:R-:W-:Y:S01]  /*a1ed0*/  IMAD.MOV.U32 R10, RZ, RZ, R4 ;  /* 0x000000ffff0a7224 */ /* 0x001fe200078e0004 */
[----:B---3--:R-:W-:Y:S04]  /*a1ee0*/  STL.64 [R1+0x63e8], R26 ;  /* 0x0063e81a01007387 */ /* 0x008fe80000100a00 */
[----:B----4-:R0:W-:Y:S04]  /*a1ef0*/  STL.64 [R1+0x63e0], R24 ;  /* 0x0063e01801007387 */ /* 0x0101e80000100a00 */
[----:B0-----:R-:W2:Y:S04]  /*a1f00*/  LDL.LU R24, [R1+0x140] ;  /* 0x0001400001187983 */ /* 0x001ea80000300800 */
[----:B------:R-:W2:Y:S04]  /*a1f10*/  LDL.LU R25, [R1+0x144] ;  /* 0x0001440001197983 */ /* 0x000ea80000300800 */
[----:B------:R-:W2:Y:S04]  /*a1f20*/  LDL.LU R26, [R1+0x148] ;  /* 0x00014800011a7983 */ /* 0x000ea80000300800 */
[----:B------:R-:W2:Y:S04]  /*a1f30*/  LDL.LU R27, [R1+0x14c] ;  /* 0x00014c00011b7983 */ /* 0x000ea80000300800 */
[----:B------:R0:W-:Y:S04]  /*a1f40*/  STL.64 [R1+0xf70], R4 ;  /* 0x000f700401007387 */ /* 0x0001e80000100a00 */
[----:B------:R-:W-:Y:S04]  /*a1f50*/  STL.64 [R1+0xf78], R6 ;  /* 0x000f780601007387 */ /* 0x000fe80000100a00 */
[----:B------:R-:W-:Y:S04]  /*a1f60*/  STL [R1+0x94], R3 ;  /* 0x0000940301007387 */ /* 0x000fe80000100800 */
[----:B------:R-:W-:Y:S01]  /*a1f70*/  STL [R1+0x5bb0], R0 ;  /* 0x005bb00001007387 */ /* 0x000fe20000100800 */
[----:B0-----:R-:W-:-:S05]  /*a1f80*/  F2FP.F16.E5M2.UNPACK_B R4, R0 ;  /* 0x00000000ff04723e */ /* 0x001fca00020004ff */
[----:B------:R-:W-:Y:S04]  /*a1f90*/  STL [R1+0x88], R4 ;  /* 0x0000880401007387 */ /* 0x000fe80000100800 */
[----:B------:R-:W-:Y:S04]  /*a1fa0*/  STL.64 [R1+0x100], R20 ;  /* 0x0001001401007387 */ /* 0x000fe80000100a00 */
[----:B------:R-:W-:Y:S04]  /*a1fb0*/  STL.64 [R1+0x108], R22 ;  /* 0x0001081601007387 */ /* 0x000fe80000100a00 */
[----:B------:R-:W0:Y:S01]  /*a1fc0*/  LDSM.16.M88.4 R20, [R17+UR5+0x4000] ;  /* 0x004000051114783b */ /* 0x000e220008000200 */
[----:B------:R-:W-:-:S02]  /*a1fd0*/  IMAD.MOV.U32 R11, RZ, RZ, R9 ;  /* 0x000000ffff0b7224 */ /* 0x000fc400078e0009 */
[----:B------:R-:W-:Y:S01]  /*a1fe0*/  IMAD.MOV.U32 R9, RZ, RZ, R5 ;  /* 0x000000ffff097224 */ /* 0x000fe200078e0005 */
[----:B------:R-:W-:Y:S01]  /*a1ff0*/  F2FP.F16.E5M2.UNPACK_B R5, R19 ;  /* 0x00000013ff05723e */ /* 0x000fe200020004ff */
[----:B0-----:R0:W-:Y:S01]  /*a2000*/  STL.64 [R1+0xf60], R20 ;  /* 0x000f601401007387 */ /* 0x0011e20000100a00 */
[----:B------:R-:W-:-:S03]  /*a2010*/  IMAD.MOV.U32 R3, RZ, RZ, R20 ;  /* 0x000000ffff037224 */ /* 0x000fc600078e0014 */
[----:B------:R1:W-:Y:S04]  /*a2020*/  STL.64 [R1+0xf68], R22 ;  /* 0x000f681601007387 */ /* 0x0003e80000100a00 */
[----:B0-----:R-:W3:Y:S04]  /*a2030*/  LDL.LU R20, [R1+0x63f0] ;  /* 0x0063f00001147983 */ /* 0x001ee80000300800 */
[----:B------:R2:W-:Y:S01]  /*a2040*/  STL [R1+0x8c], R5 ;  /* 0x00008c0501007387 */ /* 0x0005e20000100800 */
[----:B-1----:R-:W-:Y:S02]  /*a2050*/  F2FP.F16.E5M2.UNPACK_B R22, R18 ;  /* 0x00000012ff16723e */ /* 0x002fe400020004ff */
[----:B------:R-:W-:Y:S01]  /*a2060*/  F2FP.F16.E5M2.UNPACK_B R23, R8 ;  /* 0x00000008ff17723e */ /* 0x000fe200020004ff */
[----:B--2---:R-:W-:Y:S01]  /*a2070*/  HMMA.16816.F32 R4, R12, R4, R24 ;  /* 0x000000040c04723c */ /* 0x004fe20000001818 */
[----:B------:R-:W2:Y:S04]  /*a2080*/  LDL.LU.64 R26, [R1+0x63e8] ;  /* 0x0063e800011a7983 */ /* 0x000ea80000300a00 */
[----:B------:R-:W2:-:S14]  /*a2090*/  LDL.LU.64 R24, [R1+0x63e0] ;  /* 0x0063e00001187983 */ /* 0x000e9c0000300a00 */
[----:B------:R-:W-:Y:S04]  /*a20a0*/  STL.64 [R1+0x120], R4 ;  /* 0x0001200401007387 */ /* 0x000fe80000100a00 */
[----:B------:R-:W-:Y:S04]  /*a20b0*/  STL.64 [R1+0x128], R6 ;  /* 0x0001280601007387 */ /* 0x000fe80000100a00 */
[----:B------:R-:W0:Y:S04]  /*a20c0*/  LDSM.16.M88.4 R4, [R17+UR5+0x4800] ;  /* 0x004800051104783b */ /* 0x000e280008000200 */
[----:B0-----:R0:W-:Y:S01]  /*a20d0*/  STL.64 [R1+0xf50], R4 ;  /* 0x000f500401007387 */ /* 0x0011e20000100a00 */
[----:B------:R-:W-:-:S03]  /*a20e0*/  IMAD.MOV.U32 R8, RZ, RZ, R4 ;  /* 0x000000ffff087224 */ /* 0x000fc600078e0004 */
[----:B------:R1:W-:Y:S01]  /*a20f0*/  STL.64 [R1+0xf58], R6 ;  /* 0x000f580601007387 */ /* 0x0003e20000100a00 */
[----:B0-----:R-:W-:-:S03]  /*a2100*/  IMAD.MOV.U32 R4, RZ, RZ, R5 ;  /* 0x000000ffff047224 */ /* 0x001fc600078e0005 */
[----:B-1----:R-:W4:Y:S04]  /*a2110*/  LDL.LU.64 R6, [R1+0x63d8] ;  /* 0x0063d80001067983 */ /* 0x002f280000300a00 */
[----:B------:R-:W2:Y:S04]  /*a2120*/  LDL.LU R5, [R1+0x63d0] ;  /* 0x0063d00001057983 */ /* 0x000ea80000300800 */
[----:B------:R-:W-:Y:S04]  /*a2130*/  STL.64 [R1+0x80], R22 ;  /* 0x0000801601007387 */ /* 0x000fe80000100a00 */
        /* <DEDUP_REMOVED lines=9> */
[----:B------:R-:W-:Y:S01]  /*a21d0*/  STL [R1+0x158], R10 ;  /* 0x0001580a01007387 */ /* 0x000fe20000100800 */
[----:B------:R-:W-:-:S03]  /*a21e0*/  IMAD.MOV.U32 R0, RZ, RZ, R11 ;  /* 0x000000ffff007224 */ /* 0x000fc600078e000b */
[----:B------:R-:W0:Y:S01]  /*a21f0*/  LDSM.16.M88.4 R8, [R17+UR5+0x5000] ;  /* 0x005000051108783b */ /* 0x000e220008000200 */
[----:B----4-:R-:W-:Y:S02]  /*a2200*/  F2FP.F16.E5M2.UNPACK_B R18, R7 ;  /* 0x00000007ff12723e */ /* 0x010fe400020004ff */
[----:B------:R-:W-:Y:S01]  /*a2210*/  F2FP.F16.E5M2.UNPACK_B R19, R6 ;  /* 0x00000006ff13723e */ /* 0x000fe200020004ff */
[----:B------:R-:W-:Y:S04]  /*a2220*/  STL [R1+0x5bb4], R0 ;  /* 0x005bb40001007387 */ /* 0x000fe80000100800 */
[----:B------:R-:W-:Y:S01]  /*a2230*/  STL [R1+0x78], R18 ;  /* 0x0000781201007387 */ /* 0x000fe20000100800 */
[----:B---3--:R-:W-:Y:S02]  /*a2240*/  F2FP.F16.E5M2.UNPACK_B R22, R20 ;  /* 0x00000014ff16723e */ /* 0x008fe400020004ff */
[----:B------:R-:W-:Y:S01]  /*a2250*/  F2FP.F16.E5M2.UNPACK_B R23, R5 ;  /* 0x00000005ff17723e */ /* 0x000fe200020004ff */
[----:B0-----:R-:W-:Y:S01]  /*a2260*/  STL.64 [R1+0xf40], R8 ;  /* 0x000f400801007387 */ /* 0x001fe20000100a00 */
[----:B------:R-:W-:-:S03]  /*a2270*/  IMAD.MOV.U32 R7, RZ, RZ, R8 ;  /* 0x000000ffff077224 */ /* 0x000fc600078e0008 */
[----:B------:R0:W-:Y:S01]  /*a2280*/  STL.64 [R1+0xf48], R10 ;  /* 0x000f480a01007387 */ /* 0x0001e20000100a00 */
[----:B------:R-:W-:Y:S02]  /*a2290*/  IMAD.MOV.U32 R6, RZ, RZ, R9 ;  /* 0x000000ffff067224 */ /* 0x000fe400078e0009 */
[----:B0-----:R-:W-:Y:S01]  /*a22a0*/  HMMA.16816.F32 R8, R12, R18, R24 ;  /* 0x000000120c08723c */ /* 0x001fe20000001818 */
[----:B------:R-:W-:-:S15]  /*a22b0*/  STL [R1+0x7c], R19 ;  /* 0x00007c1301007387 */ /* 0x000fde0000100800 */
[----:B------:R-:W-:-:S03]  /*a22c0*/  NOP ;  /* 0x0000000000007918 */ /* 0x000fc60000000000 */
[----:B------:R-:W-:Y:S01]  /*a22d0*/  IMAD.MOV.U32 R0, RZ, RZ, R11 ;  /* 0x000000ffff007224 */ /* 0x000fe200078e000b */
[----:B------:R-:W-:Y:S04]  /*a22e0*/  STL.64 [R1+0x160], R8 ;  /* 0x0001600801007387 */ /* 0x000fe80000100a00 */
[----:B------:R-:W-:Y:S04]  /*a22f0*/  STL [R1+0x168], R10 ;  /* 0x0001680a01007387 */ /* 0x000fe80000100800 */
[----:B------:R-:W0:Y:S04]  /*a2300*/  LDSM.16.M88.4 R8, [R17+UR5+0x5800] ;  /* 0x005800051108783b */ /* 0x000e280008000200 */
[----:B------:R-:W-:Y:S04]  /*a2310*/  STL [R1+0x5cc0], R0 ;  /* 0x005cc00001007387 */ /* 0x000fe80000100800 */
[----:B------:R-:W-:Y:S04]  /*a2320*/  STL [R1+0x70], R22 ;  /* 0x0000701601007387 */ /* 0x000fe80000100800 */
[----:B------:R-:W2:Y:S04]  /*a2330*/  LDL.LU R24, [R1+0x220] ;  /* 0x0002200001187983 */ /* 0x000ea80000300800 */
[----:B------:R-:W2:Y:S04]  /*a2340*/  LDL.LU R25, [R1+0x224] ;  /* 0x0002240001197983 */ /* 0x000ea80000300800 */
[----:B------:R-:W3:Y:S04]  /*a2350*/  LDL.LU R26, [R1+0x228] ;  /* 0x00022800011a7983 */ /* 0x000ee80000300800 */
[----:B------:R-:W-:Y:S04]  /*a2360*/  STL [R1+0x74], R23 ;  /* 0x0000741701007387 */ /* 0x000fe80000100800 */
[----:B------:R-:W3:Y:S01]  /*a2370*/  LDL.LU R27, [R1+0x22c] ;  /* 0x00022c00011b7983 */ /* 0x000ee20000300800 */
[----:B0-----:R-:W-:-:S02]  /*a2380*/  IMAD.MOV.U32 R5, RZ, RZ, R9 ;  /* 0x000000ffff057224 */ /* 0x001fc400078e0009 */
[----:B------:R-:W-:Y:S01]  /*a2390*/  IMAD.MOV.U32 R19, RZ, RZ, R8 ;  /* 0x000000ffff137224 */ /* 0x000fe200078e0008 */
        /* <DEDUP_REMOVED lines=9> */
[----:B------:R-:W4:Y:S04]  /*a2430*/  LDL.LU.64 R8, [R1+0x63c0] ;  /* 0x0063c00001087983 */ /* 0x000f280000300a00 */
[----:B------:R-:W-:Y:S04]  /*a2440*/  STL.64 [R1+0x6390], R6 ;  /* 0x0063900601007387 */ /* 0x000fe80000100a00 */
[----:B------:R-:W-:Y:S04]  /*a2450*/  STL [R1+0x6388], R5 ;  /* 0x0063880501007387 */ /* 0x000fe80000100800 */
[----:B------:R0:W-:Y:S04]  /*a2460*/  STL [R1+0x63b8], R4 ;  /* 0x0063b80401007387 */ /* 0x0001e80000100800 */
[----:B0-----:R-:W4:Y:S04]  /*a2470*/  LDL.LU R4, [R1+0x1e0] ;  /* 0x0001e00001047983 */ /* 0x001f280000300800 */
[----:B------:R-:W4:Y:S04]  /*a2480*/  LDL.LU R5, [R1+0x1e4] ;  /* 0x0001e40001057983 */ /* 0x000f280000300800 */
[----:B------:R-:W4:Y:S04]  /*a2490*/  LDL.LU R6, [R1+0x1e8] ;  /* 0x0001e80001067983 */ /* 0x000f280000300800 */
[----:B------:R-:W4:Y:S01]  /*a24a0*/  LDL.LU R7, [R1+0x1ec] ;  /* 0x0001ec0001077983 */ /* 0x000f220000300800 */
[----:B------:R-:W-:Y:S01]  /*a24b0*/  IMAD.MOV.U32 R2, RZ, RZ, R21 ;  /* 0x000000ffff027224 */ /* 0x000fe200078e0015 */
[----:B------:R-:W-:Y:S01]  /*a24c0*/  F2FP.F16.E5M2.UNPACK_B R20, R16 ;  /* 0x00000010ff14723e */ /* 0x000fe200020004ff */
[----:B--2---:R-:W-:-:S15]  /*a24d0*/  HMMA.16816.F32 R24, R12, R22, R24 ;  /* 0x000000160c18723c */ /* 0x004fde0000001818 */
[----:B------:R-:W-:-:S04]  /*a24e0*/  NOP ;  /* 0x0000000000007918 */ /* 0x000fc80000000000 */
[----:B------:R-:W-:Y:S04]  /*a24f0*/  STL.64 [R1+0x1a0], R24 ;  /* 0x0001a01801007387 */ /* 0x000fe80000100a00 */
[----:B------:R-:W-:Y:S04]  /*a2500*/  STL.64 [R1+0x1a8], R26 ;  /* 0x0001a81a01007387 */ /* 0x000fe80000100a00 */
[----:B------:R-:W0:Y:S01]  /*a2510*/  LDSM.16.M88.4 R24, [R17+UR5+0x6000] ;  /* 0x006000051118783b */ /* 0x000e220008000200 */
[----:B---3--:R-:W-:-:S07]  /*a2520*/  F2FP.F16.E5M2.UNPACK_B R21, R11 ;  /* 0x0000000bff15723e */ /* 0x008fce00020004ff */
[----:B----4-:R-:W-:Y:S01]  /*a2530*/  HMMA.16816.F32 R4, R12, R20, R4 ;  /* 0x000000140c04723c */ /* 0x010fe20000001804 */
[----:B0-----:R0:W-:Y:S01]  /*a2540*/  STL.64 [R1+0xf20], R24 ;  /* 0x000f201801007387 */ /* 0x0011e20000100a00 */
[----:B------:R-:W-:-:S03]  /*a2550*/  IMAD.MOV.U32 R18, RZ, RZ, R24 ;  /* 0x000000ffff127224 */ /* 0x000fc600078e0018 */
[----:B------:R-:W-:Y:S04]  /*a2560*/  STL.64 [R1+0xf28], R26 ;  /* 0x000f281a01007387 */ /* 0x000fe80000100a00 */
[----:B------:R1:W-:Y:S01]  /*a2570*/  STL.64 [R1+0x68], R20 ;  /* 0x0000681401007387 */ /* 0x0003e20000100a00 */
[----:B0-----:R-:W-:-:S03]  /*a2580*/  F2FP.F16.E5M2.UNPACK_B R24, R10 ;  /* 0x0000000aff18723e */ /* 0x001fc600020004ff */
[----:B-1----:R-:W2:Y:S06]  /*a2590*/  LDL.LU R20, [R1+0x250] ;  /* 0x0002500001147983 */ /* 0x002eac0000300800 */
[----:B------:R-:W-:Y:S04]  /*a25a0*/  STL.64 [R1+0x1b0], R4 ;  /* 0x0001b00401007387 */ /* 0x000fe80000100a00 */
[----:B------:R-:W-:Y:S04]  /*a25b0*/  STL.64 [R1+0x1b8], R6 ;  /* 0x0001b80601007387 */ /* 0x000fe80000100a00 */
[----:B------:R-:W2:Y:S04]  /*a25c0*/  LDL.LU R21, [R1+0x254] ;  /* 0x0002540001157983 */ /* 0x000ea80000300800 */
[----:B------:R-:W-:Y:S04]  /*a25d0*/  STL [R1+0x60], R24 ;  /* 0x0000601801007387 */ /* 0x000fe80000100800 */
[----:B------:R-:W3:Y:S04]  /*a25e0*/  LDL.LU R22, [R1+0x258] ;  /* 0x0002580001167983 */ /* 0x000ee80000300800 */
[----:B------:R-:W3:Y:S04]  /*a25f0*/  LDL.LU R23, [R1+0x25c] ;  /* 0x00025c0001177983 */ /* 0x000ee80000300800 */
[----:B------:R-:W0:Y:S01]  /*a2600*/  LDSM.16.M88.4 R4, [R17+UR5+0x6800] ;  /* 0x006800051104783b */ /* 0x000e220008000200 */
[----:B------:R-:W-:-:S03]  /*a2610*/  IMAD.MOV.U32 R11, RZ, RZ, R25 ;  /* 0x000000ffff0b7224 */ /* 0x000fc600078e0019 */
[----:B---3--:R-:W-:Y:S04]  /*a2620*/  STL.64 [R1+0x63b0], R22 ;  /* 0x0063b01601007387 */ /* 0x008fe80000100a00 */
[----:B--2---:R1:W-:Y:S04]  /*a2630*/  STL.64 [R1+0x63a8], R20 ;  /* 0x0063a81401007387 */ /* 0x0043e80000100a00 */
[----:B-1----:R-:W2:Y:S04]  /*a2640*/  LDL.LU R20, [R1+0x200] ;  /* 0x0002000001147983 */ /* 0x002ea80000300800 */
[----:B------:R-:W2:Y:S04]  /*a2650*/  LDL.LU R21, [R1+0x204] ;  /* 0x0002040001157983 */ /* 0x000ea80000300800 */
[----:B------:R-:W2:Y:S04]  /*a2660*/  LDL.LU R22, [R1+0x208] ;  /* 0x0002080001167983 */ /* 0x000ea80000300800 */
[----:B------:R-:W2:Y:S01]  /*a2670*/  LDL.LU R23, [R1+0x20c] ;  /* 0x00020c0001177983 */ /* 0x000ea20000300800 */
[----:B------:R-:W-:-:S03]  /*a2680*/  F2FP.F16.E5M2.UNPACK_B R25, R9 ;  /* 0x00000009ff19723e */ /* 0x000fc600020004ff */
[----:B0-----:R0:W-:Y:S01]  /*a2690*/  STL.64 [R1+0xf10], R4 ;  /* 0x000f100401007387 */ /* 0x0011e20000100a00 */
[----:B------:R-:W-:-:S03]  /*a26a0*/  IMAD.MOV.U32 R16, RZ, RZ, R4 ;  /* 0x000000ffff107224 */ /* 0x000fc600078e0004 */
[----:B------:R1:W-:Y:S04]  /*a26b0*/  STL.64 [R1+0xf18], R6 ;  /* 0x000f180601007387 */ /* 0x0003e80000100a00 */
[----:B0-----:R-:W3:Y:S04]  /*a26c0*/  LDL.LU R4, [R1+0x63b8] ;  /* 0x0063b80001047983 */ /* 0x001ee80000300800 */
[----:B------:R2:W-:Y:S01]  /*a26d0*/  STL [R1+0x64], R25 ;  /* 0x0000641901007387 */ /* 0x0005e20000100800 */
[----:B------:R-:W-:-:S05]  /*a26e0*/  IMAD.MOV.U32 R10, RZ, RZ, R5 ;  /* 0x000000ffff0a7224 */ /* 0x000fca00078e0005 */
[----:B------:R-:W-:Y:S01]  /*a26f0*/  STL.64 [R1+0x6370], R10 ;  /* 0x0063700a01007387 */ /* 0x000fe20000100a00 */
        /* <DEDUP_REMOVED lines=8> */
[----:B0-----:R-:W-:Y:S04]  /*a2780*/  STL.64 [R1+0xf00], R24 ;  /* 0x000f001801007387 */ /* 0x001fe80000100a00 */
[----:B------:R0:W-:Y:S01]  /*a2790*/  STL.64 [R1+0xf08], R26 ;  /* 0x000f081a01007387 */ /* 0x0001e20000100a00 */
[----:B------:R-:W-:-:S02]  /*a27a0*/  IMAD.MOV.U32 R3, RZ, RZ, R24 ;  /* 0x000000ffff037224 */ /* 0x000fc400078e0018 */
[----:B------:R-:W-:Y:S01]  /*a27b0*/  IMAD.MOV.U32 R2, RZ, RZ, R25 ;  /* 0x000000ffff027224 */ /* 0x000fe200078e0019 */
[----:B0-----:R-:W4:Y:S04]  /*a27c0*/  LDL.LU.64 R26, [R1+0x63a0] ;  /* 0x0063a000011a7983 */ /* 0x001f280000300a00 */
[----:B------:R-:W4:Y:S01]  /*a27d0*/  LDL.LU.64 R24, [R1+0x6398] ;  /* 0x0063980001187983 */ /* 0x000f220000300a00 */
[----:B------:R-:W-:-:S03]  /*a27e0*/  F2FP.F16.E5M2.UNPACK_B R10, R8 ;  /* 0x00000008ff0a723e */ /* 0x000fc600020004ff */
[----:B------:R-:W-:Y:S01]  /*a27f0*/  STL.64 [R1+0x58], R6 ;  /* 0x0000580601007387 */ /* 0x000fe20000100a00 */
[----:B---3--:R-:W-:Y:S01]  /*a2800*/  F2FP.F16.E5M2.UNPACK_B R11, R4 ;  /* 0x00000004ff0b723e */ /* 0x008fe200020004ff */
[----:B----4-:R-:W-:Y:S02]  /*a2810*/  HMMA.16816.F32 R24, R12, R6, R24 ;  /* 0x000000060c18723c */ /* 0x010fe40000001818 */
[----:B------:R-:W0:-:S15]  /*a2820*/  LDSM.16.M88.4 R4, [R17+UR5+0x7800] ;  /* 0x007800051104783b */ /* 0x000e1e0008000200 */
[----:B------:R-:W-:Y:S02]  /*a2830*/  NOP ;  /* 0x0000000000007918 */ /* 0x000fe40000000000 */
[----:B------:R1:W-:Y:S04]  /*a2840*/  STL.64 [R1+0x1e0], R24 ;  /* 0x0001e01801007387 */ /* 0x0003e80000100a00 */
[----:B------:R3:W-:Y:S04]  /*a2850*/  STL.64 [R1+0x1e8], R26 ;  /* 0x0001e81a01007387 */ /* 0x0007e80000100a00 */
[----:B-1----:R-:W4:Y:S04]  /*a2860*/  LDL.LU R24, [R1+0x2d0] ;  /* 0x0002d00001187983 */ /* 0x002f280000300800 */
[----:B------:R-:W-:Y:S04]  /*a2870*/  STL [R1+0x50], R10 ;  /* 0x0000500a01007387 */ /* 0x000fe80000100800 */
[----:B------:R-:W4:Y:S04]  /*a2880*/  LDL.LU R25, [R1+0x2d4] ;  /* 0x0002d40001197983 */ /* 0x000f280000300800 */
[----:B---3--:R-:W3:Y:S04]  /*a2890*/  LDL.LU R26, [R1+0x2d8] ;  /* 0x0002d800011a7983 */ /* 0x008ee80000300800 */
[----:B------:R-:W-:Y:S04]  /*a28a0*/  STL [R1+0x54], R11 ;  /* 0x0000540b01007387 */ /* 0x000fe80000100800 */
[----:B------:R-:W3:Y:S01]  /*a28b0*/  LDL.LU R27, [R1+0x2dc] ;  /* 0x0002dc00011b7983 */ /* 0x000ee20000300800 */
[----:B0-----:R-:W-:Y:S01]  /*a28c0*/  IMAD.MOV.U32 R0, RZ, RZ, R4 ;  /* 0x000000ffff007224 */ /* 0x001fe200078e0004 */
[----:B--2---:R-:W-:Y:S02]  /*a28d0*/  HMMA.16816.F32 R20, R12, R10, R20 ;  /* 0x0000000a0c14723c */ /* 0x004fe40000001814 */
[----:B---3--:R-:W-:Y:S04]  /*a28e0*/  STL.64 [R1+0x6380], R26 ;  /* 0x0063801a01007387 */ /* 0x008fe80000100a00 */
[----:B----4-:R0:W-:Y:S04]  /*a28f0*/  STL.64 [R1+0x6378], R24 ;  /* 0x0063781801007387 */ /* 0x0101e80000100a00 */
[----:B0-----:R-:W2:Y:S04]  /*a2900*/  LDL.LU R24, [R1+0x270] ;  /* 0x0002700001187983 */ /* 0x001ea80000300800 */
[----:B------:R-:W2:Y:S04]  /*a2910*/  LDL.LU R25, [R1+0x274] ;  /* 0x0002740001197983 */ /* 0x000ea80000300800 */
[----:B------:R-:W2:Y:S04]  /*a2920*/  LDL.LU R26, [R1+0x278] ;  /* 0x00027800011a7983 */ /* 0x000ea80000300800 */
[----:B------:R-:W2:Y:S04]  /*a2930*/  LDL.LU R27, [R1+0x27c] ;  /* 0x00027c00011b7983 */ /* 0x000ea80000300800 */
[----:B------:R-:W-:Y:S04]  /*a2940*/  STL.64 [R1+0xef0], R4 ;  /* 0x000ef00401007387 */ /* 0x000fe80000100a00 */
[----:B------:R0:W-:Y:S04]  /*a2950*/  STL.64 [R1+0xef8], R6 ;  /* 0x000ef80601007387 */ /* 0x0001e80000100a00 */
[----:B0-----:R-:W3:Y:S01]  /*a2960*/  LDL.LU.64 R6, [R1+0x6390] ;  /* 0x0063900001067983 */ /* 0x001ee20000300a00 */
[----:B------:R-:W-:-:S03]  /*a2970*/  IMAD.MOV.U32 R4, RZ, RZ, R5 ;  /* 0x000000ffff047224 */ /* 0x000fc600078e0005 */
[----:B------:R-:W4:Y:S04]  /*a2980*/  LDL.LU R5, [R1+0x6388] ;  /* 0x0063880001057983 */ /* 0x000f280000300800 */
[----:B------:R-:W-:Y:S04]  /*a2990*/  STL.64 [R1+0x200], R20 ;  /* 0x0002001401007387 */ /* 0x000fe80000100a00 */
[----:B------:R-:W-:Y:S04]  /*a29a0*/  STL.64 [R1+0x208], R22 ;  /* 0x0002081601007387 */ /* 0x000fe80000100a00 */
[----:B------:R-:W0:Y:S04]  /*a29b0*/  LDSM.16.M88.4 R20, [R17+UR5+0x8000] ;  /* 0x008000051114783b */ /* 0x000e280008000200 */
[----:B0-----:R4:W-:Y:S04]  /*a29c0*/  STL.64 [R1+0xee0], R20 ;  /* 0x000ee01401007387 */ /* 0x0019e80000100a00 */
[----:B------:R-:W-:Y:S01]  /*a29d0*/  STL.64 [R1+0xee8], R22 ;  /* 0x000ee81601007387 */ /* 0x000fe20000100a00 */
[----:B---3--:R-:W-:-:S02]  /*a29e0*/  F2FP.F16.E5M2.UNPACK_B R8, R7 ;  /* 0x00000007ff08723e */ /* 0x008fc400020004ff */
[----:B------:R-:W-:Y:S01]  /*a29f0*/  F2FP.F16.E5M2.UNPACK_B R9, R6 ;  /* 0x00000006ff09723e */ /* 0x000fe200020004ff */
[----:B------:R-:W-:Y:S02]  /*a2a00*/  IMAD.MOV.U32 R7, RZ, RZ, R20 ;  /* 0x000000ffff077224 */ /* 0x000fe400078e0014 */
[----:B------:R-:W-:Y:S01]  /*a2a10*/  IMAD.MOV.U32 R6, RZ, RZ, R21 ;  /* 0x000000ffff067224 */ /* 0x000fe200078e0015 */
[----:B----4-:R-:W-:Y:S01]  /*a2a20*/  F2FP.F16.E5M2.UNPACK_B R21, R5 ;  /* 0x00000005ff15723e */ /* 0x010fe200020004ff */
[----:B------:R2:W-:Y:S04]  /*a2a30*/  STL.64 [R1+0x48], R8 ;  /* 0x0000480801007387 */ /* 0x0005e80000100a00 */
[----:B------:R-:W-:Y:S04]  /*a2a40*/  STL.64 [R1+0x6348], R6 ;  /* 0x0063480601007387 */ /* 0x000fe80000100a00 */
[----:B------:R-:W-:Y:S04]  /*a2a50*/  STL [R1+0x6340], R4 ;  /* 0x0063400401007387 */ /* 0x000fe80000100800 */
[----:B------:R-:W0:Y:S01]  /*a2a60*/  LDSM.16.M88.4 R4, [R17+UR5+0x8800] ;  /* 0x008800051104783b */ /* 0x000e220008000200 */
[----:B--2---:R-:W-:Y:S03]  /*a2a70*/  HMMA.16816.F32 R8, R12, R8, R24 ;  /* 0x000000080c08723c */ /* 0x004fe60000001818 */
[----:B------:R-:W2:Y:S04]  /*a2a80*/  LDL.LU.64 R26, [R1+0x6380] ;  /* 0x00638000011a7983 */ /* 0x000ea80000300a00 */
[----:B------:R-:W2:Y:S01]  /*a2a90*/  LDL.LU.64 R24, [R1+0x6378] ;  /* 0x0063780001187983 */ /* 0x000ea20000300a00 */
[----:B------:R-:W-:-:S11]  /*a2aa0*/  F2FP.F16.E5M2.UNPACK_B R20, R19 ;  /* 0x00000013ff14723e */ /* 0x000fd600020004ff */
[----:B------:R-:W-:Y:S04]  /*a2ab0*/  STL.64 [R1+0x220], R8 ;  /* 0x0002200801007387 */ /* 0x000fe80000100a00 */
[----:B------:R1:W-:Y:S04]  /*a2ac0*/  STL.64 [R1+0x228], R10 ;  /* 0x0002280a01007387 */ /* 0x0003e80000100a00 */
[----:B-1----:R-:W3:Y:S04]  /*a2ad0*/  LDL.LU.64 R10, [R1+0x6370] ;  /* 0x00637000010a7983 */ /* 0x002ee80000300a00 */
[----:B0-----:R0:W-:Y:S04]  /*a2ae0*/  STL.64 [R1+0xed0], R4 ;  /* 0x000ed00401007387 */ /* 0x0011e80000100a00 */
[----:B------:R1:W-:Y:S01]  /*a2af0*/  STL.64 [R1+0xed8], R6 ;  /* 0x000ed80601007387 */ /* 0x0003e20000100a00 */
[----:B------:R-:W-:-:S03]  /*a2b00*/  IMAD.MOV.U32 R9, RZ, RZ, R4 ;  /* 0x000000ffff097224 */ /* 0x000fc600078e0004 */
[----:B------:R-:W-:Y:S01]  /*a2b10*/  STL.64 [R1+0x40], R20 ;  /* 0x0000401401007387 */ /* 0x000fe20000100a00 */
[----:B------:R-:W-:-:S03]  /*a2b20*/  IMAD.MOV.U32 R8, RZ, RZ, R5 ;  /* 0x000000ffff087224 */ /* 0x000fc600078e0005 */
        /* <DEDUP_REMOVED lines=8> */
[----:B------:R-:W2:Y:S04]  /*a2bb0*/  LDL.LU R6, [R1+0x2a8] ;  /* 0x0002a80001067983 */ /* 0x000ea80000300800 */
[----:B------:R-:W2:Y:S01]  /*a2bc0*/  LDL.LU R7, [R1+0x2ac] ;  /* 0x0002ac0001077983 */ /* 0x000ea20000300800 */
[----:B------:R-:W-:-:S02]  /*a2bd0*/  F2FP.F16.E5M2.UNPACK_B R18, R18 ;  /* 0x00000012ff12723e */ /* 0x000fc400020004ff */
[----:B---3--:R-:W-:Y:S01]  /*a2be0*/  F2FP.F16.E5M2.UNPACK_B R19, R11 ;  /* 0x0000000bff13723e */ /* 0x008fe200020004ff */
[----:B--2---:R-:W-:Y:S01]  /*a2bf0*/  HMMA.16816.F32 R20, R12, R20, R4 ;  /* 0x000000140c14723c */ /* 0x004fe20000001804 */
[----:B------:R-:W0:-:S15]  /*a2c00*/  LDSM.16.M88.4 R4, [R17+UR5+0x9000] ;  /* 0x009000051104783b */ /* 0x000e1e0008000200 */
[----:B------:R-:W-:-:S03]  /*a2c10*/  NOP ;  /* 0x0000000000007918 */ /* 0x000fc60000000000 */
[----:B------:R-:W-:Y:S04]  /*a2c20*/  STL.64 [R1+0x230], R20 ;  /* 0x0002301401007387 */ /* 0x000fe80000100a00 */
[----:B------:R1:W-:Y:S02]  /*a2c30*/  STL.64 [R1+0x238], R22 ;  /* 0x0002381601007387 */ /* 0x0003e40000100a00 */
[----:B-1----:R-:W-:Y:S01]  /*a2c40*/  HMMA.16816.F32 R20, R12, R18, R24 ;  /* 0x000000120c14723c */ /* 0x002fe20000001818 */
[----:B0-----:R-:W-:Y:S01]  /*a2c50*/  IMAD.MOV.U32 R28, RZ, RZ, R4 ;  /* 0x000000ffff1c7224 */ /* 0x001fe200078e0004 */
[----:B------:R0:W-:Y:S04]  /*a2c60*/  STL.64 [R1+0xec0], R4 ;  /* 0x000ec00401007387 */ /* 0x0001e80000100a00 */
[----:B------:R-:W-:Y:S04]  /*a2c70*/  STL.64 [R1+0xec8], R6 ;  /* 0x000ec80601007387 */ /* 0x000fe80000100a00 */
[----:B------:R-:W-:Y:S01]  /*a2c80*/  STL.64 [R1+0x38], R18 ;  /* 0x0000381201007387 */ /* 0x000fe20000100a00 */
[----:B------:R-:W-:-:S03]  /*a2c90*/  IMAD.MOV.U32 R11, RZ, RZ, R5 ;  /* 0x000000ffff0b7224 */ /* 0x000fc600078e0005 */
[----:B------:R-:W2:Y:S05]  /*a2ca0*/  LDL.LU R24, [R1+0x370] ;  /* 0x0003700001187983 */ /* 0x000eaa0000300800 */
[----:B------:R-:W-:Y:S01]  /*a2cb0*/  STL.64 [R1+0x250], R20 ;  /* 0x0002501401007387 */ /* 0x000fe20000100a00 */
[----:B0-----:R-:W-:Y:S02]  /*a2cc0*/  F2FP.F16.E5M2.UNPACK_B R4, R16 ;  /* 0x00000010ff04723e */ /* 0x001fe400020004ff */
[----:B------:R-:W-:Y:S01]  /*a2cd0*/  F2FP.F16.E5M2.UNPACK_B R5, R10 ;  /* 0x0000000aff05723e */ /* 0x000fe200020004ff */
[----:B------:R-:W-:Y:S04]  /*a2ce0*/  STL.64 [R1+0x258], R22 ;  /* 0x0002581601007387 */ /* 0x000fe80000100a00 */
[----:B------:R-:W-:Y:S04]  /*a2cf0*/  STL [R1+0x30], R4 ;  /* 0x0000300401007387 */ /* 0x000fe80000100800 */
[----:B------:R-:W2:Y:S04]  /*a2d00*/  LDL.LU R25, [R1+0x374] ;  /* 0x0003740001197983 */ /* 0x000ea80000300800 */
[----:B------:R-:W3:Y:S04]  /*a2d10*/  LDL.LU R26, [R1+0x378] ;  /* 0x00037800011a7983 */ /* 0x000ee80000300800 */
[----:B------:R-:W-:Y:S04]  /*a2d20*/  STL [R1+0x34], R5 ;  /* 0x0000340501007387 */ /* 0x000fe80000100800 */
[----:B------:R-:W3:Y:S04]  /*a2d30*/  LDL.LU R27, [R1+0x37c] ;  /* 0x00037c00011b7983 */ /* 0x000ee80000300800 */
[----:B------:R-:W0:Y:S04]  /*a2d40*/  LDSM.16.M88.4 R20, [R17+UR5+0x9800] ;  /* 0x009800051114783b */ /* 0x000e280008000200 */
[----:B---3--:R-:W-:Y:S04]  /*a2d50*/  STL.64 [R1+0x6338], R26 ;  /* 0x0063381a01007387 */ /* 0x008fe80000100a00 */
[----:B--2---:R1:W-:Y:S04]  /*a2d60*/  STL.64 [R1+0x6330], R24 ;  /* 0x0063301801007387 */ /* 0x0043e80000100a00 */
[----:B-1----:R-:W2:Y:S04]  /*a2d70*/  LDL.LU R24, [R1+0x340] ;  /* 0x0003400001187983 */ /* 0x002ea80000300800 */
[----:B------:R-:W2:Y:S04]  /*a2d80*/  LDL.LU R25, [R1+0x344] ;  /* 0x0003440001197983 */ /* 0x000ea80000300800 */
[----:B------:R-:W3:Y:S04]  /*a2d90*/  LDL.LU R26, [R1+0x348] ;  /* 0x00034800011a7983 */ /* 0x000ee80000300800 */
[----:B------:R-:W3:Y:S04]  /*a2da0*/  LDL.LU R27, [R1+0x34c] ;  /* 0x00034c00011b7983 */ /* 0x000ee80000300800 */
[----:B---3--:R-:W-:Y:S04]  /*a2db0*/  STL.64 [R1+0x6368], R26 ;  /* 0x0063681a01007387 */ /* 0x008fe80000100a00 */
[----:B--2---:R1:W-:Y:S04]  /*a2dc0*/  STL.64 [R1+0x6360], R24 ;  /* 0x0063601801007387 */ /* 0x0043e80000100a00 */
[----:B-1----:R-:W2:Y:S04]  /*a2dd0*/  LDL.LU R24, [R1+0x2f0] ;  /* 0x0002f00001187983 */ /* 0x002ea80000300800 */
[----:B------:R-:W2:Y:S04]  /*a2de0*/  LDL.LU R25, [R1+0x2f4] ;  /* 0x0002f40001197983 */ /* 0x000ea80000300800 */
[----:B------:R-:W2:Y:S04]  /*a2df0*/  LDL.LU R26, [R1+0x2f8] ;  /* 0x0002f800011a7983 */ /* 0x000ea80000300800 */
[----:B------:R-:W2:Y:S04]  /*a2e00*/  LDL.LU R27, [R1+0x2fc] ;  /* 0x0002fc00011b7983 */ /* 0x000ea80000300800 */
[----:B0-----:R0:W-:Y:S04]  /*a2e10*/  STL.64 [R1+0xeb0], R20 ;  /* 0x000eb01401007387 */ /* 0x0011e80000100a00 */
[----:B------:R-:W-:Y:S01]  /*a2e20*/  STL.64 [R1+0xeb8], R22 ;  /* 0x000eb81601007387 */ /* 0x000fe20000100a00 */
[----:B------:R-:W-:-:S02]  /*a2e30*/  IMAD.MOV.U32 R16, RZ, RZ, R20 ;  /* 0x000000ffff107224 */ /* 0x000fc400078e0014 */
[----:B------:R-:W-:Y:S01]  /*a2e40*/  IMAD.MOV.U32 R10, RZ, RZ, R21 ;  /* 0x000000ffff0a7224 */ /* 0x000fe200078e0015 */
[----:B0-----:R-:W-:Y:S02]  /*a2e50*/  F2FP.F16.E5M2.UNPACK_B R20, R3 ;  /* 0x00000003ff14723e */ /* 0x001fe400020004ff */
        /* <DEDUP_REMOVED lines=11> */
[----:B0-----:R-:W3:Y:S04]  /*a2f10*/  LDL.LU.64 R6, [R1+0x6358] ;  /* 0x0063580001067983 */ /* 0x001ee80000300a00 */
[----:B------:R-:W3:Y:S04]  /*a2f20*/  LDL.LU.64 R4, [R1+0x6350] ;  /* 0x0063500001047983 */ /* 0x000ee80000300a00 */
[----:B------:R-:W-:Y:S01]  /*a2f30*/  STL.64 [R1+0x28], R20 ;  /* 0x0000281401007387 */ /* 0x000fe20000100a00 */
[----:B---3--:R-:W-:-:S15]  /*a2f40*/  HMMA.16816.F32 R4, R12, R20, R4 ;  /* 0x000000140c04723c */ /* 0x008fde0000001804 */
[----:B------:R-:W-:-:S04]  /*a2f50*/  NOP ;  /* 0x0000000000007918 */ /* 0x000fc80000000000 */
[----:B------:R-:W-:Y:S04]  /*a2f60*/  STL.64 [R1+0x2a0], R4 ;  /* 0x0002a00401007387 */ /* 0x000fe80000100a00 */
[----:B------:R0:W-:Y:S04]  /*a2f70*/  STL.64 [R1+0x2a8], R6 ;  /* 0x0002a80601007387 */ /* 0x0001e80000100a00 */
[----:B0-----:R-:W3:Y:S04]  /*a2f80*/  LDL.LU.64 R6, [R1+0x6348] ;  /* 0x0063480001067983 */ /* 0x001ee80000300a00 */
[----:B------:R-:W4:Y:S01]  /*a2f90*/  LDL.LU R4, [R1+0x6340] ;  /* 0x0063400001047983 */ /* 0x000f220000300800 */
[----:B------:R-:W-:Y:S01]  /*a2fa0*/  F2FP.F16.E5M2.UNPACK_B R18, R0 ;  /* 0x00000000ff12723e */ /* 0x000fe200020004ff */
[----:B------:R-:W-:-:S02]  /*a2fb0*/  IMAD.MOV.U32 R0, RZ, RZ, R21 ;  /* 0x000000ffff007224 */ /* 0x000fc400078e0015 */
[----:B------:R-:W0:Y:S04]  /*a2fc0*/  LDSM.16.M88.4 R20, [R17+UR5+0xa800] ;  /* 0x00a800051114783b */ /* 0x000e280008000200 */
[----:B------:R1:W-:Y:S04]  /*a2fd0*/  STL [R1+0x6180], R0 ;  /* 0x0061800001007387 */ /* 0x0003e80000100800 */
[----:B------:R-:W-:Y:S04]  /*a2fe0*/  STL [R1+0x20], R18 ;  /* 0x0000201201007387 */ /* 0x000fe80000100800 */
[----:B0-----:R3:W-:Y:S04]  /*a2ff0*/  STL.64 [R1+0xe90], R20 ;  /* 0x000e901401007387 */ /* 0x0017e80000100a00 */
[----:B------:R-:W-:Y:S01]  /*a3000*/  STL.64 [R1+0xe98], R22 ;  /* 0x000e981601007387 */ /* 0x000fe20000100a00 */
[----:B------:R-:W-:Y:S01]  /*a3010*/  IMAD.MOV.U32 R5, RZ, RZ, R20 ;  /* 0x000000ffff057224 */ /* 0x000fe200078e0014 */
[----:B----4-:R-:W-:-:S07]  /*a3020*/  F2FP.F16.E5M2.UNPACK_B R19, R4 ;  /* 0x00000004ff13723e */ /* 0x010fce00020004ff */
[----:B--2---:R-:W-:Y:S01]  /*a3030*/  HMMA.16816.F32 R24, R12, R18, R24 ;  /* 0x000000120c18723c */ /* 0x004fe20000001818 */
[----:B-1----:R-:W-:Y:S01]  /*a3040*/  IMAD.MOV.U32 R0, RZ, RZ, R19 ;  /* 0x000000ffff007224 */ /* 0x002fe200078e0013 */
[----:B------:R-:W-:Y:S04]  /*a3050*/  STL [R1+0x24], R19 ;  /* 0x0000241301007387 */ /* 0x000fe80000100800 */
[----:B------:R-:W-:-:S13]  /*a3060*/  STL [R1+0x6184], R0 ;  /* 0x0061840001007387 */ /* 0x000fda0000100800 */
[----:B------:R-:W-:Y:S04]  /*a3070*/  STL.64 [R1+0x2b0], R24 ;  /* 0x0002b01801007387 */ /* 0x000fe80000100a00 */
[----:B------:R-:W-:Y:S04]  /*a3080*/  STL.64 [R1+0x2b8], R26 ;  /* 0x0002b81a01007387 */ /* 0x000fe80000100a00 */
[----:B------:R-:W0:Y:S01]  /*a3090*/  LDSM.16.M88.4 R24, [R17+UR5+0xb000] ;  /* 0x00b000051118783b */ /* 0x000e220008000200 */
[----:B---3--:R-:W-:Y:S01]  /*a30a0*/  F2FP.F16.E5M2.UNPACK_B R20, R7 ;  /* 0x00000007ff14723e */ /* 0x008fe200020004ff */
[----:B------:R-:W-:Y:S01]  /*a30b0*/  IMAD.MOV.U32 R4, RZ, RZ, R21 ;  /* 0x000000ffff047224 */ /* 0x000fe200078e0015 */
[----:B------:R-:W-:-:S03]  /*a30c0*/  F2FP.F16.E5M2.UNPACK_B R21, R6 ;  /* 0x00000006ff15723e */ /* 0x000fc600020004ff */
[----:B------:R-:W-:Y:S04]  /*a30d0*/  STL [R1+0x18], R20 ;  /* 0x0000181401007387 */ /* 0x000fe80000100800 */
[----:B0-----:R-:W-:Y:S04]  /*a30e0*/  STL.64 [R1+0xe80], R24 ;  /* 0x000e801801007387 */ /* 0x001fe80000100a00 */
[----:B------:R0:W-:Y:S01]  /*a30f0*/  STL.64 [R1+0xe88], R26 ;  /* 0x000e881a01007387 */ /* 0x0001e20000100a00 */
[----:B------:R-:W-:Y:S02]  /*a3100*/  IMAD.MOV.U32 R7, RZ, RZ, R24 ;  /* 0x000000ffff077224 */ /* 0x000fe400078e0018 */
[----:B------:R-:W-:Y:S01]  /*a3110*/  IMAD.MOV.U32 R6, RZ, RZ, R25 ;  /* 0x000000ffff067224 */ /* 0x000fe200078e0019 */
[----:B0-----:R-:W2:Y:S04]  /*a3120*/  LDL.LU.64 R26, [R1+0x6338] ;  /* 0x00633800011a7983 */ /* 0x001ea80000300a00 */
[----:B------:R-:W2:Y:S04]  /*a3130*/  LDL.LU.64 R24, [R1+0x6330] ;  /* 0x0063300001187983 */ /* 0x000ea80000300a00 */
[----:B------:R-:W-:Y:S04]  /*a3140*/  STL [R1+0x1c], R21 ;  /* 0x00001c1501007387 */ /* 0x000fe80000100800 */
[----:B------:R-:W-:Y:S04]  /*a3150*/  STL.64 [R1+0x6308], R6 ;  /* 0x0063080601007387 */ /* 0x000fe80000100a00 */
[----:B------:R2:W-:Y:S01]  /*a3160*/  STL.64 [R1+0x6300], R4 ;  /* 0x0063000401007387 */ /* 0x0005e20000100a00 */
[----:B------:R-:W-:Y:S01]  /*a3170*/  IMAD.MOV.U32 R0, RZ, RZ, R21 ;  /* 0x000000ffff007224 */ /* 0x000fe200078e0015 */
[----:B------:R-:W-:-:S02]  /*a3180*/  F2FP.F16.E5M2.UNPACK_B R18, R9 ;  /* 0x00000009ff12723e */ /* 0x000fc400020004ff */
[----:B------:R-:W-:Y:S01]  /*a3190*/  F2FP.F16.E5M2.UNPACK_B R19, R8 ;  /* 0x00000008ff13723e */ /* 0x000fe200020004ff */
[----:B--2---:R-:W-:Y:S01]  /*a31a0*/  HMMA.16816.F32 R4, R12, R20, R24 ;  /* 0x000000140c04723c */ /* 0x004fe20000001818 */
[----:B------:R-:W2:-:S15]  /*a31b0*/  LDL.LU R24, [R1+0x390] ;  /* 0x0003900001187983 */ /* 0x000e9e0000300800 */
[----:B------:R-:W-:-:S03]  /*a31c0*/  NOP ;  /* 0x0000000000007918 */ /* 0x000fc60000000000 */
[----:B------:R0:W-:Y:S04]  /*a31d0*/  STL.64 [R1+0x2d0], R4 ;  /* 0x0002d00401007387 */ /* 0x0001e80000100a00 */
[----:B------:R1:W-:Y:S04]  /*a31e0*/  STL.64 [R1+0x2d8], R6 ;  /* 0x0002d80601007387 */ /* 0x0003e80000100a00 */
[----:B------:R-:W2:Y:S04]  /*a31f0*/  LDL.LU R25, [R1+0x394] ;  /* 0x0003940001197983 */ /* 0x000ea80000300800 */
[----:B------:R-:W2:Y:S04]  /*a3200*/  LDL.LU R26, [R1+0x398] ;  /* 0x00039800011a7983 */ /* 0x000ea80000300800 */
[----:B------:R-:W2:Y:S04]  /*a3210*/  LDL.LU R27, [R1+0x39c] ;  /* 0x00039c00011b7983 */ /* 0x000ea80000300800 */
[----:B------:R-:W-:Y:S04]  /*a3220*/  STL [R1+0x6188], R0 ;  /* 0x0061880001007387 */ /* 0x000fe80000100800 */
[----:B------:R-:W-:Y:S04]  /*a3230*/  STL [R1+0x10], R18 ;  /* 0x0000101201007387 */ /* 0x000fe80000100800 */
[----:B0-----:R-:W3:Y:S04]  /*a3240*/  LDL.LU R4, [R1+0x3d0] ;  /* 0x0003d00001047983 */ /* 0x001ee80000300800 */
[----:B------:R-:W3:Y:S04]  /*a3250*/  LDL.LU R5, [R1+0x3d4] ;  /* 0x0003d40001057983 */ /* 0x000ee80000300800 */
[----:B-1----:R-:W4:Y:S04]  /*a3260*/  LDL.LU R6, [R1+0x3d8] ;  /* 0x0003d80001067983 */ /* 0x002f280000300800 */
[----:B------:R-:W-:Y:S04]  /*a3270*/  STL [R1+0x14], R19 ;  /* 0x0000141301007387 */ /* 0x000fe80000100800 */
[----:B------:R-:W4:Y:S04]  /*a3280*/  LDL.LU R7, [R1+0x3dc] ;  /* 0x0003dc0001077983 */ /* 0x000f280000300800 */
[----:B----4-:R-:W-:Y:S04]  /*a3290*/  STL.64 [R1+0x6318], R6 ;  /* 0x0063180601007387 */ /* 0x010fe80000100a00 */
[----:B---3--:R-:W-:Y:S04]  /*a32a0*/  STL.64 [R1+0x6310], R4 ;  /* 0x0063100401007387 */ /* 0x008fe80000100a00 */
[----:B------:R-:W3:Y:S04]  /*a32b0*/  LDL.LU R20, [R1+0x430] ;  /* 0x0004300001147983 */ /* 0x000ee80000300800 */
[----:B------:R-:W3:Y:S04]  /*a32c0*/  LDL.LU R21, [R1+0x434] ;  /* 0x0004340001157983 */ /* 0x000ee80000300800 */
[----:B------:R-:W4:Y:S04]  /*a32d0*/  LDL.LU R22, [R1+0x438] ;  /* 0x0004380001167983 */ /* 0x000f280000300800 */
[----:B------:R-:W4:Y:S04]  /*a32e0*/  LDL.LU R23, [R1+0x43c] ;  /* 0x00043c0001177983 */ /* 0x000f280000300800 */
[----:B------:R-:W0:Y:S04]  /*a32f0*/  LDSM.16.M88.4 R4, [R17+UR5+0xb800] ;  /* 0x00b800051104783b */ /* 0x000e280008000200 */
[----:B----4-:R-:W-:Y:S04]  /*a3300*/  STL.64 [R1+0x62f8], R22 ;  /* 0x0062f81601007387 */ /* 0x010fe80000100a00 */
[----:B---3--:R1:W-:Y:S04]  /*a3310*/  STL.64 [R1+0x62f0], R20 ;  /* 0x0062f01401007387 */ /* 0x0083e80000100a00 */
[----:B-1----:R-:W3:Y:S04]  /*a3320*/  LDL.LU R20, [R1+0x3f0] ;  /* 0x0003f00001147983 */ /* 0x002ee80000300800 */
[----:B------:R-:W3:Y:S04]  /*a3330*/  LDL.LU R21, [R1+0x3f4] ;  /* 0x0003f40001157983 */ /* 0x000ee80000300800 */
[----:B------:R-:W4:Y:S04]  /*a3340*/  LDL.LU R22, [R1+0x3f8] ;  /* 0x0003f80001167983 */ /* 0x000f280000300800 */
[----:B------:R-:W4:Y:S01]  /*a3350*/  LDL.LU R23, [R1+0x3fc] ;  /* 0x0003fc0001177983 */ /* 0x000f220000300800 */
[----:B--2---:R-:W-:Y:S01]  /*a3360*/  HMMA.16816.F32 R24, R12, R18, R24 ;  /* 0x000000120c18723c */ /* 0x004fe20000001818 */
[----:B0-----:R-:W-:-:S02]  /*a3370*/  IMAD.MOV.U32 R9, RZ, RZ, R4 ;  /* 0x000000ffff097224 */ /* 0x001fc400078e0004 */
[----:B------:R-:W-:Y:S01]  /*a3380*/  IMAD.MOV.U32 R8, RZ, RZ, R5 ;  /* 0x000000ffff087224 */ /* 0x000fe200078e0005 */
[----:B----4-:R-:W-:Y:S04]  /*a3390*/  STL.64 [R1+0x6328], R22 ;  /* 0x0063281601007387 */ /* 0x010fe80000100a00 */
[----:B---3--:R0:W-:Y:S04]  /*a33a0*/  STL.64 [R1+0x6320], R20 ;  /* 0x0063201401007387 */ /* 0x0081e80000100a00 */
[----:B0-----:R-:W2:Y:S04]  /*a33b0*/  LDL.LU R20, [R1+0x3b0] ;  /* 0x0003b00001147983 */ /* 0x001ea80000300800 */
[----:B------:R-:W2:Y:S04]  /*a33c0*/  LDL.LU R21, [R1+0x3b4] ;  /* 0x0003b40001157983 */ /* 0x000ea80000300800 */
[----:B------:R-:W2:Y:S04]  /*a33d0*/  LDL.LU R22, [R1+0x3b8] ;  /* 0x0003b80001167983 */ /* 0x000ea80000300800 */
[----:B------:R-:W2:Y:S04]  /*a33e0*/  LDL.LU R23, [R1+0x3bc] ;  /* 0x0003bc0001177983 */ /* 0x000ea80000300800 */
[----:B------:R0:W-:Y:S04]  /*a33f0*/  STL.64 [R1+0xe70], R4 ;  /* 0x000e700401007387 */ /* 0x0001e80000100a00 */
[----:B------:R-:W-:Y:S04]  /*a3400*/  STL.64 [R1+0xe78], R6 ;  /* 0x000e780601007387 */ /* 0x000fe80000100a00 */
[----:B------:R-:W-:Y:S04]  /*a3410*/  STL.64 [R1+0x2f0], R24 ;  /* 0x0002f01801007387 */ /* 0x000fe80000100a00 */
[----:B------:R-:W-:Y:S04]  /*a3420*/  STL.64 [R1+0x2f8], R26 ;  /* 0x0002f81a01007387 */ /* 0x000fe80000100a00 */
[----:B------:R-:W1:Y:S01]  /*a3430*/  LDSM.16.M88.4 R24, [R17+UR5+0xc000] ;  /* 0x00c000051118783b */ /* 0x000e620008000200 */
[----:B0-----:R-:W-:-:S02]  /*a3440*/  F2FP.F16.E5M2.UNPACK_B R4, R28 ;  /* 0x0000001cff04723e */ /* 0x001fc400020004ff */
[----:B------:R-:W-:-:S05]  /*a3450*/  F2FP.F16.E5M2.UNPACK_B R5, R11 ;  /* 0x0000000bff05723e */ /* 0x000fca00020004ff */
[----:B------:R-:W-:Y:S01]  /*a3460*/  IMAD.MOV.U32 R0, RZ, RZ, R5 ;  /* 0x000000ffff007224 */ /* 0x000fe200078e0005 */
[----:B-1----:R0:W-:Y:S04]  /*a3470*/  STL.64 [R1+0xe60], R24 ;  /* 0x000e601801007387 */ /* 0x0021e80000100a00 */
[----:B------:R-:W-:Y:S04]  /*a3480*/  STL.64 [R1+0xe68], R26 ;  /* 0x000e681a01007387 */ /* 0x000fe80000100a00 */
[----:B------:R-:W-:Y:S01]  /*a3490*/  STL.64 [R1+0x8], R4 ;  /* 0x0000080401007387 */ /* 0x000fe20000100a00 */
[----:B------:R-:W-:-:S02]  /*a34a0*/  IMAD.MOV.U32 R18, RZ, RZ, R24 ;  /* 0x000000ffff127224 */ /* 0x000fc400078e0018 */
[----:B------:R-:W-:Y:S01]  /*a34b0*/  IMAD.MOV.U32 R11, RZ, RZ, R25 ;  /* 0x000000ffff0b7224 */ /* 0x000fe200078e0019 */
[----:B0-----:R-:W-:Y:S02]  /*a34c0*/  F2FP.F16.E5M2.UNPACK_B R24, R16 ;  /* 0x00000010ff18723e */ /* 0x001fe400020004ff */
[----:B------:R-:W-:Y:S01]  /*a34d0*/  F2FP.F16.E5M2.UNPACK_B R25, R10 ;  /* 0x0000000aff19723e */ /* 0x000fe200020004ff */
[----:B--2---:R-:W-:Y:S01]  /*a34e0*/  HMMA.16816.F32 R20, R12, R4, R20 ;  /* 0x000000040c14723c */ /* 0x004fe20000001814 */
[----:B------:R-:W0:-:S15]  /*a34f0*/  LDSM.16.M88.4 R4, [R17+UR5+0xc800] ;  /* 0x00c800051104783b */ /* 0x000e1e0008000200 */
[----:B------:R-:W-:-:S03]  /*a3500*/  NOP ;  /* 0x0000000000007918 */ /* 0x000fc60000000000 */
[----:B------:R-:W-:Y:S04]  /*a3510*/  STL.64 [R1+0x320], R20 ;  /* 0x0003201401007387 */ /* 0x000fe80000100a00 */
[----:B------:R1:W-:Y:S04]  /*a3520*/  STL.64 [R1+0x328], R22 ;  /* 0x0003281601007387 */ /* 0x0003e80000100a00 */
[----:B-1----:R-:W2:Y:S04]  /*a3530*/  LDL.LU.64 R22, [R1+0x6328] ;  /* 0x0063280001167983 */ /* 0x002ea80000300a00 */
[----:B------:R-:W2:Y:S04]  /*a3540*/  LDL.LU.64 R20, [R1+0x6320] ;  /* 0x0063200001147983 */ /* 0x000ea80000300a00 */
[----:B------:R-:W-:Y:S04]  /*a3550*/  STL [R1+0x6278], R0 ;  /* 0x0062780001007387 */ /* 0x000fe80000100800 */
[----:B------:R-:W-:Y:S04]  /*a3560*/  STL [R1], R24 ;  /* 0x0000001801007387 */ /* 0x000fe80000100800 */
[----:B0-----:R-:W-:Y:S04]  /*a3570*/  STL.64 [R1+0xe50], R4 ;  /* 0x000e500401007387 */ /* 0x001fe80000100a00 */
[----:B------:R0:W-:Y:S01]  /*a3580*/  STL.64 [R1+0xe58], R6 ;  /* 0x000e580601007387 */ /* 0x0001e20000100a00 */
[----:B------:R-:W-:-:S02]  /*a3590*/  IMAD.MOV.U32 R10, RZ, RZ, R4 ;  /* 0x000000ffff0a7224 */ /* 0x000fc400078e0004 */
[----:B------:R-:W-:Y:S01]  /*a35a0*/  IMAD.MOV.U32 R16, RZ, RZ, R5 ;  /* 0x000000ffff107224 */ /* 0x000fe200078e0005 */
[----:B0-----:R-:W3:Y:S04]  /*a35b0*/  LDL.LU.64 R6, [R1+0x6318] ;  /* 0x0063180001067983 */ /* 0x001ee80000300a00 */
[----:B------:R-:W3:Y:S04]  /*a35c0*/  LDL.LU.64 R4, [R1+0x6310] ;  /* 0x0063100001047983 */ /* 0x000ee80000300a00 */
[----:B------:R3:W-:Y:S01]  /*a35d0*/  STL [R1+0x4], R25 ;  /* 0x0000041901007387 */ /* 0x0007e20000100800 */
[----:B------:R-:W-:-:S02]  /*a35e0*/  F2FP.F16.E5M2.UNPACK_B R28, R3 ;  /* 0x00000003ff1c723e */ /* 0x000fc400020004ff */
[----:B------:R-:W-:Y:S01]  /*a35f0*/  F2FP.F16.E5M2.UNPACK_B R29, R2 ;  /* 0x00000002ff1d723e */ /* 0x000fe200020004ff */
[----:B---3--:R-:W-:Y:S01]  /*a3600*/  HMMA.16816.F32 R24, R12, R24, R4 ;  /* 0x000000180c18723c */ /* 0x008fe20000001804 */
[----:B------:R-:W3:Y:S04]  /*a3610*/  LDL.LU.64 R6, [R1+0x6308] ;  /* 0x0063080001067983 */ /* 0x000ee80000300a00 */
[----:B------:R-:W4:-:S14]  /*a3620*/  LDL.LU.64 R4, [R1+0x6300] ;  /* 0x0063000001047983 */ /* 0x000f1c0000300a00 */
[----:B------:R-:W-:Y:S04]  /*a3630*/  STL.64 [R1+0x390], R24 ;  /* 0x0003901801007387 */ /* 0x000fe80000100a00 */
[----:B------:R-:W-:Y:S04]  /*a3640*/  STL.64 [R1+0x398], R26 ;  /* 0x0003981a01007387 */ /* 0x000fe80000100a00 */
[----:B------:R-:W0:Y:S01]  /*a3650*/  LDSM.16.M88.4 R24, [R17+UR5+0xd000] ;  /* 0x00d000051118783b */ /* 0x000e220008000200 */
[----:B--2---:R-:W-:Y:S03]  /*a3660*/  HMMA.16816.F32 R20, R12, R28, R20 ;  /* 0x0000001c0c14723c */ /* 0x004fe60000001814 */
[----:B0-----:R-:W-:Y:S04]  /*a3670*/  STL.64 [R1+0xe40], R24 ;  /* 0x000e401801007387 */ /* 0x001fe80000100a00 */
[----:B------:R-:W-:Y:S04]  /*a3680*/  STL.64 [R1+0xe48], R26 ;  /* 0x000e481a01007387 */ /* 0x000fe80000100a00 */
[----:B------:R-:W-:Y:S08]  /*a3690*/  STL.64 [R1+0x60e8], R28 ;  /* 0x0060e81c01007387 */ /* 0x000ff00000100a00 */
[----:B------:R-:W-:Y:S04]  /*a36a0*/  STL.64 [R1+0x3c0], R20 ;  /* 0x0003c01401007387 */ /* 0x000fe80000100a00 */
[----:B------:R-:W-:Y:S04]  /*a36b0*/  STL.64 [R1+0x3c8], R22 ;  /* 0x0003c81601007387 */ /* 0x000fe80000100a00 */
[----:B------:R-:W0:Y:S04]  /*a36c0*/  LDSM.16.M88.4 R20, [R17+UR5+0xd800] ;  /* 0x00d800051114783b */ /* 0x000e280008000200 */
[----:B0-----:R-:W-:Y:S04]  /*a36d0*/  STL.64 [R1+0xe30], R20 ;  /* 0x000e301401007387 */ /* 0x001fe80000100a00 */
[----:B------:R0:W-:Y:S04]  /*a36e0*/  STL.64 [R1+0xe38], R22 ;  /* 0x000e381601007387 */ /* 0x0001e80000100a00 */
[----:B0-----:R-:W2:Y:S01]  /*a36f0*/  LDL.LU.64 R22, [R1+0x62f8] ;  /* 0x0062f80001167983 */ /* 0x001ea20000300a00 */
[----:B----4-:R-:W-:-:S02]  /*a3700*/  F2FP.F16.E5M2.UNPACK_B R26, R5 ;  /* 0x00000005ff1a723e */ /* 0x010fc400020004ff */
[----:B------:R-:W-:Y:S01]  /*a3710*/  F2FP.F16.E5M2.UNPACK_B R27, R4 ;  /* 0x00000004ff1b723e */ /* 0x000fe200020004ff */
[----:B------:R-:W-:Y:S02]  /*a3720*/  IMAD.MOV.U32 R4, RZ, RZ, R20 ;  /* 0x000000ffff047224 */ /* 0x000fe400078e0014 */
[----:B------:R-:W-:Y:S02]  /*a3730*/  IMAD.MOV.U32 R5, RZ, RZ, R21 ;  /* 0x000000ffff057224 */ /* 0x000fe400078e0015 */
[----:B------:R-:W2:Y:S01]  /*a3740*/  LDL.LU.64 R20, [R1+0x62f0] ;  /* 0x0062f00001147983 */ /* 0x000ea20000300a00 */
[----:B------:R-:W-:Y:S02]  /*a3750*/  IMAD.MOV.U32 R2, RZ, RZ, R24 ;  /* 0x000000ffff027224 */ /* 0x000fe400078e0018 */
[----:B------:R-:W-:Y:S01]  /*a3760*/  IMAD.MOV.U32 R3, RZ, RZ, R25 ;  /* 0x000000ffff037224 */ /* 0x000fe200078e0019 */
[----:B---3--:R-:W-:Y:S02]  /*a3770*/  F2FP.F16.E5M2.UNPACK_B R24, R7 ;  /* 0x00000007ff18723e */ /* 0x008fe400020004ff */
        /* <DEDUP_REMOVED lines=23> */
[----:B------:R0:W-:Y:S01]  /*a38f0*/  STL.64 [R1+0x60d8], R24 ;  /* 0x0060d81801007387 */ /* 0x0001e20000100a00 */
[----:B------:R-:W-:-:S02]  /*a3900*/  F2FP.F16.E5M2.UNPACK_B R22, R9 ;  /* 0x00000009ff16723e */ /* 0x000fc400020004ff */
[----:B------:R-:W-:Y:S01]  /*a3910*/  F2FP.F16.E5M2.UNPACK_B R23, R8 ;  /* 0x00000008ff17723e */ /* 0x000fe200020004ff */
[----:B--2---:R-:W-:-:S15]  /*a3920*/  HMMA.16816.F32 R4, R12, R24, R4 ;  /* 0x000000180c04723c */ /* 0x004fde0000001804 */
[----:B------:R-:W-:-:S04]  /*a3930*/  NOP ;  /* 0x0000000000007918 */ /* 0x000fc80000000000 */
[----:B------:R-:W-:Y:S04]  /*a3940*/  STL.64 [R1+0x410], R4 ;  /* 0x0004100401007387 */ /* 0x000fe80000100a00 */
[----:B------:R-:W-:Y:S04]  /*a3950*/  STL.64 [R1+0x418], R6 ;  /* 0x0004180601007387 */ /* 0x000fe80000100a00 */
[----:B0-----:R-:W2:Y:S04]  /*a3960*/  LDL.LU R24, [R1+0x490] ;  /* 0x0004900001187983 */ /* 0x001ea80000300800 */
[----:B------:R-:W2:Y:S04]  /*a3970*/  LDL.LU R25, [R1+0x494] ;  /* 0x0004940001197983 */ /* 0x000ea80000300800 */
[----:B------:R-:W2:Y:S04]  /*a3980*/  LDL.LU R26, [R1+0x498] ;  /* 0x00049800011a7983 */ /* 0x000ea80000300800 */
[----:B------:R-:W2:Y:S04]  /*a3990*/  LDL.LU R27, [R1+0x49c] ;  /* 0x00049c00011b7983 */ /* 0x000ea80000300800 */
[----:B------:R-:W0:Y:S04]  /*a39a0*/  LDSM.16.M88.4 R4, [R17+UR5+0xe800] ;  /* 0x00e800051104783b */ /* 0x000e280008000200 */
[----:B0-----:R-:W-:Y:S04]  /*a39b0*/  STL.64 [R1+0xe10], R4 ;  /* 0x000e100401007387 */ /* 0x001fe80000100a00 */
[----:B------:R0:W-:Y:S01]  /*a39c0*/  STL.64 [R1+0xe18], R6 ;  /* 0x000e180601007387 */ /* 0x0001e20000100a00 */
[----:B------:R-:W-:-:S02]  /*a39d0*/  IMAD.MOV.U32 R8, RZ, RZ, R4 ;  /* 0x000000ffff087224 */ /* 0x000fc400078e0004 */
[----:B------:R-:W-:Y:S01]  /*a39e0*/  IMAD.MOV.U32 R9, RZ, RZ, R5 ;  /* 0x000000ffff097224 */ /* 0x000fe200078e0005 */
[----:B0-----:R-:W3:Y:S04]  /*a39f0*/  LDL.LU.64 R6, [R1+0x62e8] ;  /* 0x0062e80001067983 */ /* 0x001ee80000300a00 */
[----:B------:R-:W3:Y:S01]  /*a3a00*/  LDL.LU.64 R4, [R1+0x62e0] ;  /* 0x0062e00001047983 */ /* 0x000ee20000300a00 */
[----:B------:R-:W-:Y:S02]  /*a3a10*/  F2FP.F16.E5M2.UNPACK_B R20, R18 ;  /* 0x00000012ff14723e */ /* 0x000fe400020004ff */
[----:B------:R-:W-:Y:S02]  /*a3a20*/  F2FP.F16.E5M2.UNPACK_B R21, R11 ;  /* 0x0000000bff15723e */ /* 0x000fe400020004ff */
[----:B------:R-:W-:Y:S01]  /*a3a30*/  F2FP.F16.E5M2.UNPACK_B R18, R10 ;  /* 0x0000000aff12723e */ /* 0x000fe200020004ff */
[----:B--2---:R-:W-:-:S15]  /*a3a40*/  HMMA.16816.F32 R24, R12, R22, R24 ;  /* 0x000000160c18723c */ /* 0x004fde0000001818 */
[----:B------:R-:W-:-:S04]  /*a3a50*/  NOP ;  /* 0x0000000000007918 */ /* 0x000fc80000000000 */
[----:B------:R-:W-:Y:S04]  /*a3a60*/  STL.64 [R1+0x440], R24 ;  /* 0x0004401801007387 */ /* 0x000fe80000100a00 */
[----:B------:R-:W-:Y:S04]  /*a3a70*/  STL.64 [R1+0x448], R26 ;  /* 0x0004481a01007387 */ /* 0x000fe80000100a00 */
[----:B------:R-:W0:Y:S01]  /*a3a80*/  LDSM.16.M88.4 R24, [R17+UR5+0xf000] ;  /* 0x00f000051118783b */ /* 0x000e220008000200 */
[----:B---3--:R-:W-:Y:S01]  /*a3a90*/  HMMA.16816.F32 R4, R12, R20, R4 ;  /* 0x000000140c04723c */ /* 0x008fe20000001804 */
[----:B0-----:R-:W-:-:S02]  /*a3aa0*/  IMAD.MOV.U32 R11, RZ, RZ, R25 ;  /* 0x000000ffff0b7224 */ /* 0x001fc400078e0019 */
[----:B------:R-:W-:Y:S04]  /*a3ab0*/  STL.64 [R1+0xe00], R24 ;  /* 0x000e001801007387 */ /* 0x000fe80000100a00 */
[----:B------:R-:W-:Y:S04]  /*a3ac0*/  STL.64 [R1+0xe08], R26 ;  /* 0x000e081a01007387 */ /* 0x000fe80000100a00 */
[----:B------:R-:W-:Y:S04]  /*a3ad0*/  STL [R1+0x62a8], R11 ;  /* 0x0062a80b01007387 */ /* 0x000fe80000100800 */
[----:B------:R-:W-:Y:S04]  /*a3ae0*/  STL.64 [R1+0x62a0], R8 ;  /* 0x0062a00801007387 */ /* 0x000fe80000100a00 */
[----:B------:R-:W-:Y:S04]  /*a3af0*/  STL.64 [R1+0x62d8], R14 ;  /* 0x0062d80e01007387 */ /* 0x000fe80000100a00 */
[----:B------:R-:W-:Y:S04]  /*a3b00*/  STL.64 [R1+0x62d0], R12 ;  /* 0x0062d00c01007387 */ /* 0x000fe80000100a00 */
[----:B------:R-:W0:Y:S04]  /*a3b10*/  LDSM.16.M88.4 R12, [R17+UR5+0xf800] ;  /* 0x00f80005110c783b */ /* 0x000e280008000200 */
[----:B------:R1:W-:Y:S04]  /*a3b20*/  STL.64 [R1+0x470], R4 ;  /* 0x0004700401007387 */ /* 0x0003e80000100a00 */
[----:B------:R2:W-:Y:S04]  /*a3b30*/  STL.64 [R1+0x478], R6 ;  /* 0x0004780601007387 */ /* 0x0005e80000100a00 */
[----:B-1----:R-:W3:Y:S04]  /*a3b40*/  LDL.LU R4, [R1+0x4f0] ;  /* 0x0004f00001047983 */ /* 0x002ee80000300800 */
[----:B------:R-:W3:Y:S04]  /*a3b50*/  LDL.LU R5, [R1+0x4f4] ;  /* 0x0004f40001057983 */ /* 0x000ee80000300800 */
[----:B--2---:R-:W3:Y:S04]  /*a3b60*/  LDL.LU R6, [R1+0x4f8] ;  /* 0x0004f80001067983 */ /* 0x004ee80000300800 */
[----:B------:R-:W3:Y:S04]  /*a3b70*/  LDL.LU R7, [R1+0x4fc] ;  /* 0x0004fc0001077983 */ /* 0x000ee80000300800 */
[----:B------:R-:W2:Y:S04]  /*a3b80*/  LDL.LU R8, [R1+0x600] ;  /* 0x0006000001087983 */ /* 0x000ea80000300800 */
[----:B------:R-:W2:Y:S04]  /*a3b90*/  LDL.LU R9, [R1+0x604] ;  /* 0x0006040001097983 */ /* 0x000ea80000300800 */
[----:B------:R-:W4:Y:S04]  /*a3ba0*/  LDL.LU R10, [R1+0x608] ;  /* 0x00060800010a7983 */ /* 0x000f280000300800 */
[----:B------:R-:W4:Y:S04]  /*a3bb0*/  LDL.LU R11, [R1+0x60c] ;  /* 0x00060c00010b7983 */ /* 0x000f280000300800 */
[----:B----4-:R-:W-:Y:S04]  /*a3bc0*/  STL.64 [R1+0x62b8], R10 ;  /* 0x0062b80a01007387 */ /* 0x010fe80000100a00 */
[----:B--2---:R1:W-:Y:S04]  /*a3bd0*/  STL.64 [R1+0x62b0], R8 ;  /* 0x0062b00801007387 */ /* 0x0043e80000100a00 */
[----:B-1----:R-:W2:Y:S04]  /*a3be0*/  LDL.LU R8, [R1+0x520] ;  /* 0x0005200001087983 */ /* 0x002ea80000300800 */
[----:B------:R-:W2:Y:S04]  /*a3bf0*/  LDL.LU R9, [R1+0x524] ;  /* 0x0005240001097983 */ /* 0x000ea80000300800 */
[----:B------:R-:W2:Y:S04]  /*a3c00*/  LDL.LU R10, [R1+0x528] ;  /* 0x00052800010a7983 */ /* 0x000ea80000300800 */
[----:B------:R-:W2:Y:S04]  /*a3c10*/  LDL.LU R11, [R1+0x52c] ;  /* 0x00052c00010b7983 */ /* 0x000ea80000300800 */
[----:B------:R-:W-:Y:S04]  /*a3c20*/  STL.64 [R1+0x60c0], R22 ;  /* 0x0060c01601007387 */ /* 0x000fe80000100a00 */
[----:B------:R1:W-:Y:S04]  /*a3c30*/  STL.64 [R1+0x60b8], R20 ;  /* 0x0060b81401007387 */ /* 0x0003e80000100a00 */
[----:B-1----:R-:W4:Y:S04]  /*a3c40*/  LDL.LU R20, [R1+0x8c0] ;  /* 0x0008c00001147983 */ /* 0x002f280000300800 */
[----:B------:R-:W4:Y:S04]  /*a3c50*/  LDL.LU R21, [R1+0x8c4] ;  /* 0x0008c40001157983 */ /* 0x000f280000300800 */
[----:B------:R-:W2:Y:S04]  /*a3c60*/  LDL.LU R22, [R1+0x8c8] ;  /* 0x0008c80001167983 */ /* 0x000ea80000300800 */
[----:B------:R-:W2:Y:S01]  /*a3c70*/  LDL.LU R23, [R1+0x8cc] ;  /* 0x0008cc0001177983 */ /* 0x000ea20000300800 */
[----:B------:R-:W-:Y:S01]  /*a3c80*/  IMAD.MOV.U32 R0, RZ, RZ, R24 ;  /* 0x000000ffff007224 */ /* 0x000fe200078e0018 */
[----:B------:R-:W-:Y:S01]  /*a3c90*/  F2FP.F16.E5M2.UNPACK_B R19, R16 ;  /* 0x00000010ff13723e */ /* 0x000fe200020004ff */
[----:B0-----:R-:W-:-:S02]  /*a3ca0*/  IMAD.MOV.U32 R16, RZ, RZ, R12 ;  /* 0x000000ffff107224 */ /* 0x001fc400078e000c */
[----:B------:R-:W-:Y:S01]  /*a3cb0*/  IMAD.MOV.U32 R17, RZ, RZ, R13 ;  /* 0x000000ffff117224 */ /* 0x000fe200078e000d */
        /* <DEDUP_REMOVED lines=8> */
[----:B------:R-:W4:Y:S04]  /*a3d40*/  LDL.LU R26, [R1+0xa88] ;  /* 0x000a8800011a7983 */ /* 0x000f280000300800 */
[----:B------:R-:W4:Y:S04]  /*a3d50*/  LDL.LU R27, [R1+0xa8c] ;  /* 0x000a8c00011b7983 */ /* 0x000f280000300800 */
[----:B------:R-:W-:Y:S04]  /*a3d60*/  STL.64 [R1+0xdf0], R12 ;  /* 0x000df00c01007387 */ /* 0x000fe80000100a00 */
[----:B------:R0:W-:Y:S04]  /*a3d70*/  STL.64 [R1+0xdf8], R14 ;  /* 0x000df80e01007387 */ /* 0x0001e80000100a00 */
[----:B0-----:R-:W3:Y:S04]  /*a3d80*/  LDL.LU.64 R14, [R1+0x62d8] ;  /* 0x0062d800010e7983 */ /* 0x001ee80000300a00 */
[----:B------:R-:W3:Y:S01]  /*a3d90*/  LDL.LU.64 R12, [R1+0x62d0] ;  /* 0x0062d000010c7983 */ /* 0x000ee20000300a00 */
[----:B------:R-:W-:-:S02]  /*a3da0*/  F2FP.F16.E5M2.UNPACK_B R2, R2 ;  /* 0x00000002ff02723e */ /* 0x000fc400020004ff */
[----:B------:R-:W-:Y:S01]  /*a3db0*/  F2FP.F16.E5M2.UNPACK_B R3, R3 ;  /* 0x00000003ff03723e */ /* 0x000fe200020004ff */
[C---:B---3--:R-:W-:Y:S08]  /*a3dc0*/  HMMA.16816.F32 R4, R12.reuse, R18, R4 ;  /* 0x000000120c04723c */ /* 0x048ff00000001804 */
[----:B------:R-:W-:Y:S11]  /*a3dd0*/  HMMA.16816.F32 R8, R12, R2, R8 ;  /* 0x000000020c08723c */ /* 0x000ff60000001808 */
[----:B------:R-:W-:Y:S04]  /*a3de0*/  STL.64 [R1+0x490], R4 ;  /* 0x0004900401007387 */ /* 0x000fe80000100a00 */
[----:B------:R0:W-:Y:S04]  /*a3df0*/  STL.64 [R1+0x498], R6 ;  /* 0x0004980601007387 */ /* 0x0001e80000100a00 */
[----:B0-----:R-:W3:Y:S04]  /*a3e00*/  LDL.LU.64 R6, [R1+0x62c8] ;  /* 0x0062c80001067983 */ /* 0x001ee80000300a00 */
[----:B------:R-:W2:Y:S04]  /*a3e10*/  LDL.LU.64 R4, [R1+0x62c0] ;  /* 0x0062c00001047983 */ /* 0x000ea80000300a00 */
[----:B------:R-:W3:Y:S04]  /*a3e20*/  LDL.LU R28, [R1+0x19e4] ;  /* 0x0019e400011c7983 */ /* 0x000ee80000300800 */
[----:B------:R-:W4:Y:S04]  /*a3e30*/  LDL.LU R29, [R1+0x19e0] ;  /* 0x0019e000011d7983 */ /* 0x000f280000300800 */
[----:B------:R-:W-:Y:S04]  /*a3e40*/  STL [R1+0x6280], R18 ;  /* 0x0062801201007387 */ /* 0x000fe80000100800 */
[----:B------:R-:W-:Y:S04]  /*a3e50*/  STL [R1+0x627c], R19 ;  /* 0x00627c1301007387 */ /* 0x000fe80000100800 */
[----:B------:R-:W-:Y:S04]  /*a3e60*/  STL.64 [R1+0x4c0], R8 ;  /* 0x0004c00801007387 */ /* 0x000fe80000100a00 */
[----:B------:R0:W-:Y:S04]  /*a3e70*/  STL.64 [R1+0x4c8], R10 ;  /* 0x0004c80a01007387 */ /* 0x0001e80000100a00 */
[----:B0-----:R-:W4:Y:S04]  /*a3e80*/  LDL.LU.64 R10, [R1+0x62b8] ;  /* 0x0062b800010a7983 */ /* 0x001f280000300a00 */
[----:B------:R-:W4:Y:S04]  /*a3e90*/  LDL.LU.64 R8, [R1+0x62b0] ;  /* 0x0062b00001087983 */ /* 0x000f280000300a00 */
[----:B------:R-:W-:Y:S01]  /*a3ea0*/  STL [R1+0x6284], R3 ;  /* 0x0062840301007387 */ /* 0x000fe20000100800 */
[----:B--2---:R-:W-:-:S02]  /*a3eb0*/  F2FP.F16.E5M2.UNPACK_B R4, R4 ;  /* 0x00000004ff04723e */ /* 0x004fc400020004ff */
[----:B------:R-:W-:Y:S02]  /*a3ec0*/  F2FP.F16.E5M2.UNPACK_B R5, R5 ;  /* 0x00000005ff05723e */ /* 0x000fe400020004ff */
[----:B---3--:R-:W-:Y:S02]  /*a3ed0*/  F2FP.F16.E5M2.UNPACK_B R6, R6 ;  /* 0x00000006ff06723e */ /* 0x008fe400020004ff */
[----:B------:R-:W-:-:S07]  /*a3ee0*/  F2FP.F16.E5M2.UNPACK_B R7, R7 ;  /* 0x00000007ff07723e */ /* 0x000fce00020004ff */
[C---:B------:R-:W-:Y:S08]  /*a3ef0*/  HMMA.16816.F32 R20, R12.reuse, R6, R20 ;  /* 0x000000060c14723c */ /* 0x040ff00000001814 */
[----:B----4-:R-:W-:-:S15]  /*a3f00*/  HMMA.16816.F32 R8, R12, R4, R8 ;  /* 0x000000040c08723c */ /* 0x010fde0000001808 */
[----:B------:R-:W-:-:S04]  /*a3f10*/  NOP ;  /* 0x0000000000007918 */ /* 0x000fc80000000000 */
[----:B------:R-:W-:Y:S04]  /*a3f20*/  STL.64 [R1+0x4f0], R8 ;  /* 0x0004f00801007387 */ /* 0x000fe80000100a00 */
[----:B------:R0:W-:Y:S04]  /*a3f30*/  STL.64 [R1+0x4f8], R10 ;  /* 0x0004f80a01007387 */ /* 0x0001e80000100a00 */
[----:B0-----:R-:W2:Y:S04]  /*a3f40*/  LDL.LU R11, [R1+0x62a8] ;  /* 0x0062a800010b7983 */ /* 0x001ea80000300800 */
[----:B------:R-:W3:Y:S04]  /*a3f50*/  LDL.LU.64 R8, [R1+0x62a0] ;  /* 0x0062a00001087983 */ /* 0x000ee80000300a00 */
[----:B------:R-:W-:Y:S04]  /*a3f60*/  STL.64 [R1+0x520], R20 ;  /* 0x0005201401007387 */ /* 0x000fe80000100a00 */
[----:B------:R0:W-:Y:S04]  /*a3f70*/  STL.64 [R1+0x528], R22 ;  /* 0x0005281601007387 */ /* 0x0001e80000100a00 */
[----:B0-----:R-:W4:Y:S04]  /*a3f80*/  LDL.LU.64 R22, [R1+0x6298] ;  /* 0x0062980001167983 */ /* 0x001f280000300a00 */
[----:B------:R-:W4:Y:S04]  /*a3f90*/  LDL.LU.64 R20, [R1+0x6290] ;  /* 0x0062900001147983 */ /* 0x000f280000300a00 */
[----:B------:R-:W-:Y:S04]  /*a3fa0*/  STL.64 [R1+0x6080], R6 ;  /* 0x0060800601007387 */ /* 0x000fe80000100a00 */
[----:B------:R4:W-:Y:S01]  /*a3fb0*/  STL.64 [R1+0x6078], R4 ;  /* 0x0060780401007387 */ /* 0x0009e20000100a00 */
[----:B------:R-:W-:-:S03]  /*a3fc0*/  F2FP.F16.E5M2.UNPACK_B R10, R0 ;  /* 0x00000000ff0a723e */ /* 0x000fc600020004ff */
[----:B------:R-:W2:Y:S04]  /*a3fd0*/  LDL.LU R18, [R1+0x19e8] ;  /* 0x0019e80001127983 */ /* 0x000ea80000300800 */
[----:B------:R-:W2:Y:S01]  /*a3fe0*/  LDL.LU R19, [R1+0x19f0] ;  /* 0x0019f00001137983 */ /* 0x000ea20000300800 */
[----:B------:R-:W-:Y:S01]  /*a3ff0*/  IMAD R3, R29, 0x100, R28 ;  /* 0x000001001d037824 */ /* 0x000fe200078e021c */
[----:B---3--:R-:W-:Y:S02]  /*a4000*/  F2FP.F16.E5M2.UNPACK_B R8, R8 ;  /* 0x00000008ff08723e */ /* 0x008fe400020004ff */
[----:B------:R-:W-:-:S07]  /*a4010*/  F2FP.F16.E5M2.UNPACK_B R9, R9 ;  /* 0x00000009ff09723e */ /* 0x000fce00020004ff */
[----:B----4-:R-:W-:Y:S01]  /*a4020*/  HMMA.16816.F32 R4, R12, R8, R20 ;  /* 0x000000080c04723c */ /* 0x010fe20000001814 */
[----:B--2---:R-:W-:-:S15]  /*a4030*/  F2FP.F16.E5M2.UNPACK_B R11, R11 ;  /* 0x0000000bff0b723e */ /* 0x004fde00020004ff */
[----:B------:R-:W-:-:S03]  /*a4040*/  NOP ;  /* 0x0000000000007918 */ /* 0x000fc60000000000 */
[----:B------:R-:W-:Y:S04]  /*a4050*/  STL.64 [R1+0x5b0], R4 ;  /* 0x0005b00401007387 */ /* 0x000fe80000100a00 */
[----:B------:R0:W-:Y:S04]  /*a4060*/  STL.64 [R1+0x5b8], R6 ;  /* 0x0005b80601007387 */ /* 0x0001e80000100a00 */
[----:B------:R-:W2:Y:S01]  /*a4070*/  LDL.LU R0, [R1+0x19f8] ;  /* 0x0019f80001007983 */ /* 0x000ea20000300800 */
[----:B0-----:R-:W-:Y:S03]  /*a4080*/  HMMA.16816.F32 R4, R12, R10, R24 ;  /* 0x0000000a0c04723c */ /* 0x001fe60000001818 */
[----:B------:R0:W-:Y:S04]  /*a4090*/  STL [R1+0x6074], R8 ;  /* 0x0060740801007387 */ /* 0x0001e80000100800 */
[----:B0-----:R-:W2:Y:S04]  /*a40a0*/  LDL.LU R8, [R1+0x19fc] ;  /* 0x0019fc0001087983 */ /* 0x001ea80000300800 */
[----:B------:R0:W-:Y:S04]  /*a40b0*/  STL [R1+0x6070], R9 ;  /* 0x0060700901007387 */ /* 0x0001e80000100800 */
[----:B0-----:R-:W3:Y:S04]  /*a40c0*/  LDL.LU R9, [R1+0x19f4] ;  /* 0x0019f40001097983 */ /* 0x001ee80000300800 */
[----:B------:R0:W-:Y:S04]  /*a40d0*/  STL.64 [R1+0x6220], R10 ;  /* 0x0062200a01007387 */ /* 0x0001e80000100a00 */
[----:B0-----:R-:W4:Y:S04]  /*a40e0*/  LDL.LU R11, [R1+0x19ec] ;  /* 0x0019ec00010b7983 */ /* 0x001f280000300800 */
[----:B------:R0:W-:Y:S04]  /*a40f0*/  STL.64 [R1+0xa50], R4 ;  /* 0x000a500401007387 */ /* 0x0001e80000100a00 */
[----:B------:R1:W-:Y:S04]  /*a4100*/  STL.64 [R1+0xa58], R6 ;  /* 0x000a580601007387 */ /* 0x0003e80000100a00 */
[----:B------:R-:W2:Y:S04]  /*a4110*/  LDL R28, [R1+0x38] ;  /* 0x00003800011c7983 */ /* 0x000ea80000100800 */
[----:B------:R-:W2:Y:S04]  /*a4120*/  LDL R29, [R1+0x3c] ;  /* 0x00003c00011d7983 */ /* 0x000ea80000100800 */
[----:B------:R-:W2:Y:S04]  /*a4130*/  LDL R22, [R1+0x40] ;  /* 0x0000400001167983 */ /* 0x000ea80000100800 */
[----:B------:R-:W2:Y:S04]  /*a4140*/  LDL R23, [R1+0x44] ;  /* 0x0000440001177983 */ /* 0x000ea80000100800 */
[----:B0-----:R-:W2:Y:S04]  /*a4150*/  LDL.LU R4, [R1+0x920] ;  /* 0x0009200001047983 */ /* 0x001ea80000300800 */
[----:B------:R-:W2:Y:S04]  /*a4160*/  LDL.LU R5, [R1+0x924] ;  /* 0x0009240001057983 */ /* 0x000ea80000300800 */
[----:B-1----:R-:W2:Y:S04]  /*a4170*/  LDL.LU R6, [R1+0x928] ;  /* 0x0009280001067983 */ /* 0x002ea80000300800 */
[----:B------:R-:W2:Y:S04]  /*a4180*/  LDL.LU R7, [R1+0x92c] ;  /* 0x00092c0001077983 */ /* 0x000ea80000300800 */
[----:B--2---:R-:W-:Y:S04]  /*a4190*/  STL.64 [R1+0x6198], R6 ;  /* 0x0061980601007387 */ /* 0x004fe80000100a00 */
[----:B------:R-:W-:Y:S04]  /*a41a0*/  STL.64 [R1+0x6190], R4 ;  /* 0x0061900401007387 */ /* 0x000fe80000100a00 */
[----:B------:R-:W2:Y:S04]  /*a41b0*/  LDL R20, [R1+0x48] ;  /* 0x0000480001147983 */ /* 0x000ea80000100800 */
[----:B------:R-:W2:Y:S04]  /*a41c0*/  LDL R21, [R1+0x4c] ;  /* 0x00004c0001157983 */ /* 0x000ea80000100800 */
[----:B------:R0:W-:Y:S04]  /*a41d0*/  STL.64 [R1+0x61a8], R22 ;  /* 0x0061a81601007387 */ /* 0x0001e80000100a00 */
[----:B--2---:R-:W-:Y:S04]  /*a41e0*/  STL.64 [R1+0x61a0], R20 ;  /* 0x0061a01401007387 */ /* 0x004fe80000100a00 */
[----:B------:R-:W2:Y:S04]  /*a41f0*/  LDL.LU R24, [R1+0x910] ;  /* 0x0009100001187983 */ /* 0x000ea80000300800 */
[----:B------:R-:W2:Y:S04]  /*a4200*/  LDL.LU R25, [R1+0x914] ;  /* 0x0009140001197983 */ /* 0x000ea80000300800 */
[----:B------:R-:W2:Y:S04]  /*a4210*/  LDL.LU R26, [R1+0x918] ;  /* 0x00091800011a7983 */ /* 0x000ea80000300800 */
[----:B------:R-:W2:Y:S04]  /*a4220*/  LDL.LU R27, [R1+0x91c] ;  /* 0x00091c00011b7983 */ /* 0x000ea80000300800 */
[----:B--2---:R-:W-:Y:S04]  /*a4230*/  STL.64 [R1+0x61b8], R26 ;  /* 0x0061b81a01007387 */ /* 0x004fe80000100a00 */
[----:B------:R1:W-:Y:S04]  /*a4240*/  STL.64 [R1+0x61b0], R24 ;  /* 0x0061b01801007387 */ /* 0x0003e80000100a00 */
[----:B0-----:R-:W2:Y:S04]  /*a4250*/  LDL R22, [R1+0x58] ;  /* 0x0000580001167983 */ /* 0x001ea80000100800 */
[----:B------:R-:W2:Y:S04]  /*a4260*/  LDL R23, [R1+0x5c] ;  /* 0x00005c0001177983 */ /* 0x000ea80000100800 */
[----:B--2---:R-:W-:Y:S04]  /*a4270*/  STL.64 [R1+0x61c0], R22 ;  /* 0x0061c01601007387 */ /* 0x004fe80000100a00 */
[----:B-1----:R-:W2:Y:S04]  /*a4280*/  LDL.LU R24, [R1+0x970] ;  /* 0x0009700001187983 */ /* 0x002ea80000300800 */
[----:B------:R-:W2:Y:S04]  /*a4290*/  LDL.LU R25, [R1+0x974] ;  /* 0x0009740001197983 */ /* 0x000ea80000300800 */
[----:B------:R-:W2:Y:S04]  /*a42a0*/  LDL.LU R26, [R1+0x978] ;  /* 0x00097800011a7983 */ /* 0x000ea80000300800 */
[----:B------:R-:W2:Y:S04]  /*a42b0*/  LDL.LU R27, [R1+0x97c] ;  /* 0x00097c00011b7983 */ /* 0x000ea80000300800 */
[----:B--2---:R-:W-:Y:S04]  /*a42c0*/  STL.64 [R1+0x61d0], R26 ;  /* 0x0061d01a01007387 */ /* 0x004fe80000100a00 */
[----:B------:R0:W-:Y:S04]  /*a42d0*/  STL.64 [R1+0x61c8], R24 ;  /* 0x0061c81801007387 */ /* 0x0001e80000100a00 */
[----:B------:R-:W2:Y:S04]  /*a42e0*/  LDL R20, [R1+0x60] ;  /* 0x0000600001147983 */ /* 0x000ea80000100800 */
[----:B------:R-:W2:Y:S04]  /*a42f0*/  LDL R21, [R1+0x64] ;  /* 0x0000640001157983 */ /* 0x000ea80000100800 */
[----:B--2---:R-:W-:Y:S04]  /*a4300*/  STL.64 [R1+0x61d8], R20 ;  /* 0x0061d81401007387 */ /* 0x004fe80000100a00 */
[----:B0-----:R-:W2:Y:S04]  /*a4310*/  LDL.LU R24, [R1+0x980] ;  /* 0x0009800001187983 */ /* 0x001ea80000300800 */
[----:B------:R-:W2:Y:S04]  /*a4320*/  LDL.LU R25, [R1+0x984] ;  /* 0x0009840001197983 */ /* 0x000ea80000300800 */
[----:B------:R-:W2:Y:S04]  /*a4330*/  LDL.LU R26, [R1+0x988] ;  /* 0x00098800011a7983 */ /* 0x000ea80000300800 */
[----:B------:R-:W2:Y:S04]  /*a4340*/  LDL.LU R27, [R1+0x98c] ;  /* 0x00098c00011b7983 */ /* 0x000ea80000300800 */
[----:B--2---:R-:W-:Y:S04]  /*a4350*/  STL.64 [R1+0x61e8], R26 ;  /* 0x0061e81a01007387 */ /* 0x004fe80000100a00 */
[----:B------:R0:W-:Y:S04]  /*a4360*/  STL.64 [R1+0x61e0], R24 ;  /* 0x0061e01801007387 */ /* 0x0001e80000100a00 */
[----:B------:R-:W2:Y:S04]  /*a4370*/  LDL R22, [R1+0x68] ;  /* 0x0000680001167983 */ /* 0x000ea80000100800 */
[----:B------:R-:W2:Y:S04]  /*a4380*/  LDL R23, [R1+0x6c] ;  /* 0x00006c0001177983 */ /* 0x000ea80000100800 */
[----:B--2---:R1:W-:Y:S04]  /*a4390*/  STL.64 [R1+0x61f0], R22 ;  /* 0x0061f01601007387 */ /* 0x0043e80000100a00 */
[----:B0-----:R-:W2:Y:S04]  /*a43a0*/  LDL.LU R24, [R1+0x990] ;  /* 0x0009900001187983 */ /* 0x001ea80000300800 */
[----:B------:R-:W2:Y:S04]  /*a43b0*/  LDL.LU R25, [R1+0x994] ;  /* 0x0009940001197983 */ /* 0x000ea80000300800 */
[----:B------:R-:W2:Y:S04]  /*a43c0*/  LDL.LU R26, [R1+0x998] ;  /* 0x00099800011a7983 */ /* 0x000ea80000300800 */
[----:B------:R-:W2:Y:S01]  /*a43d0*/  LDL.LU R27, [R1+0x99c] ;  /* 0x00099c00011b7983 */ /* 0x000ea20000300800 */
[----:B------:R-:W-:-:S02]  /*a43e0*/  IMAD R0, R0, 0x100, R8 ;  /* 0x0000010000007824 */ /* 0x000fc400078e0208 */
[----:B---3--:R-:W-:Y:S02]  /*a43f0*/  IMAD R19, R19, 0x100, R9 ;  /* 0x0000010013137824 */ /* 0x008fe400078e0209 */
[----:B----4-:R-:W-:Y:S01]  /*a4400*/  IMAD R18, R18, 0x100, R11 ;  /* 0x0000010012127824 */ /* 0x010fe200078e020b */
[----:B--2---:R-:W-:Y:S04]  /*a4410*/  STL.64 [R1+0x6200], R26 ;  /* 0x0062001a01007387 */ /* 0x004fe80000100a00 */
[----:B------:R-:W-:Y:S04]  /*a4420*/  STL.64 [R1+0x61f8], R24 ;  /* 0x0061f81801007387 */ /* 0x000fe80000100a00 */
[----:B------:R-:W2:Y:S04]  /*a4430*/  LDL R20, [R1+0x70] ;  /* 0x0000700001147983 */ /* 0x000ea80000100800 */
[----:B------:R-:W2:Y:S04]  /*a4440*/  LDL R21, [R1+0x74] ;  /* 0x0000740001157983 */ /* 0x000ea80000100800 */
[----:B-1----:R-:W3:Y:S04]  /*a4450*/  LDL R22, [R1+0x78] ;  /* 0x0000780001167983 */ /* 0x002ee80000100800 */
[----:B------:R-:W3:Y:S04]  /*a4460*/  LDL R23, [R1+0x7c] ;  /* 0x00007c0001177983 */ /* 0x000ee80000100800 */
[----:B------:R-:W4:Y:S04]  /*a4470*/  LDL.LU R8, [R1+0xa10] ;  /* 0x000a100001087983 */ /* 0x000f280000300800 */
[----:B------:R-:W4:Y:S04]  /*a4480*/  LDL.LU R9, [R1+0xa14] ;  /* 0x000a140001097983 */ /* 0x000f280000300800 */
[----:B------:R-:W2:Y:S04]  /*a4490*/  LDL.LU R10, [R1+0xa18] ;  /* 0x000a1800010a7983 */ /* 0x000ea80000300800 */
[----:B------:R-:W2:Y:S04]  /*a44a0*/  LDL.LU R11, [R1+0xa1c] ;  /* 0x000a1c00010b7983 */ /* 0x000ea80000300800 */
[----:B--2---:R0:W-:Y:S04]  /*a44b0*/  STL.64 [R1+0x6230], R10 ;  /* 0x0062300a01007387 */ /* 0x0041e80000100a00 */
[----:B0-----:R-:W2:Y:S04]  /*a44c0*/  LDL R10, [R1+0x88] ;  /* 0x00008800010a7983 */ /* 0x001ea80000100800 */
[----:B------:R-:W2:Y:S04]  /*a44d0*/  LDL R11, [R1+0x8c] ;  /* 0x00008c00010b7983 */ /* 0x000ea80000100800 */
[----:B----4-:R0:W-:Y:S04]  /*a44e0*/  STL.64 [R1+0x6228], R8 ;  /* 0x0062280801007387 */ /* 0x0101e80000100a00 */
[----:B0-----:R-:W4:Y:S04]  /*a44f0*/  LDL.64 R8, [R1+0x90] ;  /* 0x0000900001087983 */ /* 0x001f280000100a00 */
[----:B--2---:R0:W-:Y:S04]  /*a4500*/  STL.64 [R1+0x6260], R10 ;  /* 0x0062600a01007387 */ /* 0x0041e80000100a00 */
[----:B0-----:R-:W2:Y:S04]  /*a4510*/  LDL R10, [R1+0x98] ;  /* 0x00009800010a7983 */ /* 0x001ea80000100800 */
[----:B------:R-:W2:Y:S04]  /*a4520*/  LDL R11, [R1+0x9c] ;  /* 0x00009c00010b7983 */ /* 0x000ea80000100800 */
[----:B----4-:R0:W-:Y:S04]  /*a4530*/  STL.64 [R1+0x6258], R8 ;  /* 0x0062580801007387 */ /* 0x0101e80000100a00 */
[----:B--2---:R1:W-:Y:S04]  /*a4540*/  STL.64 [R1+0x6288], R10 ;  /* 0x0062880a01007387 */ /* 0x0043e80000100a00 */
[----:B0-----:R-:W2:Y:S04]  /*a4550*/  LDL.LU R8, [R1+0x960] ;  /* 0x0009600001087983 */ /* 0x001ea80000300800 */
[----:B------:R-:W2:Y:S04]  /*a4560*/  LDL.LU R9, [R1+0x964] ;  /* 0x0009640001097983 */ /* 0x000ea80000300800 */
[----:B-1----:R-:W2:Y:S04]  /*a4570*/  LDL.LU R10, [R1+0x968] ;  /* 0x00096800010a7983 */ /* 0x002ea80000300800 */
[----:B------:R-:W2:Y:S04]  /*a4580*/  LDL.LU R11, [R1+0x96c] ;  /* 0x00096c00010b7983 */ /* 0x000ea80000300800 */
[----:B------:R0:W-:Y:S04]  /*a4590*/  STL.64 [R1+0x6208], R20 ;  /* 0x0062081401007387 */ /* 0x0001e80000100a00 */
[----:B0-----:R-:W4:Y:S04]  /*a45a0*/  LDL.64 R20, [R1+0x80] ;  /* 0x0000800001147983 */ /* 0x001f280000100a00 */
[----:B---3--:R-:W-:Y:S04]  /*a45b0*/  STL.64 [R1+0x6240], R22 ;  /* 0x0062401601007387 */ /* 0x008fe80000100a00 */
[----:B----4-:R0:W-:Y:S04]  /*a45c0*/  STL.64 [R1+0x6238], R20 ;  /* 0x0062381401007387 */ /* 0x0101e80000100a00 */
        /* <DEDUP_REMOVED lines=19> */
[----:B------:R-:W3:Y:S01]  /*a4700*/  LDL.LU R27, [R1+0x9cc] ;  /* 0x0009cc00011b7983 */ /* 0x000ee20000300800 */
[----:B------:R-:W-:-:S02]  /*a4710*/  F2FP.F16.E5M2.UNPACK_B R16, R16 ;  /* 0x00000010ff10723e */ /* 0x000fc400020004ff */
[----:B------:R-:W-:-:S07]  /*a4720*/  F2FP.F16.E5M2.UNPACK_B R17, R17 ;  /* 0x00000011ff11723e */ /* 0x000fce00020004ff */
[----:B--2---:R-:W-:Y:S01]  /*a4730*/  HMMA.16816.F32 R12, R12, R16, R8 ;  /* 0x000000100c0c723c */ /* 0x004fe20000001808 */
[----:B---3--:R-:W-:Y:S04]  /*a4740*/  STL.64 [R1+0x6218], R26 ;  /* 0x0062181a01007387 */ /* 0x008fe80000100a00 */
[----:B----4-:R0:W-:Y:S04]  /*a4750*/  STL.64 [R1+0x6210], R24 ;  /* 0x0062101801007387 */ /* 0x0101e80000100a00 */
        /* <DEDUP_REMOVED lines=8> */
[----:B------:R-:W4:Y:S04]  /*a47e0*/  LDL.LU.64 R10, [R1+0x6288] ;  /* 0x00628800010a7983 */ /* 0x000f280000300a00 */
[----:B------:R-:W-:Y:S04]  /*a47f0*/  STL [R1+0x6044], R16 ;  /* 0x0060441001007387 */ /* 0x000fe80000100800 */
[----:B------:R-:W-:Y:S04]  /*a4800*/  STL [R1+0x6040], R17 ;  /* 0x0060401101007387 */ /* 0x000fe80000100800 */
[----:B------:R0:W-:Y:S04]  /*a4810*/  STL.64 [R1+0x620], R12 ;  /* 0x0006200c01007387 */ /* 0x0001e80000100a00 */
[----:B------:R1:W-:Y:S01]  /*a4820*/  STL.64 [R1+0x628], R14 ;  /* 0x0006280e01007387 */ /* 0x0003e20000100a00 */
[----:B0-----:R-:W-:-:S02]  /*a4830*/  F2FP.F16.E5M2.UNPACK_B R12, R3 ;  /* 0x00000003ff0c723e */ /* 0x001fc400020004ff */
[----:B------:R-:W-:Y:S02]  /*a4840*/  F2FP.F16.E5M2.UNPACK_B R13, R18 ;  /* 0x00000012ff0d723e */ /* 0x000fe400020004ff */
[----:B-1----:R-:W-:Y:S02]  /*a4850*/  F2FP.F16.E5M2.UNPACK_B R14, R19 ;  /* 0x00000013ff0e723e */ /* 0x002fe400020004ff */
[----:B------:R-:W-:Y:S01]  /*a4860*/  F2FP.F16.E5M2.UNPACK_B R15, R0 ;  /* 0x00000000ff0f723e */ /* 0x000fe200020004ff */
        /* <DEDUP_REMOVED lines=15> */
[----:B0-----:R-:W4:Y:S04]  /*a4960*/  LDL.LU.64 R22, [R1+0x6250] ;  /* 0x0062500001167983 */ /* 0x001f280000300a00 */
[----:B------:R-:W4:Y:S01]  /*a4970*/  LDL.LU.64 R20, [R1+0x6248] ;  /* 0x0062480001147983 */ /* 0x000f220000300a00 */
[----:B------:R-:W-:-:S02]  /*a4980*/  IMAD.MOV.U32 R17, RZ, RZ, R8 ;  /* 0x000000ffff117224 */ /* 0x000fc400078e0008 */
[----:B------:R-:W-:Y:S01]  /*a4990*/  IMAD.MOV.U32 R16, RZ, RZ, R9 ;  /* 0x000000ffff107224 */ /* 0x000fe200078e0009 */
[----:B--2---:R-:W-:Y:S04]  /*a49a0*/  STL.64 [R1+0x60a0], R18 ;  /* 0x0060a01201007387 */ /* 0x004fe80000100a00 */
[----:B------:R0:W-:Y:S04]  /*a49b0*/  STL.64 [R1+0x6098], R16 ;  /* 0x0060981001007387 */ /* 0x0001e80000100a00 */
[----:B0-----:R-:W2:Y:S04]  /*a49c0*/  LDL.LU R16, [R1+0x940] ;  /* 0x0009400001107983 */ /* 0x001ea80000300800 */
[----:B------:R-:W2:Y:S04]  /*a49d0*/  LDL.LU R17, [R1+0x944] ;  /* 0x0009440001117983 */ /* 0x000ea80000300800 */
[----:B------:R-:W2:Y:S04]  /*a49e0*/  LDL.LU R18, [R1+0x948] ;  /* 0x0009480001127983 */ /* 0x000ea80000300800 */
[----:B------:R-:W2:Y:S01]  /*a49f0*/  LDL.LU R19, [R1+0x94c] ;  /* 0x00094c0001137983 */ /* 0x000ea20000300800 */
[----:B----4-:R-:W-:Y:S03]  /*a4a00*/  HMMA.16816.F32 R8, R12, R10, R20 ;  /* 0x0000000a0c08723c */ /* 0x010fe60000001814 */
[----:B------:R-:W4:Y:S04]  /*a4a10*/  LDL.LU.64 R22, [R1+0x6240] ;  /* 0x0062400001167983 */ /* 0x000f280000300a00 */
        /* <DEDUP_REMOVED lines=9> */
[----:B0-----:R-:W2:Y:S01]  /*a4ab0*/  LDL.LU.64 R10, [R1+0x6220] ;  /* 0x00622000010a7983 */ /* 0x001ea20000300a00 */
[----:B------:R-:W-:Y:S02]  /*a4ac0*/  IMAD.MOV.U32 R8, RZ, RZ, R20 ;  /* 0x000000ffff087224 */ /* 0x000fe400078e0014 */
[----:B------:R-:W-:-:S02]  /*a4ad0*/  IMAD.MOV.U32 R9, RZ, RZ, R21 ;  /* 0x000000ffff097224 */ /* 0x000fc400078e0015 */
[C---:B----4-:R-:W-:Y:S01]  /*a4ae0*/  HMMA.16816.F32 R20, R12.reuse, R22, R24 ;  /* 0x000000160c14723c */ /* 0x050fe20000001818 */
[----:B--2---:R0:W-:Y:S04]  /*a4af0*/  STL.64 [R1+0x6090], R10 ;  /* 0x0060900a01007387 */ /* 0x0041e80000100a00 */
[----:B0-----:R-:W3:Y:S04]  /*a4b00*/  LDL R10, [R1+0x50] ;  /* 0x00005000010a7983 */ /* 0x001ee80000100800 */
[----:B------:R-:W3:Y:S04]  /*a4b10*/  LDL R11, [R1+0x54] ;  /* 0x00005400010b7983 */ /* 0x000ee80000100800 */
[----:B------:R-:W-:Y:S04]  /*a4b20*/  STL.64 [R1+0x6088], R8 ;  /* 0x0060880801007387 */ /* 0x000fe80000100a00 */
[----:B------:R-:W2:Y:S04]  /*a4b30*/  LDL.LU.64 R26, [R1+0x6218] ;  /* 0x00621800011a7983 */ /* 0x000ea80000300a00 */
[----:B------:R-:W2:Y:S04]  /*a4b40*/  LDL.LU.64 R24, [R1+0x6210] ;  /* 0x0062100001187983 */ /* 0x000ea80000300a00 */
        /* <DEDUP_REMOVED lines=20> */
[----:B0-----:R-:W2:Y:S01]  /*a4c90*/  LDL.LU.64 R22, [R1+0x61c0] ;  /* 0x0061c00001167983 */ /* 0x001ea20000300a00 */
[C---:B---3--:R-:W-:Y:S08]  /*a4ca0*/  HMMA.16816.F32 R8, R12.reuse, R10, R4 ;  /* 0x0000000a0c08723c */ /* 0x048ff00000001804 */
[----:B--2---:R-:W-:Y:S01]  /*a4cb0*/  HMMA.16816.F32 R20, R12, R22, R24 ;  /* 0x000000160c14723c */ /* 0x004fe20000001818 */
[----:B------:R-:W2:Y:S04]  /*a4cc0*/  LDL.LU.64 R26, [R1+0x61b8] ;  /* 0x0061b800011a7983 */ /* 0x000ea80000300a00 */
[----:B------:R-:W2:-:S14]  /*a4cd0*/  LDL.LU.64 R24, [R1+0x61b0] ;  /* 0x0061b00001187983 */ /* 0x000e9c0000300a00 */
[----:B------:R-:W-:Y:S04]  /*a4ce0*/  STL.64 [R1+0x960], R20 ;  /* 0x0009601401007387 */ /* 0x000fe80000100a00 */
[----:B------:R0:W-:Y:S04]  /*a4cf0*/  STL.64 [R1+0x968], R22 ;  /* 0x0009681601007387 */ /* 0x0001e80000100a00 */
[----:B0-----:R-:W3:Y:S04]  /*a4d00*/  LDL.LU.64 R22, [R1+0x61a8] ;  /* 0x0061a80001167983 */ /* 0x001ee80000300a00 */
[----:B------:R-:W4:Y:S04]  /*a4d10*/  LDL.LU.64 R20, [R1+0x61a0] ;  /* 0x0061a00001147983 */ /* 0x000f280000300a00 */
[----:B------:R-:W3:Y:S04]  /*a4d20*/  LDL.LU.64 R6, [R1+0x6198] ;  /* 0x0061980001067983 */ /* 0x000ee80000300a00 */
[----:B------:R-:W3:Y:S04]  /*a4d30*/  LDL.LU.64 R4, [R1+0x6190] ;  /* 0x0061900001047983 */ /* 0x000ee80000300a00 */
[----:B------:R-:W-:Y:S04]  /*a4d40*/  STL.64 [R1+0x950], R8 ;  /* 0x0009500801007387 */ /* 0x000fe80000100a00 */
[----:B------:R3:W-:Y:S01]  /*a4d50*/  STL.64 [R1+0x958], R10 ;  /* 0x0009580a01007387 */ /* 0x0007e20000100a00 */
[C---:B----4-:R-:W-:Y:S08]  /*a4d60*/  HMMA.16816.F32 R16, R12.reuse, R20, R16 ;  /* 0x000000140c10723c */ /* 0x050ff00000001810 */
[C---:B---3--:R-:W-:Y:S08]  /*a4d70*/  HMMA.16816.F32 R8, R12.reuse, R22, R4 ;  /* 0x000000160c08723c */ /* 0x048ff00000001804 */
[----:B--2---:R-:W-:Y:S03]  /*a4d80*/  HMMA.16816.F32 R4, R12, R28, R24 ;  /* 0x0000001c0c04723c */ /* 0x004fe60000001818 */
[----:B------:R-:W-:Y:S04]  /*a4d90*/  STL.64 [R1+0x930], R16 ;  /* 0x0009301001007387 */ /* 0x000fe80000100a00 */
[----:B------:R-:W-:Y:S04]  /*a4da0*/  STL.64 [R1+0x938], R18 ;  /* 0x0009381201007387 */ /* 0x000fe80000100a00 */
[----:B------:R-:W2:Y:S04]  /*a4db0*/  LDL.LU R20, [R1+0x850] ;  /* 0x0008500001147983 */ /* 0x000ea80000300800 */
        /* <DEDUP_REMOVED lines=15> */
[----:B------:R-:W4:Y:S04]  /*a4eb0*/  LDL.LU R26, [R1+0x888] ;  /* 0x00088800011a7983 */ /* 0x000f280000300800 */
[----:B------:R-:W4:Y:S04]  /*a4ec0*/  LDL.LU R27, [R1+0x88c] ;  /* 0x00088c00011b7983 */ /* 0x000f280000300800 */
[----:B----4-:R0:W-:Y:S04]  /*a4ed0*/  STL.64 [R1+0x6108], R26 ;  /* 0x0061081a01007387 */ /* 0x0101e80000100a00 */
[----:B0-----:R-:W4:Y:S01]  /*a4ee0*/  LDL R26, [R1+0x8] ;  /* 0x00000800011a7983 */ /* 0x001f220000100800 */
[----:B------:R-:W-:-:S03]  /*a4ef0*/  IMAD.MOV.U32 R27, RZ, RZ, R0 ;  /* 0x000000ffff1b7224 */ /* 0x000fc600078e0000 */
[----:B------:R-:W3:Y:S04]  /*a4f00*/  LDL.LU R0, [R1+0x6188] ;  /* 0x0061880001007983 */ /* 0x000ee80000300800 */
[----:B--2---:R0:W-:Y:S04]  /*a4f10*/  STL.64 [R1+0x6100], R24 ;  /* 0x0061001801007387 */ /* 0x0041e80000100a00 */
[----:B0-----:R-:W2:Y:S04]  /*a4f20*/  LDL.64 R24, [R1+0x10] ;  /* 0x0000100001187983 */ /* 0x001ea80000100a00 */
[----:B----4-:R-:W-:Y:S04]  /*a4f30*/  STL.64 [R1+0x6138], R26 ;  /* 0x0061381a01007387 */ /* 0x010fe80000100a00 */
[----:B--2---:R-:W-:Y:S04]  /*a4f40*/  STL.64 [R1+0x6130], R24 ;  /* 0x0061301801007387 */ /* 0x004fe80000100a00 */
[----:B------:R-:W2:Y:S04]  /*a4f50*/  LDL.64 R28, [R1] ;  /* 0x00000000011c7983 */ /* 0x000ea80000100a00 */
[----:B---3--:R-:W-:Y:S04]  /*a4f60*/  STL.64 [R1+0x60d0], R22 ;  /* 0x0060d01601007387 */ /* 0x008fe80000100a00 */
[----:B------:R0:W-:Y:S04]  /*a4f70*/  STL.64 [R1+0x60c8], R20 ;  /* 0x0060c81401007387 */ /* 0x0001e80000100a00 */
[----:B0-----:R-:W3:Y:S04]  /*a4f80*/  LDL.LU R20, [R1+0x860] ;  /* 0x0008600001147983 */ /* 0x001ee80000300800 */
[----:B------:R-:W3:Y:S04]  /*a4f90*/  LDL.LU R21, [R1+0x864] ;  /* 0x0008640001157983 */ /* 0x000ee80000300800 */
[----:B------:R-:W4:Y:S04]  /*a4fa0*/  LDL.LU R22, [R1+0x868] ;  /* 0x0008680001167983 */ /* 0x000f280000300800 */
[----:B------:R-:W4:Y:S04]  /*a4fb0*/  LDL.LU R23, [R1+0x86c] ;  /* 0x00086c0001177983 */ /* 0x000f280000300800 */
[----:B------:R-:W2:Y:S01]  /*a4fc0*/  LDL R26, [R1+0x18] ;  /* 0x00001800011a7983 */ /* 0x000ea20000100800 */
[----:B------:R-:W-:-:S03]  /*a4fd0*/  IMAD.MOV.U32 R27, RZ, RZ, R0 ;  /* 0x000000ffff1b7224 */ /* 0x000fc600078e0000 */
[----:B------:R-:W3:Y:S04]  /*a4fe0*/  LDL.LU R0, [R1+0x6184] ;  /* 0x0061840001007983 */ /* 0x000ee80000300800 */
[----:B--2---:R-:W-:Y:S04]  /*a4ff0*/  STL.64 [R1+0x6150], R26 ;  /* 0x0061501a01007387 */ /* 0x004fe80000100a00 */
[----:B----4-:R-:W-:Y:S04]  /*a5000*/  STL.64 [R1+0x6118], R22 ;  /* 0x0061181601007387 */ /* 0x010fe80000100a00 */
[----:B---3--:R0:W-:Y:S04]  /*a5010*/  STL.64 [R1+0x6110], R20 ;  /* 0x0061101401007387 */ /* 0x0081e80000100a00 */
[----:B0-----:R-:W2:Y:S04]  /*a5020*/  LDL.LU R20, [R1+0x8a0] ;  /* 0x0008a00001147983 */ /* 0x001ea80000300800 */
[----:B------:R-:W2:Y:S04]  /*a5030*/  LDL.LU R21, [R1+0x8a4] ;  /* 0x0008a40001157983 */ /* 0x000ea80000300800 */
[----:B------:R-:W3:Y:S04]  /*a5040*/  LDL.LU R22, [R1+0x8a8] ;  /* 0x0008a80001167983 */ /* 0x000ee80000300800 */
[----:B------:R-:W3:Y:S04]  /*a5050*/  LDL.LU R23, [R1+0x8ac] ;  /* 0x0008ac0001177983 */ /* 0x000ee80000300800 */
[----:B------:R-:W4:Y:S01]  /*a5060*/  LDL R24, [R1+0x20] ;  /* 0x0000200001187983 */ /* 0x000f220000100800 */
[----:B------:R-:W-:-:S03]  /*a5070*/  IMAD.MOV.U32 R25, RZ, RZ, R0 ;  /* 0x000000ffff197224 */ /* 0x000fc600078e0000 */
[----:B------:R-:W2:Y:S04]  /*a5080*/  LDL.LU R0, [R1+0x6180] ;  /* 0x0061800001007983 */ /* 0x000ea80000300800 */
        /* <DEDUP_REMOVED lines=36> */
[----:B------:R-:W4:Y:S01]  /*a52d0*/  LDL.LU R19, [R1+0x82c] ;  /* 0x00082c0001137983 */ /* 0x000f220000300800 */
[----:B------:R-:W-:-:S07]  /*a52e0*/  IMAD.MOV.U32 R27, RZ, RZ, R0 ;  /* 0x000000ffff1b7224 */ /* 0x000fce00078e0000 */
[C---:B--2---:R-:W-:Y:S01]  /*a52f0*/  HMMA.16816.F32 R24, R12.reuse, R26, R20 ;  /* 0x0000001a0c18723c */ /* 0x044fe20000001814 */
[----:B----4-:R-:W-:Y:S04]  /*a5300*/  STL.64 [R1+0x60b0], R18 ;  /* 0x0060b01201007387 */ /* 0x010fe80000100a00 */
[----:B---3--:R0:W-:Y:S04]  /*a5310*/  STL.64 [R1+0x60a8], R16 ;  /* 0x0060a81001007387 */ /* 0x0081e80000100a00 */
[----:B0-----:R-:W2:Y:S04]  /*a5320*/  LDL.LU R16, [R1+0x840] ;  /* 0x0008400001107983 */ /* 0x001ea80000300800 */
[----:B------:R-:W2:Y:S04]  /*a5330*/  LDL.LU R17, [R1+0x844] ;  /* 0x0008440001117983 */ /* 0x000ea80000300800 */
[----:B------:R-:W2:Y:S04]  /*a5340*/  LDL.LU R18, [R1+0x848] ;  /* 0x0008480001127983 */ /* 0x000ea80000300800 */
[----:B------:R-:W2:Y:S04]  /*a5350*/  LDL.LU R19, [R1+0x84c] ;  /* 0x00084c0001137983 */ /* 0x000ea80000300800 */
[----:B------:R-:W3:Y:S04]  /*a5360*/  LDL.LU R8, [R1+0x810] ;  /* 0x0008100001087983 */ /* 0x000ee80000300800 */
[----:B------:R0:W-:Y:S04]  /*a5370*/  STL.64 [R1+0x900], R4 ;  /* 0x0009000401007387 */ /* 0x0001e80000100a00 */
[----:B------:R1:W-:Y:S04]  /*a5380*/  STL.64 [R1+0x908], R6 ;  /* 0x0009080601007387 */ /* 0x0003e80000100a00 */
[----:B------:R-:W3:Y:S04]  /*a5390*/  LDL.LU R9, [R1+0x814] ;  /* 0x0008140001097983 */ /* 0x000ee80000300800 */
[----:B------:R-:W3:Y:S04]  /*a53a0*/  LDL.LU R10, [R1+0x818] ;  /* 0x00081800010a7983 */ /* 0x000ee80000300800 */
[----:B------:R-:W3:Y:S04]  /*a53b0*/  LDL.LU R11, [R1+0x81c] ;  /* 0x00081c00010b7983 */ /* 0x000ee80000300800 */
[----:B0-----:R-:W4:Y:S04]  /*a53c0*/  LDL.LU R4, [R1+0x800] ;  /* 0x0008000001047983 */ /* 0x001f280000300800 */
[----:B------:R-:W4:Y:S04]  /*a53d0*/  LDL.LU R5, [R1+0x804] ;  /* 0x0008040001057983 */ /* 0x000f280000300800 */
[----:B-1----:R-:W4:Y:S04]  /*a53e0*/  LDL.LU R6, [R1+0x808] ;  /* 0x0008080001067983 */ /* 0x002f280000300800 */
[----:B------:R-:W4:Y:S04]  /*a53f0*/  LDL.LU R7, [R1+0x80c] ;  /* 0x00080c0001077983 */ /* 0x000f280000300800 */
        /* <DEDUP_REMOVED lines=33> */
[----:B------:R-:W-:Y:S01]  /*a5610*/  IMAD.MOV.U32 R0, RZ, RZ, R29 ;  /* 0x000000ffff007224 */ /* 0x000fe200078e001d */
[----:B--2---:R-:W-:-:S15]  /*a5620*/  HMMA.16816.F32 R24, R12, R28, R24 ;  /* 0x0000001c0c18723c */ /* 0x004fde0000001818 */
[----:B------:R-:W-:-:S04]  /*a5630*/  NOP ;  /* 0x0000000000007918 */ /* 0x000fc80000000000 */
[----:B------:R-:W-:Y:S04]  /*a5640*/  STL.64 [R1+0x880], R24 ;  /* 0x0008801801007387 */ /* 0x000fe80000100a00 */
[----:B------:R0:W-:Y:S04]  /*a5650*/  STL.64 [R1+0x888], R26 ;  /* 0x0008881a01007387 */ /* 0x0001e80000100a00 */
[----:B0-----:R-:W2:Y:S04]  /*a5660*/  LDL.LU.64 R26, [R1+0x60f8] ;  /* 0x0060f800011a7983 */ /* 0x001ea80000300a00 */
[----:B------:R-:W2:Y:S04]  /*a5670*/  LDL.LU.64 R24, [R1+0x60f0] ;  /* 0x0060f00001187983 */ /* 0x000ea80000300a00 */
[----:B------:R-:W2:Y:S04]  /*a5680*/  LDL.LU.64 R28, [R1+0x60e8] ;  /* 0x0060e800011c7983 */ /* 0x000ea80000300a00 */
[----:B------:R-:W-:Y:S01]  /*a5690*/  STL [R1+0x6020], R0 ;  /* 0x0060200001007387 */ /* 0x000fe20000100800 */
[----:B--2---:R-:W-:-:S15]  /*a56a0*/  HMMA.16816.F32 R24, R12, R28, R24 ;  /* 0x0000001c0c18723c */ /* 0x004fde0000001818 */
[----:B------:R-:W-:-:S04]  /*a56b0*/  NOP ;  /* 0x0000000000007918 */ /* 0x000fc80000000000 */
[----:B------:R-:W-:Y:S04]  /*a56c0*/  STL.64 [R1+0x870], R24 ;  /* 0x0008701801007387 */ /* 0x000fe80000100a00 */
[----:B------:R0:W-:Y:S04]  /*a56d0*/  STL.64 [R1+0x878], R26 ;  /* 0x0008781a01007387 */ /* 0x0001e80000100a00 */
[----:B0-----:R-:W2:Y:S04]  /*a56e0*/  LDL.LU.64 R26, [R1+0x60e0] ;  /* 0x0060e000011a7983 */ /* 0x001ea80000300a00 */
[----:B------:R-:W3:Y:S04]  /*a56f0*/  LDL.LU.64 R24, [R1+0x60d8] ;  /* 0x0060d80001187983 */ /* 0x000ee80000300a00 */
        /* <DEDUP_REMOVED lines=29> */
[----:B0-----:R-:W2:Y:S01]  /*a58d0*/  LDL.LU.64 R18, [R1+0x60a0] ;  /* 0x0060a00001127983 */ /* 0x001ea20000300a00 */
[C---:B----4-:R-:W-:Y:S03]  /*a58e0*/  HMMA.16816.F32 R4, R12.reuse, R2, R4 ;  /* 0x000000020c04723c */ /* 0x050fe60000001804 */
[----:B------:R-:W3:Y:S04]  /*a58f0*/  LDL.LU.64 R16, [R1+0x6098] ;  /* 0x0060980001107983 */ /* 0x000ee80000300a00 */
[----:B------:R-:W-:Y:S04]  /*a5900*/  STL.64 [R1+0x5eb0], R22 ;  /* 0x005eb01601007387 */ /* 0x000fe80000100a00 */
[----:B------:R0:W-:Y:S04]  /*a5910*/  STL.64 [R1+0x5ea8], R20 ;  /* 0x005ea81401007387 */ /* 0x0001e80000100a00 */
[----:B0-----:R-:W4:Y:S04]  /*a5920*/  LDL.LU R20, [R1+0x7f0] ;  /* 0x0007f00001147983 */ /* 0x001f280000300800 */
[----:B------:R-:W4:Y:S04]  /*a5930*/  LDL.LU R21, [R1+0x7f4] ;  /* 0x0007f40001157983 */ /* 0x000f280000300800 */
[----:B------:R-:W4:Y:S04]  /*a5940*/  LDL.LU R22, [R1+0x7f8] ;  /* 0x0007f80001167983 */ /* 0x000f280000300800 */
[----:B------:R-:W4:Y:S01]  /*a5950*/  LDL.LU R23, [R1+0x7fc] ;  /* 0x0007fc0001177983 */ /* 0x000f220000300800 */
[----:B--2---:R-:W-:-:S15]  /*a5960*/  HMMA.16816.F32 R8, R12, R18, R8 ;  /* 0x000000120c08723c */ /* 0x004fde0000001808 */
[----:B------:R-:W-:-:S04]  /*a5970*/  NOP ;  /* 0x0000000000007918 */ /* 0x000fc80000000000 */
[----:B------:R-:W-:Y:S04]  /*a5980*/  STL.64 [R1+0x810], R8 ;  /* 0x0008100801007387 */ /* 0x000fe80000100a00 */
[----:B------:R0:W-:Y:S04]  /*a5990*/  STL.64 [R1+0x818], R10 ;  /* 0x0008180a01007387 */ /* 0x0001e80000100a00 */
[----:B0-----:R-:W2:Y:S04]  /*a59a0*/  LDL.LU.64 R10, [R1+0x6090] ;  /* 0x00609000010a7983 */ /* 0x001ea80000300a00 */
[----:B------:R-:W2:Y:S04]  /*a59b0*/  LDL.LU.64 R8, [R1+0x6088] ;  /* 0x0060880001087983 */ /* 0x000ea80000300a00 */
[----:B------:R-:W-:Y:S04]  /*a59c0*/  STL.64 [R1+0x6008], R18 ;  /* 0x0060081201007387 */ /* 0x000fe80000100a00 */
[----:B------:R-:W-:Y:S04]  /*a59d0*/  STL.64 [R1+0x800], R4 ;  /* 0x0008000401007387 */ /* 0x000fe80000100a00 */
[----:B------:R0:W-:Y:S04]  /*a59e0*/  STL.64 [R1+0x808], R6 ;  /* 0x0008080601007387 */ /* 0x0001e80000100a00 */
[----:B0-----:R-:W2:Y:S04]  /*a59f0*/  LDL.LU.64 R6, [R1+0x6080] ;  /* 0x0060800001067983 */ /* 0x001ea80000300a00 */
[----:B------:R-:W4:Y:S04]  /*a5a00*/  LDL.LU.64 R4, [R1+0x6078] ;  /* 0x0060780001047983 */ /* 0x000f280000300a00 */
[----:B------:R-:W-:Y:S04]  /*a5a10*/  STL [R1+0x6028], R2 ;  /* 0x0060280201007387 */ /* 0x000fe80000100800 */
[----:B------:R-:W-:Y:S01]  /*a5a20*/  STL [R1+0x6024], R3 ;  /* 0x0060240301007387 */ /* 0x000fe20000100800 */
[----:B----4-:R-:W-:-:S15]  /*a5a30*/  HMMA.16816.F32 R20, R12, R4, R20 ;  /* 0x000000040c14723c */ /* 0x010fde0000001814 */
[----:B------:R-:W-:-:S04]  /*a5a40*/  NOP ;  /* 0x0000000000007918 */ /* 0x000fc80000000000 */
[----:B------:R-:W-:Y:S04]  /*a5a50*/  STL.64 [R1+0x7f0], R20 ;  /* 0x0007f01401007387 */ /* 0x000fe80000100a00 */
[----:B------:R0:W-:Y:S04]  /*a5a60*/  STL.64 [R1+0x7f8], R22 ;  /* 0x0007f81601007387 */ /* 0x0001e80000100a00 */
[----:B0-----:R-:W4:Y:S01]  /*a5a70*/  LDL.LU.64 R22, [R1+0x88] ;  /* 0x0000880001167983 */ /* 0x001f220000300a00 */
[----:B--2---:R-:W-:Y:S01]  /*a5a80*/  HMMA.16816.F32 R24, R12, R6, R24 ;  /* 0x000000060c18723c */ /* 0x004fe20000001818 */
[----:B------:R-:W-:-:S02]  /*a5a90*/  IMAD.MOV.U32 R28, RZ, RZ, R8 ;  /* 0x000000ffff1c7224 */ /* 0x000fc400078e0008 */
[----:B------:R-:W-:Y:S02]  /*a5aa0*/  IMAD.MOV.U32 R29, RZ, RZ, R9 ;  /* 0x000000ffff1d7224 */ /* 0x000fe400078e0009 */
[----:B---3--:R-:W-:Y:S02]  /*a5ab0*/  IMAD.MOV.U32 R20, RZ, RZ, R17 ;  /* 0x000000ffff147224 */ /* 0x008fe400078e0011 */
[----:B------:R-:W-:-:S12]  /*a5ac0*/  IMAD.MOV.U32 R21, RZ, RZ, R16 ;  /* 0x000000ffff157224 */ /* 0x000fd800078e0010 */
[----:B------:R-:W-:Y:S04]  /*a5ad0*/  STL.64 [R1+0x7d0], R24 ;  /* 0x0007d01801007387 */ /* 0x000fe80000100a00 */
[----:B------:R-:W-:Y:S04]  /*a5ae0*/  STL.64 [R1+0x7d8], R26 ;  /* 0x0007d81a01007387 */ /* 0x000fe80000100a00 */
[----:B------:R-:W2:Y:S04]  /*a5af0*/  LDL.LU R8, [R1+0x6074] ;  /* 0x0060740001087983 */ /* 0x000ea80000300800 */
[----:B------:R-:W-:Y:S04]  /*a5b00*/  STL [R1+0x602c], R28 ;  /* 0x00602c1c01007387 */ /* 0x000fe80000100800 */
[----:B------:R-:W2:Y:S04]  /*a5b10*/  LDL.LU R9, [R1+0x6070] ;  /* 0x0060700001097983 */ /* 0x000ea80000300800 */
[----:B------:R-:W-:Y:S04]  /*a5b20*/  STL [R1+0x6048], R29 ;  /* 0x0060481d01007387 */ /* 0x000fe80000100800 */
[----:B----4-:R-:W-:Y:S04]  /*a5b30*/  STL.64 [R1+0x6018], R22 ;  /* 0x0060181601007387 */ /* 0x010fe80000100a00 */
[----:B------:R0:W-:Y:S04]  /*a5b40*/  STL.64 [R1+0x6010], R20 ;  /* 0x0060101401007387 */ /* 0x0001e80000100a00 */
[----:B0-----:R-:W3:Y:S04]  /*a5b50*/  LDL.LU R20, [R1+0x7a0] ;  /* 0x0007a00001147983 */ /* 0x001ee80000300800 */
[----:B------:R-:W3:Y:S04]  /*a5b60*/  LDL.LU R21, [R1+0x7a4] ;  /* 0x0007a40001157983 */ /* 0x000ee80000300800 */
[----:B------:R-:W4:Y:S04]  /*a5b70*/  LDL.LU R22, [R1+0x7a8] ;  /* 0x0007a80001167983 */ /* 0x000f280000300800 */
[----:B------:R-:W4:Y:S04]  /*a5b80*/  LDL.LU R23, [R1+0x7ac] ;  /* 0x0007ac0001177983 */ /* 0x000f280000300800 */
[----:B------:R-:W2:Y:S04]  /*a5b90*/  LDL.LU R28, [R1+0x1a00] ;  /* 0x001a0000011c7983 */ /* 0x000ea80000300800 */
[----:B------:R-:W2:Y:S04]  /*a5ba0*/  LDL.LU R29, [R1+0x1a0c] ;  /* 0x001a0c00011d7983 */ /* 0x000ea80000300800 */
[----:B--2---:R0:W-:Y:S04]  /*a5bb0*/  STL [R1+0x604c], R29 ;  /* 0x00604c1d01007387 */ /* 0x0041e80000100800 */
[----:B0-----:R-:W2:Y:S04]  /*a5bc0*/  LDL.LU R29, [R1+0x1a04] ;  /* 0x001a0400011d7983 */ /* 0x001ea80000300800 */
[----:B------:R-:W2:Y:S04]  /*a5bd0*/  LDL.LU R2, [R1+0x1a08] ;  /* 0x001a080001027983 */ /* 0x000ea80000300800 */
[----:B------:R-:W2:Y:S04]  /*a5be0*/  LDL.LU R16, [R1+0x1a14] ;  /* 0x001a140001107983 */ /* 0x000ea80000300800 */
[----:B------:R-:W2:Y:S04]  /*a5bf0*/  LDL.LU R3, [R1+0x1a10] ;  /* 0x001a100001037983 */ /* 0x000ea80000300800 */
[----:B------:R-:W2:Y:S04]  /*a5c00*/  LDL.LU R17, [R1+0x1a1c] ;  /* 0x001a1c0001117983 */ /* 0x000ea80000300800 */
[----:B------:R-:W2:Y:S04]  /*a5c10*/  LDL.LU R0, [R1+0x1a18] ;  /* 0x001a180001007983 */ /* 0x000ea80000300800 */
        /* <DEDUP_REMOVED lines=18> */
[----:B------:R-:W4:Y:S04]  /*a5d40*/  LDL.LU.64 R18, [R1+0x98] ;  /* 0x0000980001127983 */ /* 0x000f280000300a00 */
[----:B------:R-:W2:Y:S04]  /*a5d50*/  LDL.LU R24, [R1+0x750] ;  /* 0x0007500001187983 */ /* 0x000ea80000300800 */
        /* <DEDUP_REMOVED lines=8> */
[----:B------:R-:W4:Y:S01]  /*a5de0*/  LDL.LU R7, [R1+0x76c] ;  /* 0x00076c0001077983 */ /* 0x000f220000300800 */
[----:B---3--:R-:W-:-:S15]  /*a5df0*/  HMMA.16816.F32 R20, R12, R8, R20 ;  /* 0x000000080c14723c */ /* 0x008fde0000001814 */
[----:B------:R-:W-:-:S04]  /*a5e00*/  NOP ;  /* 0x0000000000007918 */ /* 0x000fc80000000000 */
[----:B------:R-:W-:Y:S04]  /*a5e10*/  STL.64 [R1+0x7c0], R20 ;  /* 0x0007c01401007387 */ /* 0x000fe80000100a00 */
[----:B------:R0:W-:Y:S04]  /*a5e20*/  STL.64 [R1+0x7c8], R22 ;  /* 0x0007c81601007387 */ /* 0x0001e80000100a00 */
[----:B0-----:R-:W3:Y:S04]  /*a5e30*/  LDL.LU.64 R22, [R1+0x6068] ;  /* 0x0060680001167983 */ /* 0x001ee80000300a00 */
[----:B------:R-:W3:Y:S04]  /*a5e40*/  LDL.LU.64 R20, [R1+0x6060] ;  /* 0x0060600001147983 */ /* 0x000ee80000300a00 */
[----:B------:R-:W-:Y:S04]  /*a5e50*/  STL [R1+0x5e5c], R8 ;  /* 0x005e5c0801007387 */ /* 0x000fe80000100800 */
[----:B------:R-:W-:Y:S01]  /*a5e60*/  STL [R1+0x5e58], R9 ;  /* 0x005e580901007387 */ /* 0x000fe20000100800 */
[----:B--2---:R-:W-:Y:S01]  /*a5e70*/  IMAD R28, R28, 0x100, R29 ;  /* 0x000001001c1c7824 */ /* 0x004fe200078e021d */
[----:B---3--:R-:W-:-:S15]  /*a5e80*/  HMMA.16816.F32 R20, R12, R10, R20 ;  /* 0x0000000a0c14723c */ /* 0x008fde0000001814 */
[----:B------:R-:W-:-:S04]  /*a5e90*/  NOP ;  /* 0x0000000000007918 */ /* 0x000fc80000000000 */
[----:B------:R-:W-:Y:S04]  /*a5ea0*/  STL.64 [R1+0x7b0], R20 ;  /* 0x0007b01401007387 */ /* 0x000fe80000100a00 */
[----:B------:R0:W-:Y:S04]  /*a5eb0*/  STL.64 [R1+0x7b8], R22 ;  /* 0x0007b81601007387 */ /* 0x0001e80000100a00 */
[----:B0-----:R-:W2:Y:S04]  /*a5ec0*/  LDL.LU.64 R22, [R1+0x6058] ;  /* 0x0060580001167983 */ /* 0x001ea80000300a00 */
[----:B------:R-:W2:Y:S04]  /*a5ed0*/  LDL.LU.64 R20, [R1+0x6050] ;  /* 0x0060500001147983 */ /* 0x000ea80000300a00 */
[----:B------:R0:W-:Y:S04]  /*a5ee0*/  STL [R1+0x5e64], R10 ;  /* 0x005e640a01007387 */ /* 0x0001e80000100800 */
[----:B------:R1:W-:Y:S04]  /*a5ef0*/  STL [R1+0x5e60], R11 ;  /* 0x005e600b01007387 */ /* 0x0003e80000100800 */
[----:B------:R-:W3:Y:S04]  /*a5f00*/  LDL.LU R8, [R1+0x770] ;  /* 0x0007700001087983 */ /* 0x000ee80000300800 */
[----:B------:R-:W3:Y:S04]  /*a5f10*/  LDL.LU R9, [R1+0x774] ;  /* 0x0007740001097983 */ /* 0x000ee80000300800 */
[----:B0-----:R-:W3:Y:S04]  /*a5f20*/  LDL.LU R10, [R1+0x778] ;  /* 0x00077800010a7983 */ /* 0x001ee80000300800 */
[----:B-1----:R-:W3:Y:S04]  /*a5f30*/  LDL.LU R11, [R1+0x77c] ;  /* 0x00077c00010b7983 */ /* 0x002ee80000300800 */
[----:B------:R-:W2:Y:S01]  /*a5f40*/  LDL.LU R29, [R1+0x604c] ;  /* 0x00604c00011d7983 */ /* 0x000ea20000300800 */
[----:B------:R-:W-:-:S02]  /*a5f50*/  IMAD R3, R3, 0x100, R16 ;  /* 0x0000010003037824 */ /* 0x000fc400078e0210 */
[----:B------:R-:W-:Y:S02]  /*a5f60*/  IMAD R0, R0, 0x100, R17 ;  /* 0x0000010000007824 */ /* 0x000fe400078e0211 */
[----:B--2---:R-:W-:Y:S02]  /*a5f70*/  IMAD R2, R2, 0x100, R29 ;  /* 0x0000010002027824 */ /* 0x004fe400078e021d */
        /* <DEDUP_REMOVED lines=15> */
[----:B------:R-:W3:Y:S04]  /*a6070*/  LDL.LU R2, [R1+0x6028] ;  /* 0x0060280001027983 */ /* 0x000ee80000300800 */
[----:B------:R-:W3:Y:S04]  /*a6080*/  LDL.LU R3, [R1+0x6024] ;  /* 0x0060240001037983 */ /* 0x000ee80000300800 */
[----:B------:R-:W3:Y:S01]  /*a6090*/  LDL.LU R0, [R1+0x6020] ;  /* 0x0060200001007983 */ /* 0x000ee20000300800 */
[----:B----4-:R-:W-:-:S02]  /*a60a0*/  IMAD.MOV.U32 R17, RZ, RZ, R18 ;  /* 0x000000ffff117224 */ /* 0x010fc400078e0012 */
[----:B------:R-:W-:Y:S01]  /*a60b0*/  IMAD.MOV.U32 R16, RZ, RZ, R19 ;  /* 0x000000ffff107224 */ /* 0x000fe200078e0013 */
[----:B--2---:R-:W-:-:S15]  /*a60c0*/  HMMA.16816.F32 R20, R12, R18, R20 ;  /* 0x000000120c14723c */ /* 0x004fde0000001814 */
[----:B------:R-:W-:-:S04]  /*a60d0*/  NOP ;  /* 0x0000000000007918 */ /* 0x000fc80000000000 */
[----:B------:R-:W-:Y:S04]  /*a60e0*/  STL.64 [R1+0x790], R20 ;  /* 0x0007901401007387 */ /* 0x000fe80000100a00 */
[----:B------:R0:W-:Y:S04]  /*a60f0*/  STL.64 [R1+0x798], R22 ;  /* 0x0007981601007387 */ /* 0x0001e80000100a00 */
[----:B0-----:R-:W2:Y:S04]  /*a6100*/  LDL.LU.64 R22, [R1+0x6018] ;  /* 0x0060180001167983 */ /* 0x001ea80000300a00 */
[----:B------:R-:W3:Y:S04]  /*a6110*/  LDL.LU.64 R20, [R1+0x6010] ;  /* 0x0060100001147983 */ /* 0x000ee80000300a00 */
[----:B------:R-:W4:Y:S04]  /*a6120*/  LDL.LU.64 R18, [R1+0x6008] ;  /* 0x0060080001127983 */ /* 0x000f280000300a00 */
[----:B------:R-:W-:Y:S04]  /*a6130*/  STL [R1+0x5e2c], R16 ;  /* 0x005e2c1001007387 */ /* 0x000fe80000100800 */
[----:B------:R0:W-:Y:S01]  /*a6140*/  STL [R1+0x5e28], R17 ;  /* 0x005e281101007387 */ /* 0x0001e20000100800 */
[C---:B---3--:R-:W-:Y:S08]  /*a6150*/  HMMA.16816.F32 R8, R12.reuse, R20, R8 ;  /* 0x000000140c08723c */ /* 0x048ff00000001808 */
[----:B--2---:R-:W-:Y:S01]  /*a6160*/  HMMA.16816.F32 R4, R12, R22, R4 ;  /* 0x000000160c04723c */ /* 0x004fe20000001804 */
[----:B0-----:R-:W-:-:S02]  /*a6170*/  IMAD.MOV.U32 R17, RZ, RZ, R23 ;  /* 0x000000ffff117224 */ /* 0x001fc400078e0017 */
[----:B------:R-:W-:-:S08]  /*a6180*/  IMAD.MOV.U32 R16, RZ, RZ, R22 ;  /* 0x000000ffff107224 */ /* 0x000fd000078e0016 */
[----:B------:R-:W-:Y:S04]  /*a6190*/  STL.64 [R1+0x770], R8 ;  /* 0x0007700801007387 */ /* 0x000fe80000100a00 */
[----:B------:R-:W-:Y:S04]  /*a61a0*/  STL.64 [R1+0x778], R10 ;  /* 0x0007780a01007387 */ /* 0x000fe80000100a00 */
[----:B------:R-:W-:Y:S04]  /*a61b0*/  STL.64 [R1+0x760], R4 ;  /* 0x0007600401007387 */ /* 0x000fe80000100a00 */
[----:B------:R0:W-:Y:S02]  /*a61c0*/  STL.64 [R1+0x768], R6 ;  /* 0x0007680601007387 */ /* 0x0001e40000100a00 */
[C---:B0-----:R-:W-:Y:S02]  /*a61d0*/  HMMA.16816.F32 R4, R12.reuse, R28, R24 ;  /* 0x0000001c0c04723c */ /* 0x041fe40000001818 */
[----:B------:R-:W-:Y:S04]  /*a61e0*/  STL [R1+0x5e34], R17 ;  /* 0x005e341101007387 */ /* 0x000fe80000100800 */
[----:B------:R-:W-:Y:S04]  /*a61f0*/  STL [R1+0x5e30], R16 ;  /* 0x005e301001007387 */ /* 0x000fe80000100800 */
[----:B----4-:R-:W-:Y:S04]  /*a6200*/  STL.64 [R1+0x6000], R18 ;  /* 0x0060001201007387 */ /* 0x010fe80000100a00 */
[----:B------:R-:W2:Y:S05]  /*a6210*/  LDL.LU R24, [R1+0x640] ;  /* 0x0006400001187983 */ /* 0x000eaa0000300800 */
[----:B------:R-:W-:Y:S04]  /*a6220*/  STL.64 [R1+0x740], R4 ;  /* 0x0007400401007387 */ /* 0x000fe80000100a00 */
[----:B------:R-:W-:Y:S04]  /*a6230*/  STL.64 [R1+0x748], R6 ;  /* 0x0007480601007387 */ /* 0x000fe80000100a00 */
[----:B------:R-:W2:Y:S04]  /*a6240*/  LDL.LU R25, [R1+0x644] ;  /* 0x0006440001197983 */ /* 0x000ea80000300800 */
[----:B------:R-:W3:Y:S04]  /*a6250*/  LDL.LU R26, [R1+0x648] ;  /* 0x00064800011a7983 */ /* 0x000ee80000300800 */
[----:B------:R-:W3:Y:S04]  /*a6260*/  LDL.LU R27, [R1+0x64c] ;  /* 0x00064c00011b7983 */ /* 0x000ee80000300800 */
[----:B---3--:R0:W-:Y:S04]  /*a6270*/  STL.64 [R1+0x5f58], R26 ;  /* 0x005f581a01007387 */ /* 0x0081e80000100a00 */
[----:B--2---:R1:W-:Y:S04]  /*a6280*/  STL.64 [R1+0x5f50], R24 ;  /* 0x005f501801007387 */ /* 0x0043e80000100a00 */
[----:B------:R-:W2:Y:S04]  /*a6290*/  LDL.LU R8, [R1+0x670] ;  /* 0x0006700001087983 */ /* 0x000ea80000300800 */
[----:B------:R-:W2:Y:S04]  /*a62a0*/  LDL.LU R9, [R1+0x674] ;  /* 0x0006740001097983 */ /* 0x000ea80000300800 */
[----:B------:R-:W3:Y:S04]  /*a62b0*/  LDL.LU R10, [R1+0x678] ;  /* 0x00067800010a7983 */ /* 0x000ee80000300800 */
[----:B------:R-:W3:Y:S04]  /*a62c0*/  LDL.LU R11, [R1+0x67c] ;  /* 0x00067c00010b7983 */ /* 0x000ee80000300800 */
[----:B---3--:R-:W-:Y:S04]  /*a62d0*/  STL.64 [R1+0x5f68], R10 ;  /* 0x005f680a01007387 */ /* 0x008fe80000100a00 */
[----:B--2---:R2:W-:Y:S04]  /*a62e0*/  STL.64 [R1+0x5f60], R8 ;  /* 0x005f600801007387 */ /* 0x0045e80000100a00 */
[----:B0-----:R-:W3:Y:S04]  /*a62f0*/  LDL R26, [R1+0x40] ;  /* 0x00004000011a7983 */ /* 0x001ee80000100800 */
[----:B------:R-:W3:Y:S04]  /*a6300*/  LDL R27, [R1+0x44] ;  /* 0x00004400011b7983 */ /* 0x000ee80000100800 */
[----:B-1----:R-:W4:Y:S04]  /*a6310*/  LDL.LU.64 R24, [R1+0x48] ;  /* 0x0000480001187983 */ /* 0x002f280000300a00 */
[----:B---3--:R0:W-:Y:S04]  /*a6320*/  STL.64 [R1+0x5f88], R26 ;  /* 0x005f881a01007387 */ /* 0x0081e80000100a00 */
[----:B----4-:R1:W-:Y:S04]  /*a6330*/  STL.64 [R1+0x5f80], R24 ;  /* 0x005f801801007387 */ /* 0x0103e80000100a00 */
[----:B--2---:R-:W2:Y:S04]  /*a6340*/  LDL.LU R8, [R1+0x680] ;  /* 0x0006800001087983 */ /* 0x004ea80000300800 */
[----:B------:R-:W2:Y:S04]  /*a6350*/  LDL.LU R9, [R1+0x684] ;  /* 0x0006840001097983 */ /* 0x000ea80000300800 */
[----:B------:R-:W3:Y:S04]  /*a6360*/  LDL.LU R10, [R1+0x688] ;  /* 0x00068800010a7983 */ /* 0x000ee80000300800 */
[----:B------:R-:W3:Y:S04]  /*a6370*/  LDL.LU R11, [R1+0x68c] ;  /* 0x00068c00010b7983 */ /* 0x000ee80000300800 */
[----:B0-----:R-:W4:Y:S04]  /*a6380*/  LDL R26, [R1+0x50] ;  /* 0x00005000011a7983 */ /* 0x001f280000100800 */
[----:B------:R-:W4:Y:S04]  /*a6390*/  LDL R27, [R1+0x54] ;  /* 0x00005400011b7983 */ /* 0x000f280000100800 */
[----:B-1----:R-:W2:Y:S04]  /*a63a0*/  LDL.LU.64 R24, [R1+0x58] ;  /* 0x0000580001187983 */ /* 0x002ea80000300a00 */
        /* <DEDUP_REMOVED lines=10> */
[----:B------:R-:W2:Y:S04]  /*a6450*/  LDL.LU.64 R24, [R1+0x68] ;  /* 0x0000680001187983 */ /* 0x000ea80000300a00 */
        /* <DEDUP_REMOVED lines=47> */
[----:B------:R-:W3:Y:S04]  /*a6750*/  LDL.LU.64 R28, [R1+0x28] ;  /* 0x00002800011c7983 */ /* 0x000ee80000300a00 */
        /* <DEDUP_REMOVED lines=55> */
[----:B------:R-:W-:-:S03]  /*a6ad0*/  IMAD.MOV.U32 R16, RZ, RZ, R24 ;  /* 0x000000ffff107224 */ /* 0x000fc600078e0018 */
[----:B------:R-:W-:Y:S04]  /*a6ae0*/  STL [R1+0x5e54], R17 ;  /* 0x005e541101007387 */ /* 0x000fe80000100800 */
[----:B------:R-:W-:Y:S01]  /*a6af0*/  STL [R1+0x5e50], R16 ;  /* 0x005e501001007387 */ /* 0x000fe20000100800 */
[----:B--2---:R-:W-:Y:S03]  /*a6b00*/  HMMA.16816.F32 R24, R12, R26, R8 ;  /* 0x0000001a0c18723c */ /* 0x004fe60000001808 */
[----:B------:R-:W2:Y:S04]  /*a6b10*/  LDL.LU.64 R10, [R1+0x5f68] ;  /* 0x005f6800010a7983 */ /* 0x000ea80000300a00 */
[----:B------:R-:W2:-:S12]  /*a6b20*/  LDL.LU.64 R8, [R1+0x5f60] ;  /* 0x005f600001087983 */ /* 0x000e980000300a00 */
[----:B------:R-:W-:Y:S04]  /*a6b30*/  STL.64 [R1+0x6a0], R24 ;  /* 0x0006a01801007387 */ /* 0x000fe80000100a00 */
[----:B------:R0:W-:Y:S04]  /*a6b40*/  STL.64 [R1+0x6a8], R26 ;  /* 0x0006a81a01007387 */ /* 0x0001e80000100a00 */
[----:B0-----:R-:W4:Y:S04]  /*a6b50*/  LDL.LU.64 R26, [R1+0x5f58] ;  /* 0x005f5800011a7983 */ /* 0x001f280000300a00 */
[----:B------:R-:W4:Y:S01]  /*a6b60*/  LDL.LU.64 R24, [R1+0x5f50] ;  /* 0x005f500001187983 */ /* 0x000f220000300a00 */
[----:B---3--:R-:W-:-:S02]  /*a6b70*/  IMAD.MOV.U32 R17, RZ, RZ, R20 ;  /* 0x000000ffff117224 */ /* 0x008fc400078e0014 */
[----:B------:R-:W-:Y:S01]  /*a6b80*/  IMAD.MOV.U32 R16, RZ, RZ, R21 ;  /* 0x000000ffff107224 */ /* 0x000fe200078e0015 */
[----:B--2---:R-:W-:-:S15]  /*a6b90*/  HMMA.16816.F32 R8, R12, R20, R8 ;  /* 0x000000140c08723c */ /* 0x004fde0000001808 */
[----:B------:R-:W-:-:S04]  /*a6ba0*/  NOP ;  /* 0x0000000000007918 */ /* 0x000fc80000000000 */
[----:B------:R-:W-:Y:S04]  /*a6bb0*/  STL.64 [R1+0x690], R8 ;  /* 0x0006900801007387 */ /* 0x000fe80000100a00 */
[----:B------:R-:W-:Y:S04]  /*a6bc0*/  STL.64 [R1+0x698], R10 ;  /* 0x0006980a01007387 */ /* 0x000fe80000100a00 */
[----:B------:R-:W-:Y:S04]  /*a6bd0*/  STL.64 [R1+0x5e90], R18 ;  /* 0x005e901201007387 */ /* 0x000fe80000100a00 */
[----:B------:R4:W-:Y:S02]  /*a6be0*/  STL.64 [R1+0x5e88], R16 ;  /* 0x005e881001007387 */ /* 0x0009e40000100a00 */
[C---:B----4-:R-:W-:Y:S08]  /*a6bf0*/  HMMA.16816.F32 R16, R12.reuse, R22, R4 ;  /* 0x000000160c10723c */ /* 0x050ff00000001804 */
[----:B------:R-:W-:Y:S01]  /*a6c00*/  HMMA.16816.F32 R4, R12, R28, R24 ;  /* 0x0000001c0c04723c */ /* 0x000fe20000001818 */
[----:B------:R-:W-:-:S02]  /*a6c10*/  IMAD.MOV.U32 R8, RZ, RZ, R28 ;  /* 0x000000ffff087224 */ /* 0x000fc400078e001c */
[----:B------:R-:W-:-:S08]  /*a6c20*/  IMAD.MOV.U32 R9, RZ, RZ, R29 ;  /* 0x000000ffff097224 */ /* 0x000fd000078e001d */
[----:B------:R0:W-:Y:S04]  /*a6c30*/  STL.64 [R1+0x680], R16 ;  /* 0x0006801001007387 */ /* 0x0001e80000100a00 */
[----:B------:R1:W-:Y:S04]  /*a6c40*/  STL.64 [R1+0x688], R18 ;  /* 0x0006881201007387 */ /* 0x0003e80000100a00 */
[----:B------:R-:W-:Y:S04]  /*a6c50*/  STL.64 [R1+0x670], R4 ;  /* 0x0006700401007387 */ /* 0x000fe80000100a00 */
[----:B------:R-:W-:Y:S04]  /*a6c60*/  STL.64 [R1+0x678], R6 ;  /* 0x0006780601007387 */ /* 0x000fe80000100a00 */
[----:B------:R-:W-:Y:S04]  /*a6c70*/  STL.64 [R1+0x5f40], R8 ;  /* 0x005f400801007387 */ /* 0x000fe80000100a00 */
[----:B0-----:R-:W2:Y:S04]  /*a6c80*/  LDL.LU R16, [R1+0x560] ;  /* 0x0005600001107983 */ /* 0x001ea80000300800 */
[----:B------:R-:W2:Y:S04]  /*a6c90*/  LDL.LU R17, [R1+0x564] ;  /* 0x0005640001117983 */ /* 0x000ea80000300800 */
[----:B-1----:R-:W3:Y:S04]  /*a6ca0*/  LDL.LU R18, [R1+0x568] ;  /* 0x0005680001127983 */ /* 0x002ee80000300800 */
[----:B------:R-:W3:Y:S04]  /*a6cb0*/  LDL.LU R19, [R1+0x56c] ;  /* 0x00056c0001137983 */ /* 0x000ee80000300800 */
[----:B------:R-:W4:Y:S04]  /*a6cc0*/  LDL.LU R20, [R1+0x580] ;  /* 0x0005800001147983 */ /* 0x000f280000300800 */
[----:B------:R-:W4:Y:S04]  /*a6cd0*/  LDL.LU R21, [R1+0x584] ;  /* 0x0005840001157983 */ /* 0x000f280000300800 */
        /* <DEDUP_REMOVED lines=10> */
[----:B------:R0:W-:Y:S04]  /*a6d80*/  STL.64 [R1+0x5ed8], R24 ;  /* 0x005ed81801007387 */ /* 0x0001e80000100a00 */
[----:B0-----:R-:W3:Y:S04]  /*a6d90*/  LDL.64 R24, [R1+0x8] ;  /* 0x0000080001187983 */ /* 0x001ee80000100a00 */
[----:B--2---:R-:W-:Y:S04]  /*a6da0*/  STL.64 [R1+0x5f10], R26 ;  /* 0x005f101a01007387 */ /* 0x004fe80000100a00 */
[----:B---3--:R-:W-:Y:S04]  /*a6db0*/  STL.64 [R1+0x5f08], R24 ;  /* 0x005f081801007387 */ /* 0x008fe80000100a00 */
[----:B------:R-:W-:Y:S04]  /*a6dc0*/  STL.64 [R1+0x5ec0], R22 ;  /* 0x005ec01601007387 */ /* 0x000fe80000100a00 */
[----:B----4-:R0:W-:Y:S04]  /*a6dd0*/  STL.64 [R1+0x5eb8], R20 ;  /* 0x005eb81401007387 */ /* 0x0101e80000100a00 */
[----:B0-----:R-:W2:Y:S04]  /*a6de0*/  LDL.LU R20, [R1+0x590] ;  /* 0x0005900001147983 */ /* 0x001ea80000300800 */
[----:B------:R-:W2:Y:S04]  /*a6df0*/  LDL.LU R21, [R1+0x594] ;  /* 0x0005940001157983 */ /* 0x000ea80000300800 */
[----:B------:R-:W3:Y:S04]  /*a6e00*/  LDL.LU R22, [R1+0x598] ;  /* 0x0005980001167983 */ /* 0x000ee80000300800 */
[----:B------:R-:W3:Y:S04]  /*a6e10*/  LDL.LU R23, [R1+0x59c] ;  /* 0x00059c0001177983 */ /* 0x000ee80000300800 */
[----:B------:R-:W4:Y:S04]  /*a6e20*/  LDL R26, [R1+0x10] ;  /* 0x00001000011a7983 */ /* 0x000f280000100800 */
        /* <DEDUP_REMOVED lines=10> */
[----:B------:R-:W4:Y:S04]  /*a6ed0*/  LDL.LU.64 R28, [R1+0x20] ;  /* 0x00002000011c7983 */ /* 0x000f280000300a00 */
        /* <DEDUP_REMOVED lines=28> */
[----:B------:R-:W3:Y:S01]  /*a70a0*/  LDL.LU R7, [R1+0x54c] ;  /* 0x00054c0001077983 */ /* 0x000ee20000300800 */
[C---:B----4-:R-:W-:Y:S08]  /*a70b0*/  HMMA.16816.F32 R8, R12.reuse, R28, R8 ;  /* 0x0000001c0c08723c */ /* 0x050ff00000001808 */
[----:B--2---:R-:W-:Y:S01]  /*a70c0*/  HMMA.16816.F32 R20, R12, R24, R20 ;  /* 0x000000180c14723c */ /* 0x004fe20000001814 */
[----:B---3--:R-:W-:Y:S04]  /*a70d0*/  STL.64 [R1+0x5e80], R6 ;  /* 0x005e800601007387 */ /* 0x008fe80000100a00 */
[----:B------:R0:W-:Y:S04]  /*a70e0*/  STL.64 [R1+0x5e78], R4 ;  /* 0x005e780401007387 */ /* 0x0001e80000100a00 */
[----:B0-----:R-:W2:Y:S04]  /*a70f0*/  LDL.LU R4, [R1+0x550] ;  /* 0x0005500001047983 */ /* 0x001ea80000300800 */
[----:B------:R-:W2:Y:S04]  /*a7100*/  LDL.LU R5, [R1+0x554] ;  /* 0x0005540001057983 */ /* 0x000ea80000300800 */
[----:B------:R-:W2:Y:S04]  /*a7110*/  LDL.LU R6, [R1+0x558] ;  /* 0x0005580001067983 */ /* 0x000ea80000300800 */
[----:B------:R-:W2:Y:S04]  /*a7120*/  LDL.LU R7, [R1+0x55c] ;  /* 0x00055c0001077983 */ /* 0x000ea80000300800 */
[----:B------:R0:W-:Y:S04]  /*a7130*/  STL.64 [R1+0x660], R8 ;  /* 0x0006600801007387 */ /* 0x0001e80000100a00 */
[----:B------:R1:W-:Y:S04]  /*a7140*/  STL.64 [R1+0x668], R10 ;  /* 0x0006680a01007387 */ /* 0x0003e80000100a00 */
[----:B0-----:R-:W3:Y:S01]  /*a7150*/  LDL.LU.64 R8, [R1+0x5f40] ;  /* 0x005f400001087983 */ /* 0x001ee20000300a00 */
[----:B-1----:R-:W-:-:S02]  /*a7160*/  IMAD.MOV.U32 R10, RZ, RZ, R28 ;  /* 0x000000ffff0a7224 */ /* 0x002fc400078e001c */
[----:B------:R-:W-:Y:S02]  /*a7170*/  IMAD.MOV.U32 R11, RZ, RZ, R29 ;  /* 0x000000ffff0b7224 */ /* 0x000fe400078e001d */
[----:B------:R-:W4:Y:S04]  /*a7180*/  LDL.LU.64 R28, [R1+0x5f38] ;  /* 0x005f3800011c7983 */ /* 0x000f280000300a00 */
[----:B------:R-:W-:Y:S04]  /*a7190*/  STL.64 [R1+0x650], R20 ;  /* 0x0006501401007387 */ /* 0x000fe80000100a00 */
[----:B------:R0:W-:Y:S04]  /*a71a0*/  STL.64 [R1+0x658], R22 ;  /* 0x0006581601007387 */ /* 0x0001e80000100a00 */
[----:B0-----:R-:W2:Y:S04]  /*a71b0*/  LDL.LU.64 R22, [R1+0x5f30] ;  /* 0x005f300001167983 */ /* 0x001ea80000300a00 */
[----:B------:R-:W2:Y:S01]  /*a71c0*/  LDL.LU.64 R20, [R1+0x5f28] ;  /* 0x005f280001147983 */ /* 0x000ea20000300a00 */
[----:B------:R-:W-:-:S02]  /*a71d0*/  IMAD.MOV.U32 R27, RZ, RZ, R0 ;  /* 0x000000ffff1b7224 */ /* 0x000fc400078e0000 */
        /* <DEDUP_REMOVED lines=30> */
[----:B------:R-:W-:Y:S01]  /*a73c0*/  STL [R1+0x5e24], R29 ;  /* 0x005e241d01007387 */ /* 0x000fe20000100800 */
        /* <DEDUP_REMOVED lines=47> */
[----:B------:R-:W3:Y:S02]  /*a76c0*/  LDL.LU.64 R4, [R1+0x5e68] ;  /* 0x005e680001047983 */ /* 0x000ee40000300a00 */
[----:B---3--:R-:W-:-:S15]  /*a76d0*/  HMMA.16816.F32 R20, R12, R4, R20 ;  /* 0x000000040c14723c */ /* 0x008fde0000001814 */
[----:B------:R-:W-:-:S04]  /*a76e0*/  NOP ;  /* 0x0000000000007918 */ /* 0x000fc80000000000 */
[----:B------:R-:W-:Y:S04]  /*a76f0*/  STL.64 [R1+0x580], R20 ;  /* 0x0005801401007387 */ /* 0x000fe80000100a00 */
[----:B------:R2:W-:Y:S02]  /*a7700*/  STL.64 [R1+0x588], R22 ;  /* 0x0005881601007387 */ /* 0x0005e40000100a00 */
[----:B--2---:R-:W-:Y:S01]  /*a7710*/  HMMA.16816.F32 R20, R12, R6, R24 ;  /* 0x000000060c14723c */ /* 0x004fe20000001818 */
[----:B------:R-:W-:Y:S02]  /*a7720*/  IMAD.MOV.U32 R26, RZ, RZ, R10 ;  /* 0x000000ffff1a7224 */ /* 0x000fe400078e000a */
[----:B------:R-:W2:Y:S01]  /*a7730*/  LDL.LU R10, [R1+0x5e64] ;  /* 0x005e6400010a7983 */ /* 0x000ea20000300800 */
[----:B------:R-:W-:-:S15]  /*a7740*/  IMAD.MOV.U32 R27, RZ, RZ, R11 ;  /* 0x000000ffff1b7224 */ /* 0x000fde00078e000b */
[----:B------:R0:W-:Y:S04]  /*a7750*/  STL.64 [R1+0x570], R20 ;  /* 0x0005701401007387 */ /* 0x0001e80000100a00 */
[----:B------:R1:W-:Y:S04]  /*a7760*/  STL.64 [R1+0x578], R22 ;  /* 0x0005781601007387 */ /* 0x0003e80000100a00 */
[----:B------:R-:W2:Y:S04]  /*a7770*/  LDL.LU R11, [R1+0x5e60] ;  /* 0x005e6000010b7983 */ /* 0x000ea80000300800 */
[----:B0-----:R-:W3:Y:S04]  /*a7780*/  LDL.LU R20, [R1+0x2e0] ;  /* 0x0002e00001147983 */ /* 0x001ee80000300800 */
[----:B------:R-:W3:Y:S04]  /*a7790*/  LDL.LU R21, [R1+0x2e4] ;  /* 0x0002e40001157983 */ /* 0x000ee80000300800 */
[----:B-1----:R-:W2:Y:S04]  /*a77a0*/  LDL.LU R22, [R1+0x2e8] ;  /* 0x0002e80001167983 */ /* 0x002ea80000300800 */
[----:B------:R-:W2:Y:S01]  /*a77b0*/  LDL.LU R23, [R1+0x2ec] ;  /* 0x0002ec0001177983 */ /* 0x000ea20000300800 */
[----:B------:R-:W-:-:S02]  /*a77c0*/  IMAD.MOV.U32 R24, RZ, RZ, R8 ;  /* 0x000000ffff187224 */ /* 0x000fc400078e0008 */
[----:B------:R-:W-:Y:S01]  /*a77d0*/  IMAD.MOV.U32 R25, RZ, RZ, R9 ;  /* 0x000000ffff197224 */ /* 0x000fe200078e0009 */
        /* <DEDUP_REMOVED lines=16> */
[----:B0-----:R-:W2:Y:S04]  /*a78e0*/  LDL.LU R4, [R1+0x300] ;  /* 0x0003000001047983 */ /* 0x001ea80000300800 */
[----:B------:R-:W2:Y:S04]  /*a78f0*/  LDL.LU R5, [R1+0x304] ;  /* 0x0003040001057983 */ /* 0x000ea80000300800 */
[----:B------:R-:W2:Y:S04]  /*a7900*/  LDL.LU R6, [R1+0x308] ;  /* 0x0003080001067983 */ /* 0x000ea80000300800 */
[----:B------:R-:W2:Y:S01]  /*a7910*/  LDL.LU R7, [R1+0x30c] ;  /* 0x00030c0001077983 */ /* 0x000ea20000300800 */
[C---:B---3--:R-:W-:Y:S03]  /*a7920*/  HMMA.16816.F32 R24, R12.reuse, R8, R24 ;  /* 0x000000080c18723c */ /* 0x048fe60000001818 */
[----:B--2---:R-:W-:Y:S04]  /*a7930*/  STL.64 [R1+0x5cf0], R6 ;  /* 0x005cf00601007387 */ /* 0x004fe80000100a00 */
[----:B------:R0:W-:Y:S02]  /*a7940*/  STL.64 [R1+0x5ce8], R4 ;  /* 0x005ce80401007387 */ /* 0x0001e40000100a00 */
[----:B0-----:R-:W-:Y:S10]  /*a7950*/  HMMA.16816.F32 R4, R12, R10, R20 ;  /* 0x0000000a0c04723c */ /* 0x001ff40000001814 */
[----:B------:R0:W-:Y:S01]  /*a7960*/  STL.64 [R1+0x560], R24 ;  /* 0x0005601801007387 */ /* 0x0001e20000100a00 */
[----:B----4-:R-:W-:-:S03]  /*a7970*/  IMAD.MOV.U32 R22, RZ, RZ, R17 ;  /* 0x000000ffff167224 */ /* 0x010fc600078e0011 */
[----:B------:R1:W-:Y:S04]  /*a7980*/  STL.64 [R1+0x568], R26 ;  /* 0x0005681a01007387 */ /* 0x0003e80000100a00 */
[----:B------:R-:W2:Y:S01]  /*a7990*/  LDL.LU R17, [R1+0x5e54] ;  /* 0x005e540001117983 */ /* 0x000ea20000300800 */
[----:B------:R-:W-:-:S03]  /*a79a0*/  IMAD.MOV.U32 R23, RZ, RZ, R16 ;  /* 0x000000ffff177224 */ /* 0x000fc600078e0010 */
[----:B------:R-:W-:Y:S04]  /*a79b0*/  STL.64 [R1+0x550], R4 ;  /* 0x0005500401007387 */ /* 0x000fe80000100a00 */
[----:B------:R-:W-:Y:S04]  /*a79c0*/  STL.64 [R1+0x558], R6 ;  /* 0x0005580601007387 */ /* 0x000fe80000100a00 */
[----:B------:R-:W3:Y:S04]  /*a79d0*/  LDL.LU R16, [R1+0x5e50] ;  /* 0x005e500001107983 */ /* 0x000ee80000300800 */
[----:B0-----:R-:W4:Y:S04]  /*a79e0*/  LDL.LU R24, [R1+0x330] ;  /* 0x0003300001187983 */ /* 0x001f280000300800 */
[----:B------:R-:W4:Y:S04]  /*a79f0*/  LDL.LU R25, [R1+0x334] ;  /* 0x0003340001197983 */ /* 0x000f280000300800 */
[----:B-1----:R-:W2:Y:S04]  /*a7a00*/  LDL.LU R26, [R1+0x338] ;  /* 0x00033800011a7983 */ /* 0x002ea80000300800 */
[----:B------:R-:W2:Y:S04]  /*a7a10*/  LDL.LU R27, [R1+0x33c] ;  /* 0x00033c00011b7983 */ /* 0x000ea80000300800 */
[----:B--2---:R3:W-:Y:S04]  /*a7a20*/  STL.64 [R1+0x5d00], R26 ;  /* 0x005d001a01007387 */ /* 0x0047e80000100a00 */
[----:B----4-:R-:W-:Y:S04]  /*a7a30*/  STL.64 [R1+0x5cf8], R24 ;  /* 0x005cf81801007387 */ /* 0x010fe80000100a00 */
[----:B------:R-:W2:Y:S04]  /*a7a40*/  LDL.LU R20, [R1+0x40] ;  /* 0x0000400001147983 */ /* 0x000ea80000300800 */
[----:B------:R-:W2:Y:S04]  /*a7a50*/  LDL.LU R21, [R1+0x44] ;  /* 0x0000440001157983 */ /* 0x000ea80000300800 */
[----:B------:R-:W-:Y:S01]  /*a7a60*/  STL.64 [R1+0x5d10], R22 ;  /* 0x005d101601007387 */ /* 0x000fe20000100a00 */
[----:B---3--:R-:W-:-:S02]  /*a7a70*/  IMAD.MOV.U32 R26, RZ, RZ, R16 ;  /* 0x000000ffff1a7224 */ /* 0x008fc400078e0010 */
[----:B------:R-:W-:Y:S01]  /*a7a80*/  IMAD.MOV.U32 R27, RZ, RZ, R17 ;  /* 0x000000ffff1b7224 */ /* 0x000fe200078e0011 */
        /* <DEDUP_REMOVED lines=94> */
[----:B---3--:R-:W-:-:S03]  /*a8070*/  IMAD.MOV.U32 R27, RZ, RZ, R16 ;  /* 0x000000ffff1b7224 */ /* 0x008fc600078e0010 */
[----:B------:R-:W3:Y:S01]  /*a8080*/  LDL.LU R24, [R1+0x3e20] ;  /* 0x003e200001187983 */ /* 0x000ee20000300800 */
[----:B----4-:R-:W-:-:S03]  /*a8090*/  IMAD.MOV.U32 R26, RZ, RZ, R17 ;  /* 0x000000ffff1a7224 */ /* 0x010fc600078e0011 */
[----:B------:R-:W4:Y:S04]  /*a80a0*/  LDL.LU R16, [R1+0x3e2c] ;  /* 0x003e2c0001107983 */ /* 0x000f280000300800 */
        /* <DEDUP_REMOVED lines=27> */
[----:B0-----:R-:W4:Y:S04]  /*a8260*/  LDL.LU R9, [R1+0x3e28] ;  /* 0x003e280001097983 */ /* 0x001f280000300800 */
[----:B------:R-:W2:Y:S01]  /*a8270*/  LDL.LU R8, [R1+0x3e30] ;  /* 0x003e300001087983 */ /* 0x000ea20000300800 */
[----:B------:R-:W-:-:S02]  /*a8280*/  IMAD R25, R25, 0x100, R29 ;  /* 0x0000010019197824 */ /* 0x000fc400078e021d */
[----:B---3--:R-:W-:Y:S01]  /*a8290*/  IMAD R24, R24, 0x100, R0 ;  /* 0x0000010018187824 */ /* 0x008fe200078e0200 */
[----:B------:R-:W3:Y:S04]  /*a82a0*/  LDL.LU R29, [R1+0x5e24] ;  /* 0x005e2400011d7983 */ /* 0x000ee80000300800 */
[----:B------:R-:W3:Y:S01]  /*a82b0*/  LDL.LU R0, [R1+0x5e20] ;  /* 0x005e200001007983 */ /* 0x000ee20000300800 */
[----:B----4-:R-:W-:Y:S02]  /*a82c0*/  IMAD R9, R9, 0x100, R16 ;  /* 0x0000010009097824 */ /* 0x010fe400078e0210 */
        /* <DEDUP_REMOVED lines=10> */
[----:B0-----:R-:W3:Y:S04]  /*a8370*/  LDL.LU R16, [R1+0x310] ;  /* 0x0003100001107983 */ /* 0x001ee80000300800 */
[----:B------:R-:W3:Y:S04]  /*a8380*/  LDL.LU R17, [R1+0x314] ;  /* 0x0003140001117983 */ /* 0x000ee80000300800 */
[----:B------:R-:W3:Y:S04]  /*a8390*/  LDL.LU R18, [R1+0x318] ;  /* 0x0003180001127983 */ /* 0x000ee80000300800 */
[----:B------:R-:W3:Y:S01]  /*a83a0*/  LDL.LU R19, [R1+0x31c] ;  /* 0x00031c0001137983 */ /* 0x000ee20000300800 */
[----:B-1----:R-:W-:-:S02]  /*a83b0*/  F2FP.F16.E5M2.UNPACK_B R12, R25 ;  /* 0x00000019ff0c723e */ /* 0x002fc400020004ff */
[----:B------:R-:W-:Y:S02]  /*a83c0*/  F2FP.F16.E5M2.UNPACK_B R13, R24 ;  /* 0x00000018ff0d723e */ /* 0x000fe400020004ff */
[----:B----4-:R-:W-:Y:S02]  /*a83d0*/  F2FP.F16.E5M2.UNPACK_B R14, R9 ;  /* 0x00000009ff0e723e */ /* 0x010fe400020004ff */
        /* <DEDUP_REMOVED lines=63> */
[----:B------:R-:W4:-:S13]  /*a87d0*/  LDL.LU.64 R20, [R1+0x5d08] ;  /* 0x005d080001147983 */ /* 0x000f1a0000300a00 */
[----:B------:R-:W-:Y:S04]  /*a87e0*/  STL.64 [R1+0x430], R24 ;  /* 0x0004301801007387 */ /* 0x000fe80000100a00 */
[----:B------:R0:W-:Y:S04]  /*a87f0*/  STL.64 [R1+0x438], R26 ;  /* 0x0004381a01007387 */ /* 0x0001e80000100a00 */
[----:B0-----:R-:W2:Y:S04]  /*a8800*/  LDL.LU.64 R26, [R1+0x5d00] ;  /* 0x005d0000011a7983 */ /* 0x001ea80000300a00 */
[----:B------:R-:W2:Y:S01]  /*a8810*/  LDL.LU.64 R24, [R1+0x5cf8] ;  /* 0x005cf80001187983 */ /* 0x000ea20000300a00 */
[C---:B----4-:R-:W-:Y:S08]  /*a8820*/  HMMA.16816.F32 R4, R12.reuse, R20, R4 ;  /* 0x000000140c04723c */ /* 0x050ff00000001804 */
[C---:B--2---:R-:W-:Y:S11]  /*a8830*/  HMMA.16816.F32 R20, R12.reuse, R22, R24 ;  /* 0x000000160c14723c */ /* 0x044ff60000001818 */
        /* <DEDUP_REMOVED lines=8> */
[----:B0-----:R-:W4:Y:S04]  /*a88c0*/  LDL.LU.64 R22, [R1+0x5cd0] ;  /* 0x005cd00001167983 */ /* 0x001f280000300a00 */
[----:B------:R-:W4:Y:S01]  /*a88d0*/  LDL.LU.64 R20, [R1+0x5cc8] ;  /* 0x005cc80001147983 */ /* 0x000f220000300a00 */
[----:B---3--:R-:W-:-:S15]  /*a88e0*/  HMMA.16816.F32 R8, R12, R10, R16 ;  /* 0x0000000a0c08723c */ /* 0x008fde0000001810 */
[----:B------:R-:W-:-:S04]  /*a88f0*/  NOP ;  /* 0x0000000000007918 */ /* 0x000fc80000000000 */
[----:B------:R0:W-:Y:S04]  /*a8900*/  STL.64 [R1+0x3e0], R8 ;  /* 0x0003e00801007387 */ /* 0x0001e80000100a00 */
[----:B------:R1:W-:Y:S04]  /*a8910*/  STL.64 [R1+0x3e8], R10 ;  /* 0x0003e80a01007387 */ /* 0x0003e80000100a00 */
[----:B0-----:R-:W3:Y:S01]  /*a8920*/  LDL.LU R8, [R1+0x110] ;  /* 0x0001100001087983 */ /* 0x001ee20000300800 */
[C---:B--2---:R-:W-:Y:S08]  /*a8930*/  HMMA.16816.F32 R16, R12.reuse, R24, R4 ;  /* 0x000000180c10723c */ /* 0x044ff00000001804 */
[----:B----4-:R-:W-:Y:S11]  /*a8940*/  HMMA.16816.F32 R4, R12, R26, R20 ;  /* 0x0000001a0c04723c */ /* 0x010ff60000001814 */
[----:B------:R-:W-:Y:S04]  /*a8950*/  STL.64 [R1+0x3d0], R16 ;  /* 0x0003d01001007387 */ /* 0x000fe80000100a00 */
[----:B------:R-:W-:Y:S04]  /*a8960*/  STL.64 [R1+0x3d8], R18 ;  /* 0x0003d81201007387 */ /* 0x000fe80000100a00 */
[----:B------:R0:W-:Y:S04]  /*a8970*/  STL.64 [R1+0x3b0], R4 ;  /* 0x0003b00401007387 */ /* 0x0001e80000100a00 */
[----:B------:R2:W-:Y:S04]  /*a8980*/  STL.64 [R1+0x3b8], R6 ;  /* 0x0003b80601007387 */ /* 0x0005e80000100a00 */
[----:B------:R-:W3:Y:S04]  /*a8990*/  LDL.LU R9, [R1+0x114] ;  /* 0x0001140001097983 */ /* 0x000ee80000300800 */
[----:B-1----:R-:W4:Y:S04]  /*a89a0*/  LDL.LU R10, [R1+0x118] ;  /* 0x00011800010a7983 */ /* 0x002f280000300800 */
[----:B------:R-:W4:Y:S04]  /*a89b0*/  LDL.LU R11, [R1+0x11c] ;  /* 0x00011c00010b7983 */ /* 0x000f280000300800 */
        /* <DEDUP_REMOVED lines=13> */
[----:B0-----:R-:W2:Y:S04]  /*a8a90*/  LDL.LU R26, [R1] ;  /* 0x00000000011a7983 */ /* 0x001ea80000300800 */
[----:B------:R-:W2:Y:S04]  /*a8aa0*/  LDL.LU R27, [R1+0x4] ;  /* 0x00000400011b7983 */ /* 0x000ea80000300800 */
[----:B------:R0:W-:Y:S02]  /*a8ab0*/  STL.64 [R1+0x5c58], R24 ;  /* 0x005c581801007387 */ /* 0x0001e40000100a00 */
[----:B0-----:R-:W-:-:S02]  /*a8ac0*/  IMAD.MOV.U32 R25, RZ, RZ, R0 ;  /* 0x000000ffff197224 */ /* 0x001fc400078e0000 */
        /* <DEDUP_REMOVED lines=63> */
[----:B------:R-:W2:Y:S04]  /*a8ec0*/  LDL.LU.64 R22, [R1+0x5cb8] ;  /* 0x005cb80001167983 */ /* 0x000ea80000300a00 */
[----:B------:R-:W2:Y:S04]  /*a8ed0*/  LDL.LU.64 R20, [R1+0x5cb0] ;  /* 0x005cb00001147983 */ /* 0x000ea80000300a00 */
        /* <DEDUP_REMOVED lines=55> */
[----:B------:R-:W3:Y:S04]  /*a9250*/  LDL.LU.64 R16, [R1+0x5c18] ;  /* 0x005c180001107983 */ /* 0x000ee80000300a00 */
[----:B------:R-:W2:Y:S04]  /*a9260*/  LDL.LU R22, [R1+0x3e4c] ;  /* 0x003e4c0001167983 */ /* 0x000ea80000300800 */
[----:B------:R-:W2:Y:S01]  /*a9270*/  LDL.LU R23, [R1+0x3e48] ;  /* 0x003e480001177983 */ /* 0x000ea20000300800 */
[----:B---3--:R-:W-:-:S15]  /*a9280*/  HMMA.16816.F32 R16, R12, R20, R16 ;  /* 0x000000140c10723c */ /* 0x008fde0000001810 */
[----:B------:R-:W-:-:S04]  /*a9290*/  NOP ;  /* 0x0000000000007918 */ /* 0x000fc80000000000 */
[----:B------:R-:W-:Y:S04]  /*a92a0*/  STL.64 [R1+0x290], R16 ;  /* 0x0002901001007387 */ /* 0x000fe80000100a00 */
[----:B------:R0:W-:Y:S04]  /*a92b0*/  STL.64 [R1+0x298], R18 ;  /* 0x0002981201007387 */ /* 0x0001e80000100a00 */
[----:B0-----:R-:W3:Y:S04]  /*a92c0*/  LDL.LU.64 R18, [R1+0x5c10] ;  /* 0x005c100001127983 */ /* 0x001ee80000300a00 */
[----:B------:R-:W2:Y:S04]  /*a92d0*/  LDL.LU.64 R16, [R1+0x5c08] ;  /* 0x005c080001107983 */ /* 0x000ea80000300a00 */
[----:B------:R-:W2:Y:S04]  /*a92e0*/  LDL.LU R20, [R1+0x3e44] ;  /* 0x003e440001147983 */ /* 0x000ea80000300800 */
[----:B------:R-:W2:Y:S01]  /*a92f0*/  LDL.LU R21, [R1+0x3e40] ;  /* 0x003e400001157983 */ /* 0x000ea20000300800 */
[----:B---3--:R-:W-:-:S15]  /*a9300*/  HMMA.16816.F32 R4, R12, R18, R4 ;  /* 0x000000120c04723c */ /* 0x008fde0000001804 */
[----:B------:R-:W-:-:S04]  /*a9310*/  NOP ;  /* 0x0000000000007918 */ /* 0x000fc80000000000 */
        /* <DEDUP_REMOVED lines=18> */
[----:B---3--:R-:W-:Y:S02]  /*a9440*/  HMMA.16816.F32 R4, R12, R6, R8 ;  /* 0x000000060c04723c */ /* 0x008fe40000001808 */
[----:B------:R-:W3:Y:S04]  /*a9450*/  LDL.LU.64 R10, [R1+0x5bd0] ;  /* 0x005bd000010a7983 */ /* 0x000ee80000300a00 */
[----:B------:R-:W2:-:S13]  /*a9460*/  LDL.LU.64 R8, [R1+0x5bc8] ;  /* 0x005bc80001087983 */ /* 0x000e9a0000300a00 */
        /* <DEDUP_REMOVED lines=11> */
[----:B------:R-:W2:Y:S01]  /*a9520*/  LDL.LU.64 R24, [R1+0x5bb8] ;  /* 0x005bb80001187983 */ /* 0x000ea20000300a00 */
[----:B---3--:R-:W-:-:S15]  /*a9530*/  HMMA.16816.F32 R4, R12, R10, R4 ;  /* 0x0000000a0c04723c */ /* 0x008fde0000001804 */
[----:B------:R-:W-:-:S04]  /*a9540*/  NOP ;  /* 0x0000000000007918 */ /* 0x000fc80000000000 */
[----:B------:R-:W-:Y:S04]  /*a9550*/  STL.64 [R1+0xc0], R4 ;  /* 0x0000c00401007387 */ /* 0x000fe80000100a00 */
[----:B------:R0:W-:Y:S04]  /*a9560*/  STL.64 [R1+0xc8], R6 ;  /* 0x0000c80601007387 */ /* 0x0001e80000100a00 */
[----:B0-----:R-:W3:Y:S01]  /*a9570*/  LDL.LU R6, [R1+0xfc4] ;  /* 0x000fc40001067983 */ /* 0x001ee20000300800 */
[----:B--2---:R-:W-:Y:S03]  /*a9580*/  HMMA.16816.F32 R8, R12, R16, R24 ;  /* 0x000000100c08723c */ /* 0x004fe60000001818 */
[----:B------:R-:W2:Y:S01]  /*a9590*/  LDL.LU R24, [R1+0x160] ;  /* 0x0001600001187983 */ /* 0x000ea20000300800 */
[----:B------:R-:W-:-:S15]  /*a95a0*/  IMAD.MOV.U32 R27, RZ, RZ, R0 ;  /* 0x000000ffff1b7224 */ /* 0x000fde00078e0000 */
[----:B------:R0:W-:Y:S04]  /*a95b0*/  STL.64 [R1+0xb0], R8 ;  /* 0x0000b00801007387 */ /* 0x0001e80000100a00 */
[----:B------:R-:W-:Y:S04]  /*a95c0*/  STL.64 [R1+0xb8], R10 ;  /* 0x0000b80a01007387 */ /* 0x000fe80000100a00 */
[----:B------:R-:W2:Y:S04]  /*a95d0*/  LDL.LU R25, [R1+0x164] ;  /* 0x0001640001197983 */ /* 0x000ea80000300800 */
[----:B------:R-:W4:Y:S04]  /*a95e0*/  LDL.LU R26, [R1+0x168] ;  /* 0x00016800011a7983 */ /* 0x000f280000300800 */
[----:B------:R-:W2:Y:S04]  /*a95f0*/  LDL.LU R0, [R1+0x5bb4] ;  /* 0x005bb40001007983 */ /* 0x000ea80000300800 */
[----:B------:R-:W2:Y:S04]  /*a9600*/  LDL.LU R16, [R1+0xfd4] ;  /* 0x000fd40001107983 */ /* 0x000ea80000300800 */
[----:B------:R-:W2:Y:S04]  /*a9610*/  LDL.LU R17, [R1+0xfc0] ;  /* 0x000fc00001117983 */ /* 0x000ea80000300800 */
[----:B0-----:R-:W2:Y:S04]  /*a9620*/  LDL.LU R9, [R1+0xfb4] ;  /* 0x000fb40001097983 */ /* 0x001ea80000300800 */
[----:B--2---:R0:W-:Y:S04]  /*a9630*/  STL [R1+0x5b88], R9 ;  /* 0x005b880901007387 */ /* 0x0041e80000100800 */
[----:B------:R-:W2:Y:S04]  /*a9640*/  LDL.LU R8, [R1+0x100] ;  /* 0x0001000001087983 */ /* 0x000ea80000300800 */
[----:B0-----:R-:W2:Y:S04]  /*a9650*/  LDL.LU R9, [R1+0x104] ;  /* 0x0001040001097983 */ /* 0x001ea80000300800 */
[----:B------:R-:W2:Y:S04]  /*a9660*/  LDL.LU R10, [R1+0x108] ;  /* 0x00010800010a7983 */ /* 0x000ea80000300800 */
[----:B------:R-:W2:Y:S04]  /*a9670*/  LDL.LU R11, [R1+0x10c] ;  /* 0x00010c00010b7983 */ /* 0x000ea80000300800 */
[----:B--2---:R0:W-:Y:S04]  /*a9680*/  STL.64 [R1+0x5b98], R10 ;  /* 0x005b980a01007387 */ /* 0x0041e80000100a00 */
[----:B0-----:R-:W2:Y:S04]  /*a9690*/  LDL.LU R11, [R1+0xfd0] ;  /* 0x000fd000010b7983 */ /* 0x001ea80000300800 */
[----:B------:R-:W-:Y:S04]  /*a96a0*/  STL.64 [R1+0x5b90], R8 ;  /* 0x005b900801007387 */ /* 0x000fe80000100a00 */
[----:B------:R-:W2:Y:S04]  /*a96b0*/  LDL.LU R7, [R1+0xfa0] ;  /* 0x000fa00001077983 */ /* 0x000ea80000300800 */
[----:B----4-:R-:W-:Y:S04]  /*a96c0*/  STL.64 [R1+0x5b80], R26 ;  /* 0x005b801a01007387 */ /* 0x010fe80000100a00 */
[----:B------:R0:W-:Y:S04]  /*a96d0*/  STL.64 [R1+0x5b78], R24 ;  /* 0x005b781801007387 */ /* 0x0001e80000100a00 */
[----:B0-----:R-:W4:Y:S04]  /*a96e0*/  LDL.LU R24, [R1+0x120] ;  /* 0x0001200001187983 */ /* 0x001f280000300800 */
[----:B------:R-:W4:Y:S04]  /*a96f0*/  LDL.LU R25, [R1+0x124] ;  /* 0x0001240001197983 */ /* 0x000f280000300800 */
[----:B------:R-:W2:Y:S04]  /*a9700*/  LDL.LU R26, [R1+0x128] ;  /* 0x00012800011a7983 */ /* 0x000ea80000300800 */
[----:B------:R-:W2:Y:S01]  /*a9710*/  LDL.LU R27, [R1+0x12c] ;  /* 0x00012c00011b7983 */ /* 0x000ea20000300800 */
[----:B------:R-:W-:-:S02]  /*a9720*/  IMAD R2, R19, 0x100, R18 ;  /* 0x0000010013027824 */ /* 0x000fc400078e0212 */
[----:B------:R-:W-:Y:S02]  /*a9730*/  IMAD R3, R21, 0x100, R20 ;  /* 0x0000010015037824 */ /* 0x000fe400078e0214 */
[----:B------:R-:W-:Y:S02]  /*a9740*/  IMAD R4, R23, 0x100, R22 ;  /* 0x0000010017047824 */ /* 0x000fe400078e0216 */
[----:B------:R-:W-:Y:S01]  /*a9750*/  IMAD R5, R29, 0x100, R28 ;  /* 0x000001001d057824 */ /* 0x000fe200078e021c */
[----:B--2---:R-:W-:Y:S04]  /*a9760*/  STL.64 [R1+0x5ba8], R26 ;  /* 0x005ba81a01007387 */ /* 0x004fe80000100a00 */
[----:B----4-:R0:W-:Y:S04]  /*a9770*/  STL.64 [R1+0x5ba0], R24 ;  /* 0x005ba01801007387 */ /* 0x0101e80000100a00 */
[----:B0-----:R-:W2:Y:S04]  /*a9780*/  LDL.LU R24, [R1+0xd0] ;  /* 0x0000d00001187983 */ /* 0x001ea80000300800 */
[----:B------:R-:W2:Y:S04]  /*a9790*/  LDL.LU R25, [R1+0xd4] ;  /* 0x0000d40001197983 */ /* 0x000ea80000300800 */
[----:B------:R-:W2:Y:S04]  /*a97a0*/  LDL.LU R26, [R1+0xd8] ;  /* 0x0000d800011a7983 */ /* 0x000ea80000300800 */
[----:B------:R-:W2:Y:S04]  /*a97b0*/  LDL.LU R27, [R1+0xdc] ;  /* 0x0000dc00011b7983 */ /* 0x000ea80000300800 */
[----:B------:R-:W4:Y:S04]  /*a97c0*/  LDL.LU R18, [R1+0xfa4] ;  /* 0x000fa40001127983 */ /* 0x000f280000300800 */
[----:B------:R-:W3:Y:S04]  /*a97d0*/  LDL.LU R19, [R1+0xf90] ;  /* 0x000f900001137983 */ /* 0x000ee80000300800 */
[----:B------:R-:W3:Y:S01]  /*a97e0*/  LDL.LU R20, [R1+0x150] ;  /* 0x0001500001147983 */ /* 0x000ee20000300800 */
[----:B------:R-:W-:-:S02]  /*a97f0*/  F2FP.F16.E5M2.UNPACK_B R12, R2 ;  /* 0x00000002ff0c723e */ /* 0x000fc400020004ff */
[----:B------:R-:W-:Y:S02]  /*a9800*/  F2FP.F16.E5M2.UNPACK_B R13, R3 ;  /* 0x00000003ff0d723e */ /* 0x000fe400020004ff */
[----:B------:R-:W-:Y:S02]  /*a9810*/  F2FP.F16.E5M2.UNPACK_B R14, R4 ;  /* 0x00000004ff0e723e */ /* 0x000fe400020004ff */
[----:B------:R-:W-:Y:S02]  /*a9820*/  F2FP.F16.E5M2.UNPACK_B R15, R5 ;  /* 0x00000005ff0f723e */ /* 0x000fe400020004ff */
[----:B------:R-:W-:Y:S02]  /*a9830*/  F2FP.F16.E5M2.UNPACK_B R8, R11.H1 ;  /* 0x0000000bff08723e */ /* 0x000fe400030004ff */
[----:B------:R-:W-:Y:S01]  /*a9840*/  F2FP.F16.E5M2.UNPACK_B R9, R16.H1 ;  /* 0x00000010ff09723e */ /* 0x000fe200030004ff */
[----:B------:R-:W3:Y:S04]  /*a9850*/  LDL.LU R21, [R1+0x154] ;  /* 0x0001540001157983 */ /* 0x000ee80000300800 */
[----:B------:R-:W3:Y:S01]  /*a9860*/  LDL.LU R22, [R1+0x158] ;  /* 0x0001580001167983 */ /* 0x000ee20000300800 */
[----:B------:R-:W-:-:S03]  /*a9870*/  IMAD.MOV.U32 R23, RZ, RZ, R0 ;  /* 0x000000ffff177224 */ /* 0x000fc600078e0000 */
[----:B------:R-:W3:Y:S04]  /*a9880*/  LDL.LU R0, [R1+0x5bb0] ;  /* 0x005bb00001007983 */ /* 0x000ee80000300800 */
[----:B------:R-:W3:Y:S04]  /*a9890*/  LDL.LU R28, [R1+0xf94] ;  /* 0x000f9400011c7983 */ /* 0x000ee80000300800 */
        /* <DEDUP_REMOVED lines=9> */
[----:B------:R-:W-:-:S02]  /*a9930*/  F2FP.F16.E5M2.UNPACK_B R4, R17.H1 ;  /* 0x00000011ff04723e */ /* 0x000fc400030004ff */
[----:B---3--:R-:W-:-:S05]  /*a9940*/  F2FP.F16.E5M2.UNPACK_B R5, R6.H1 ;  /* 0x00000006ff05723e */ /* 0x008fca00030004ff */
[----:B------:R-:W-:Y:S02]  /*a9950*/  STL.64 [R1+0x90], R4 ;  /* 0x0000900401007387 */ /* 0x000fe40000100a00 */
[----:B--2---:R-:W-:-:S15]  /*a9960*/  HMMA.16816.F32 R8, R12, R4, R8 ;  /* 0x000000040c08723c */ /* 0x004fde0000001808 */
[----:B------:R-:W-:-:S04]  /*a9970*/  NOP ;  /* 0x0000000000007918 */ /* 0x000fc80000000000 */
[----:B------:R0:W-:Y:S04]  /*a9980*/  STL.64 [R1+0xe0], R8 ;  /* 0x0000e00801007387 */ /* 0x0001e80000100a00 */
[----:B------:R-:W-:Y:S04]  /*a9990*/  STL [R1+0xe8], R10 ;  /* 0x0000e80a01007387 */ /* 0x000fe80000100800 */
[----:B0-----:R-:W2:Y:S01]  /*a99a0*/  LDL.LU R9, [R1+0x5b88] ;  /* 0x005b880001097983 */ /* 0x001ea20000300800 */
[----:B------:R-:W-:Y:S01]  /*a99b0*/  F2FP.F16.E5M2.UNPACK_B R2, R0.H1 ;  /* 0x00000000ff02723e */ /* 0x000fe200030004ff */
[----:B------:R-:W-:-:S04]  /*a99c0*/  IMAD.MOV.U32 R0, RZ, RZ, R11 ;  /* 0x000000ffff007224 */ /* 0x000fc800078e000b */
[----:B------:R-:W-:Y:S04]  /*a99d0*/  STL [R1+0x88], R2 ;  /* 0x0000880201007387 */ /* 0x000fe80000100800 */
[----:B------:R0:W-:Y:S01]  /*a99e0*/  STL [R1+0x5388], R0 ;  /* 0x0053880001007387 */ /* 0x0001e20000100800 */
[----:B--2---:R-:W-:-:S07]  /*a99f0*/  F2FP.F16.E5M2.UNPACK_B R3, R9.H1 ;  /* 0x00000009ff03723e */ /* 0x004fce00030004ff */
[----:B------:R-:W-:Y:S01]  /*a9a00*/  HMMA.16816.F32 R24, R12, R2, R24 ;  /* 0x000000020c18723c */ /* 0x000fe20000001818 */
[----:B------:R-:W-:-:S15]  /*a9a10*/  STL [R1+0x8c], R3 ;  /* 0x00008c0301007387 */ /* 0x000fde0000100800 */
[----:B------:R-:W-:-:S03]  /*a9a20*/  NOP ;  /* 0x0000000000007918 */ /* 0x000fc60000000000 */
[----:B------:R-:W-:Y:S04]  /*a9a30*/  STL.64 [R1+0x100], R24 ;  /* 0x0001001801007387 */ /* 0x000fe80000100a00 */
[----:B------:R1:W-:Y:S01]  /*a9a40*/  STL [R1+0x10c], R27 ;  /* 0x00010c1b01007387 */ /* 0x0003e20000100800 */
[----:B0-----:R-:W-:-:S03]  /*a9a50*/  IMAD.MOV.U32 R0, RZ, RZ, R26 ;  /* 0x000000ffff007224 */ /* 0x001fc600078e001a */
[----:B-1----:R-:W2:Y:S04]  /*a9a60*/  LDL.LU.64 R26, [R1+0x5b80] ;  /* 0x005b8000011a7983 */ /* 0x002ea80000300a00 */
[----:B------:R-:W2:Y:S01]  /*a9a70*/  LDL.LU.64 R24, [R1+0x5b78] ;  /* 0x005b780001187983 */ /* 0x000ea20000300a00 */
[----:B------:R-:W-:Y:S01]  /*a9a80*/  F2FP.F16.E5M2.UNPACK_B R10, R7.H1 ;  /* 0x00000007ff0a723e */ /* 0x000fe200030004ff */
[----:B------:R-:W-:Y:S02]  /*a9a90*/  IMAD.MOV.U32 R8, RZ, RZ, R2 ;  /* 0x000000ffff087224 */ /* 0x000fe400078e0002 */
[----:B------:R-:W-:Y:S02]  /*a9aa0*/  IMAD.MOV.U32 R6, RZ, RZ, R4 ;  /* 0x000000ffff067224 */ /* 0x000fe400078e0004 */
[----:B------:R-:W-:Y:S01]  /*a9ab0*/  IMAD.MOV.U32 R7, RZ, RZ, R3 ;  /* 0x000000ffff077224 */ /* 0x000fe200078e0003 */
[----:B----4-:R-:W-:Y:S01]  /*a9ac0*/  F2FP.F16.E5M2.UNPACK_B R11, R18.H1 ;  /* 0x00000012ff0b723e */ /* 0x010fe200030004ff */
[----:B------:R-:W-:Y:S04]  /*a9ad0*/  STL [R1+0x80], R10 ;  /* 0x0000800a01007387 */ /* 0x000fe80000100800 */
[----:B------:R-:W-:Y:S04]  /*a9ae0*/  STL [R1+0x5ab8], R8 ;  /* 0x005ab80801007387 */ /* 0x000fe80000100800 */
[----:B------:R-:W-:Y:S04]  /*a9af0*/  STL.64 [R1+0x5a70], R6 ;  /* 0x005a700601007387 */ /* 0x000fe80000100a00 */
[----:B------:R0:W-:Y:S02]  /*a9b00*/  STL [R1+0x5a68], R5 ;  /* 0x005a680501007387 */ /* 0x0001e40000100800 */
[----:B0-----:R-:W-:Y:S02]  /*a9b10*/  HMMA.16816.F32 R4, R12, R10, R20 ;  /* 0x0000000a0c04723c */ /* 0x001fe40000001814 */
[----:B------:R0:W-:Y:S01]  /*a9b20*/  STL [R1+0x5518], R0 ;  /* 0x0055180001007387 */ /* 0x0001e20000100800 */
[----:B------:R-:W-:-:S02]  /*a9b30*/  F2FP.F16.E5M2.UNPACK_B R2, R19.H1 ;  /* 0x00000013ff02723e */ /* 0x000fc400030004ff */
[----:B------:R-:W-:Y:S01]  /*a9b40*/  F2FP.F16.E5M2.UNPACK_B R3, R28.H1 ;  /* 0x0000001cff03723e */ /* 0x000fe200030004ff */
[----:B------:R-:W-:Y:S01]  /*a9b50*/  STL [R1+0x84], R11 ;  /* 0x0000840b01007387 */ /* 0x000fe20000100800 */
[----:B0-----:R-:W-:-:S05]  /*a9b60*/  IMAD.MOV.U32 R0, RZ, RZ, R11 ;  /* 0x000000ffff007224 */ /* 0x001fca00078e000b */
[----:B------:R0:W-:Y:S07]  /*a9b70*/  STL [R1+0x59d0], R0 ;  /* 0x0059d00001007387 */ /* 0x0001ee0000100800 */
[----:B------:R-:W-:Y:S04]  /*a9b80*/  STL.64 [R1+0x110], R4 ;  /* 0x0001100401007387 */ /* 0x000fe80000100a00 */
[----:B------:R2:W-:Y:S04]  /*a9b90*/  STL.64 [R1+0x118], R6 ;  /* 0x0001180601007387 */ /* 0x0005e80000100a00 */
[----:B------:R-:W-:Y:S04]  /*a9ba0*/  STL [R1+0x78], R2 ;  /* 0x0000780201007387 */ /* 0x000fe80000100800 */
[----:B------:R-:W-:Y:S01]  /*a9bb0*/  STL [R1+0x7c], R3 ;  /* 0x00007c0301007387 */ /* 0x000fe20000100800 */
[----:B0-----:R-:W-:-:S05]  /*a9bc0*/  F2FP.F16.E5M2.UNPACK_B R0, R29.H1 ;  /* 0x0000001dff00723e */ /* 0x001fca00030004ff */
[----:B------:R-:W-:Y:S04]  /*a9bd0*/  STL [R1+0x70], R0 ;  /* 0x0000700001007387 */ /* 0x000fe80000100800 */
[----:B------:R-:W3:Y:S01]  /*a9be0*/  LDL.LU R16, [R1+0x220] ;  /* 0x0002200001107983 */ /* 0x000ee20000300800 */
        /* <DEDUP_REMOVED lines=11> */
[----:B--2---:R-:W-:Y:S04]  /*a9ca0*/  STL.64 [R1+0x5b30], R16 ;  /* 0x005b301001007387 */ /* 0x004fe80000100a00 */
[----:B------:R-:W2:Y:S04]  /*a9cb0*/  LDL.LU R18, [R1+0x1e8] ;  /* 0x0001e80001127983 */ /* 0x000ea80000300800 */
[----:B------:R-:W2:Y:S04]  /*a9cc0*/  LDL.LU R19, [R1+0x1ec] ;  /* 0x0001ec0001137983 */ /* 0x000ea80000300800 */
[----:B------:R-:W3:Y:S04]  /*a9cd0*/  LDL.LU R6, [R1+0xf74] ;  /* 0x000f740001067983 */ /* 0x000ee80000300800 */
[----:B------:R-:W4:Y:S04]  /*a9ce0*/  LDL.LU R4, [R1+0xf60] ;  /* 0x000f600001047983 */ /* 0x000f280000300800 */
[----:B------:R-:W3:Y:S04]  /*a9cf0*/  LDL.LU R7, [R1+0xf64] ;  /* 0x000f640001077983 */ /* 0x000ee80000300800 */
[----:B---3--:R0:W-:Y:S04]  /*a9d00*/  STL.64 [R1+0x5b50], R6 ;  /* 0x005b500601007387 */ /* 0x0081e80000100a00 */
[----:B0-----:R-:W3:Y:S04]  /*a9d10*/  LDL R6, [R1+0x70] ;  /* 0x0000700001067983 */ /* 0x001ee80000100800 */
[----:B----4-:R0:W-:Y:S04]  /*a9d20*/  STL [R1+0x5b48], R4 ;  /* 0x005b480401007387 */ /* 0x0101e80000100800 */
[----:B------:R-:W4:Y:S04]  /*a9d30*/  LDL.LU R2, [R1+0xf50] ;  /* 0x000f500001027983 */ /* 0x000f280000300800 */
[----:B------:R-:W3:Y:S04]  /*a9d40*/  LDL.LU R8, [R1+0x200] ;  /* 0x0002000001087983 */ /* 0x000ee80000300800 */
[----:B------:R-:W3:Y:S04]  /*a9d50*/  LDL.LU R9, [R1+0x204] ;  /* 0x0002040001097983 */ /* 0x000ee80000300800 */
[----:B------:R-:W3:Y:S04]  /*a9d60*/  LDL.LU R10, [R1+0x208] ;  /* 0x00020800010a7983 */ /* 0x000ee80000300800 */
[----:B------:R-:W3:Y:S04]  /*a9d70*/  LDL.LU R11, [R1+0x20c] ;  /* 0x00020c00010b7983 */ /* 0x000ee80000300800 */
[----:B------:R-:W3:Y:S04]  /*a9d80*/  LDL.LU R29, [R1+0xde4] ;  /* 0x000de400011d7983 */ /* 0x000ee80000300800 */
[----:B0-----:R-:W3:Y:S04]  /*a9d90*/  LDL.LU R4, [R1+0xf80] ;  /* 0x000f800001047983 */ /* 0x001ee80000300800 */
[----:B------:R-:W3:Y:S04]  /*a9da0*/  LDL.LU R5, [R1+0xf84] ;  /* 0x000f840001057983 */ /* 0x000ee80000300800 */
[----:B------:R-:W3:Y:S04]  /*a9db0*/  LDL.LU R17, [R1+0xf70] ;  /* 0x000f700001117983 */ /* 0x000ee80000300800 */
[----:B--2---:R-:W-:Y:S04]  /*a9dc0*/  STL.64 [R1+0x5b70], R18 ;  /* 0x005b701201007387 */ /* 0x004fe80000100a00 */
[----:B---3--:R0:W-:Y:S04]  /*a9dd0*/  STL [R1+0x5b68], R17 ;  /* 0x005b681101007387 */ /* 0x0081e80000100800 */
[----:B------:R-:W2:Y:S04]  /*a9de0*/  LDL.LU R16, [R1+0x1a0] ;  /* 0x0001a00001107983 */ /* 0x000ea80000300800 */
[----:B0-----:R-:W2:Y:S04]  /*a9df0*/  LDL.LU R17, [R1+0x1a4] ;  /* 0x0001a40001117983 */ /* 0x001ea80000300800 */
[----:B------:R-:W2:Y:S04]  /*a9e00*/  LDL.LU R18, [R1+0x1a8] ;  /* 0x0001a80001127983 */ /* 0x000ea80000300800 */
[----:B------:R-:W2:Y:S04]  /*a9e10*/  LDL.LU R19, [R1+0x1ac] ;  /* 0x0001ac0001137983 */ /* 0x000ea80000300800 */
[----:B------:R-:W-:Y:S04]  /*a9e20*/  STL.64 [R1+0x5b40], R10 ;  /* 0x005b400a01007387 */ /* 0x000fe80000100a00 */
[----:B------:R0:W-:Y:S04]  /*a9e30*/  STL.64 [R1+0x5b38], R8 ;  /* 0x005b380801007387 */ /* 0x0001e80000100a00 */
[----:B0-----:R-:W3:Y:S04]  /*a9e40*/  LDL.LU R8, [R1+0x1c0] ;  /* 0x0001c00001087983 */ /* 0x001ee80000300800 */
[----:B------:R-:W3:Y:S04]  /*a9e50*/  LDL.LU R9, [R1+0x1c4] ;  /* 0x0001c40001097983 */ /* 0x000ee80000300800 */
[----:B------:R-:W2:Y:S04]  /*a9e60*/  LDL.LU R10, [R1+0x1c8] ;  /* 0x0001c800010a7983 */ /* 0x000ea80000300800 */
[----:B------:R-:W2:Y:S01]  /*a9e70*/  LDL.LU R11, [R1+0x1cc] ;  /* 0x0001cc00010b7983 */ /* 0x000ea20000300800 */
[----:B------:R-:W-:Y:S01]  /*a9e80*/  F2FP.F16.E5M2.UNPACK_B R7, R29.H1 ;  /* 0x0000001dff07723e */ /* 0x000fe200030004ff */
[----:B------:R-:W-:-:S02]  /*a9e90*/  IMAD.MOV.U32 R0, RZ, RZ, R3 ;  /* 0x000000ffff007224 */ /* 0x000fc400078e0003 */
[----:B--2---:R-:W-:Y:S04]  /*a9ea0*/  STL.64 [R1+0x5b60], R10 ;  /* 0x005b600a01007387 */ /* 0x004fe80000100a00 */
[----:B---3--:R0:W-:Y:S04]  /*a9eb0*/  STL.64 [R1+0x5b58], R8 ;  /* 0x005b580801007387 */ /* 0x0081e80000100a00 */
[----:B0-----:R-:W2:Y:S04]  /*a9ec0*/  LDL.LU R8, [R1+0x1b0] ;  /* 0x0001b00001087983 */ /* 0x001ea80000300800 */
[----:B------:R-:W2:Y:S04]  /*a9ed0*/  LDL.LU R9, [R1+0x1b4] ;  /* 0x0001b40001097983 */ /* 0x000ea80000300800 */
[----:B------:R-:W2:Y:S04]  /*a9ee0*/  LDL.LU R10, [R1+0x1b8] ;  /* 0x0001b800010a7983 */ /* 0x000ea80000300800 */
[----:B------:R-:W2:Y:S01]  /*a9ef0*/  LDL.LU R11, [R1+0x1bc] ;  /* 0x0001bc00010b7983 */ /* 0x000ea20000300800 */
[----:B------:R-:W-:Y:S03]  /*a9f00*/  HMMA.16816.F32 R16, R12, R6, R16 ;  /* 0x000000060c10723c */ /* 0x000fe60000001810 */
        /* <DEDUP_REMOVED lines=10> */
[----:B------:R0:W-:Y:S04]  /*a9fb0*/  STL [R1+0x59d4], R0 ;  /* 0x0059d40001007387 */ /* 0x0001e80000100800 */
[----:B------:R-:W3:Y:S04]  /*a9fc0*/  LDL.LU R29, [R1+0xf24] ;  /* 0x000f2400011d7983 */ /* 0x000ee80000300800 */
[----:B------:R-:W-:Y:S01]  /*a9fd0*/  STL [R1+0x74], R7 ;  /* 0x0000740701007387 */ /* 0x000fe20000100800 */
[----:B------:R-:W-:-:S02]  /*a9fe0*/  F2FP.F16.E5M2.UNPACK_B R4, R4.H1 ;  /* 0x00000004ff04723e */ /* 0x000fc400030004ff */
[----:B------:R-:W-:Y:S01]  /*a9ff0*/  F2FP.F16.E5M2.UNPACK_B R5, R5.H1 ;  /* 0x00000005ff05723e */ /* 0x000fe200030004ff */
[----:B------:R-:W-:Y:S01]  /*aa000*/  STL.64 [R1+0x130], R16 ;  /* 0x0001301001007387 */ /* 0x000fe20000100a00 */
[----:B0-----:R-:W-:-:S03]  /*aa010*/  IMAD.MOV.U32 R0, RZ, RZ, R7 ;  /* 0x000000ffff007224 */ /* 0x001fc600078e0007 */
[----:B------:R0:W-:Y:S04]  /*aa020*/  STL.64 [R1+0x138], R18 ;  /* 0x0001381201007387 */ /* 0x0001e80000100a00 */
[----:B0-----:R-:W3:Y:S04]  /*aa030*/  LDL.LU.64 R18, [R1+0x5b70] ;  /* 0x005b700001127983 */ /* 0x001ee80000300a00 */
[----:B------:R-:W3:Y:S04]  /*aa040*/  LDL.LU R17, [R1+0x5b68] ;  /* 0x005b680001117983 */ /* 0x000ee80000300800 */
        /* <DEDUP_REMOVED lines=9> */
[----:B------:R-:W4:Y:S01]  /*aa0e0*/  LDL.LU R4, [R1+0x5b48] ;  /* 0x005b480001047983 */ /* 0x000f220000300800 */
[----:B---3--:R-:W-:-:S02]  /*aa0f0*/  F2FP.F16.E5M2.UNPACK_B R16, R17.H1 ;  /* 0x00000011ff10723e */ /* 0x008fc400030004ff */
[----:B--2---:R-:W-:-:S07]  /*aa100*/  F2FP.F16.E5M2.UNPACK_B R17, R6.H1 ;  /* 0x00000006ff11723e */ /* 0x004fce00030004ff */
[----:B------:R-:W-:Y:S01]  /*aa110*/  HMMA.16816.F32 R8, R12, R16, R8 ;  /* 0x000000100c08723c */ /* 0x000fe20000001808 */
[----:B------:R-:W-:Y:S01]  /*aa120*/  STL.64 [R1+0x60], R16 ;  /* 0x0000601001007387 */ /* 0x000fe20000100a00 */
[----:B------:R-:W-:-:S15]  /*aa130*/  IMAD.MOV.U32 R0, RZ, RZ, R17 ;  /* 0x000000ffff007224 */ /* 0x000fde00078e0011 */
[----:B------:R-:W-:Y:S02]  /*aa140*/  NOP ;  /* 0x0000000000007918 */ /* 0x000fe40000000000 */
[----:B------:R-:W-:Y:S04]  /*aa150*/  STL.64 [R1+0x160], R8 ;  /* 0x0001600801007387 */ /* 0x000fe80000100a00 */
[----:B------:R0:W-:Y:S04]  /*aa160*/  STL.64 [R1+0x168], R10 ;  /* 0x0001680a01007387 */ /* 0x0001e80000100a00 */
[----:B0-----:R-:W2:Y:S04]  /*aa170*/  LDL.LU.64 R10, [R1+0x5b40] ;  /* 0x005b4000010a7983 */ /* 0x001ea80000300a00 */
[----:B------:R-:W2:Y:S04]  /*aa180*/  LDL.LU.64 R8, [R1+0x5b38] ;  /* 0x005b380001087983 */ /* 0x000ea80000300a00 */
[----:B------:R-:W3:Y:S01]  /*aa190*/  LDL.LU.64 R16, [R1+0x5b30] ;  /* 0x005b300001107983 */ /* 0x000ee20000300a00 */
[----:B----4-:R-:W-:-:S02]  /*aa1a0*/  F2FP.F16.E5M2.UNPACK_B R4, R4.H1 ;  /* 0x00000004ff04723e */ /* 0x010fc400030004ff */
[----:B------:R-:W-:Y:S01]  /*aa1b0*/  F2FP.F16.E5M2.UNPACK_B R5, R7.H1 ;  /* 0x00000007ff05723e */ /* 0x000fe200030004ff */
[----:B------:R-:W-:Y:S04]  /*aa1c0*/  STL [R1+0x59dc], R0 ;  /* 0x0059dc0001007387 */ /* 0x000fe80000100800 */
[----:B------:R-:W-:Y:S04]  /*aa1d0*/  STL [R1+0x58], R4 ;  /* 0x0000580401007387 */ /* 0x000fe80000100800 */
[----:B------:R-:W-:Y:S01]  /*aa1e0*/  STL [R1+0x5c], R5 ;  /* 0x00005c0501007387 */ /* 0x000fe20000100800 */
[----:B------:R-:W-:Y:S01]  /*aa1f0*/  F2FP.F16.E5M2.UNPACK_B R2, R2.H1 ;  /* 0x00000002ff02723e */ /* 0x000fe200030004ff */
[----:B---3--:R-:W-:-:S15]  /*aa200*/  HMMA.16816.F32 R16, R12, R4, R16 ;  /* 0x000000040c10723c */ /* 0x008fde0000001810 */
[----:B------:R-:W-:-:S04]  /*aa210*/  NOP ;  /* 0x0000000000007918 */ /* 0x000fc80000000000 */
[----:B------:R-:W-:Y:S04]  /*aa220*/  STL.64 [R1+0x170], R16 ;  /* 0x0001701001007387 */ /* 0x000fe80000100a00 */
[----:B------:R0:W-:Y:S04]  /*aa230*/  STL.64 [R1+0x178], R18 ;  /* 0x0001781201007387 */ /* 0x0001e80000100a00 */
[----:B0-----:R-:W3:Y:S04]  /*aa240*/  LDL.LU.64 R18, [R1+0x5b28] ;  /* 0x005b280001127983 */ /* 0x001ee80000300a00 */
[----:B------:R-:W3:Y:S01]  /*aa250*/  LDL.LU.64 R16, [R1+0x5b20] ;  /* 0x005b200001107983 */ /* 0x000ee20000300a00 */
[----:B------:R-:W-:-:S07]  /*aa260*/  F2FP.F16.E5M2.UNPACK_B R3, R3.H1 ;  /* 0x00000003ff03723e */ /* 0x000fce00030004ff */
[----:B--2---:R-:W-:Y:S01]  /*aa270*/  HMMA.16816.F32 R8, R12, R2, R8 ;  /* 0x000000020c08723c */ /* 0x004fe20000001808 */
[----:B------:R-:W-:Y:S01]  /*aa280*/  IMAD.MOV.U32 R0, RZ, RZ, R5 ;  /* 0x000000ffff007224 */ /* 0x000fe200078e0005 */
[----:B------:R-:W-:-:S04]  /*aa290*/  F2FP.F16.E5M2.UNPACK_B R4, R20.H1 ;  /* 0x00000014ff04723e */ /* 0x000fc800030004ff */
[----:B------:R0:W-:Y:S04]  /*aa2a0*/  STL [R1+0x59e0], R0 ;  /* 0x0059e00001007387 */ /* 0x0001e80000100800 */
[----:B------:R1:W-:Y:S01]  /*aa2b0*/  STL [R1+0x50], R2 ;  /* 0x0000500201007387 */ /* 0x0003e20000100800 */
[----:B------:R-:W-:-:S03]  /*aa2c0*/  F2FP.F16.E5M2.UNPACK_B R5, R21.H1 ;  /* 0x00000015ff05723e */ /* 0x000fc600030004ff */
[----:B------:R2:W-:Y:S01]  /*aa2d0*/  STL [R1+0x54], R3 ;  /* 0x0000540301007387 */ /* 0x0005e20000100800 */
[----:B0-----:R-:W-:-:S05]  /*aa2e0*/  IMAD.MOV.U32 R0, RZ, RZ, R3 ;  /* 0x000000ffff007224 */ /* 0x001fca00078e0003 */
[----:B------:R0:W-:Y:S04]  /*aa2f0*/  STL [R1+0x59e4], R0 ;  /* 0x0059e40001007387 */ /* 0x0001e80000100800 */
[----:B------:R4:W-:Y:S04]  /*aa300*/  STL.64 [R1+0x180], R8 ;  /* 0x0001800801007387 */ /* 0x0009e80000100a00 */
[----:B------:R-:W-:Y:S04]  /*aa310*/  STL.64 [R1+0x188], R10 ;  /* 0x0001880a01007387 */ /* 0x000fe80000100a00 */
[----:B------:R-:W-:Y:S04]  /*aa320*/  STL [R1+0x48], R4 ;  /* 0x0000480401007387 */ /* 0x000fe80000100800 */
[----:B------:R3:W-:Y:S01]  /*aa330*/  STL [R1+0x4c], R5 ;  /* 0x00004c0501007387 */ /* 0x0007e20000100800 */
[----:B-1----:R-:W-:-:S02]  /*aa340*/  F2FP.F16.E5M2.UNPACK_B R2, R22.H1 ;  /* 0x00000016ff02723e */ /* 0x002fc400030004ff */
[----:B--2---:R-:W-:-:S05]  /*aa350*/  F2FP.F16.E5M2.UNPACK_B R3, R23.H1 ;  /* 0x00000017ff03723e */ /* 0x004fca00030004ff */
[----:B0-----:R-:W-:Y:S01]  /*aa360*/  IMAD.MOV.U32 R0, RZ, RZ, R3 ;  /* 0x000000ffff007224 */ /* 0x001fe200078e0003 */
[----:B----4-:R-:W-:Y:S01]  /*aa370*/  F2FP.F16.E5M2.UNPACK_B R8, R28.H1 ;  /* 0x0000001cff08723e */ /* 0x010fe200030004ff */
[----:B---3--:R-:W-:-:S15]  /*aa380*/  HMMA.16816.F32 R4, R12, R4, R16 ;  /* 0x000000040c04723c */ /* 0x008fde0000001810 */
[----:B------:R-:W-:-:S04]  /*aa390*/  NOP ;  /* 0x0000000000007918 */ /* 0x000fc80000000000 */
[----:B------:R-:W-:Y:S04]  /*aa3a0*/  STL.64 [R1+0x1a0], R4 ;  /* 0x0001a00401007387 */ /* 0x000fe80000100a00 */
[----:B------:R0:W-:Y:S02]  /*aa3b0*/  STL.64 [R1+0x1a8], R6 ;  /* 0x0001a80601007387 */ /* 0x0001e40000100a00 */
[----:B0-----:R-:W-:Y:S02]  /*aa3c0*/  HMMA.16816.F32 R4, R12, R2, R24 ;  /* 0x000000020c04723c */ /* 0x001fe40000001818 */
[----:B------:R0:W-:Y:S04]  /*aa3d0*/  STL.64 [R1+0x40], R2 ;  /* 0x0000400201007387 */ /* 0x0001e80000100a00 */
[----:B------:R-:W-:Y:S01]  /*aa3e0*/  STL [R1+0x59e8], R0 ;  /* 0x0059e80001007387 */ /* 0x000fe20000100800 */
[----:B0-----:R-:W-:-:S12]  /*aa3f0*/  F2FP.F16.E5M2.UNPACK_B R2, R29.H1 ;  /* 0x0000001dff02723e */ /* 0x001fd800030004ff */
[----:B------:R0:W-:Y:S04]  /*aa400*/  STL.64 [R1+0x1b0], R4 ;  /* 0x0001b00401007387 */ /* 0x0001e80000100a00 */
[----:B------:R-:W-:Y:S04]  /*aa410*/  STL.64 [R1+0x1b8], R6 ;  /* 0x0001b80601007387 */ /* 0x000fe80000100a00 */
[----:B------:R-:W-:Y:S04]  /*aa420*/  STL [R1+0x38], R8 ;  /* 0x0000380801007387 */ /* 0x000fe80000100800 */
[----:B------:R-:W2:Y:S04]  /*aa430*/  LDL.LU R16, [R1+0x2f0] ;  /* 0x0002f00001107983 */ /* 0x000ea80000300800 */
[----:B------:R-:W2:Y:S04]  /*aa440*/  LDL.LU R17, [R1+0x2f4] ;  /* 0x0002f40001117983 */ /* 0x000ea80000300800 */
[----:B------:R-:W3:Y:S04]  /*aa450*/  LDL.LU R18, [R1+0x2f8] ;  /* 0x0002f80001127983 */ /* 0x000ee80000300800 */
[----:B------:R-:W-:Y:S04]  /*aa460*/  STL [R1+0x3c], R2 ;  /* 0x00003c0201007387 */ /* 0x000fe80000100800 */
[----:B------:R-:W3:Y:S04]  /*aa470*/  LDL.LU R19, [R1+0x2fc] ;  /* 0x0002fc0001137983 */ /* 0x000ee80000300800 */
[----:B0-----:R-:W4:Y:S04]  /*aa480*/  LDL.LU R4, [R1+0xef4] ;  /* 0x000ef40001047983 */ /* 0x001f280000300800 */
[----:B----4-:R-:W-:Y:S04]  /*aa490*/  STL [R1+0x5ad0], R4 ;  /* 0x005ad00401007387 */ /* 0x010fe80000100800 */
        /* <DEDUP_REMOVED lines=19> */
[----:B---3--:R-:W-:Y:S04]  /*aa5d0*/  STL.64 [R1+0x5af8], R18 ;  /* 0x005af81201007387 */ /* 0x008fe80000100a00 */
[----:B--2---:R0:W-:Y:S04]  /*aa5e0*/  STL.64 [R1+0x5af0], R16 ;  /* 0x005af01001007387 */ /* 0x0041e80000100a00 */
[----:B0-----:R-:W2:Y:S04]  /*aa5f0*/  LDL.LU R16, [R1+0x270] ;  /* 0x0002700001107983 */ /* 0x001ea80000300800 */
[----:B------:R-:W2:Y:S04]  /*aa600*/  LDL.LU R17, [R1+0x274] ;  /* 0x0002740001117983 */ /* 0x000ea80000300800 */
[----:B------:R-:W3:Y:S04]  /*aa610*/  LDL.LU R18, [R1+0x278] ;  /* 0x0002780001127983 */ /* 0x000ee80000300800 */
[----:B------:R-:W3:Y:S04]  /*aa620*/  LDL.LU R19, [R1+0x27c] ;  /* 0x00027c0001137983 */ /* 0x000ee80000300800 */
[----:B---3--:R0:W-:Y:S04]  /*aa630*/  STL.64 [R1+0x5b08], R18 ;  /* 0x005b081201007387 */ /* 0x0081e80000100a00 */
[----:B--2---:R-:W-:Y:S01]  /*aa640*/  STL.64 [R1+0x5b00], R16 ;  /* 0x005b001001007387 */ /* 0x004fe20000100a00 */
[----:B0-----:R-:W-:-:S02]  /*aa650*/  IMAD.MOV.U32 R19, RZ, RZ, R2 ;  /* 0x000000ffff137224 */ /* 0x001fc400078e0002 */
[----:B------:R-:W-:Y:S01]  /*aa660*/  IMAD.MOV.U32 R18, RZ, RZ, R8 ;  /* 0x000000ffff127224 */ /* 0x000fe200078e0008 */
[----:B------:R-:W2:Y:S04]  /*aa670*/  LDL.LU R2, [R1+0xee4] ;  /* 0x000ee40001027983 */ /* 0x000ea80000300800 */
[----:B------:R-:W3:Y:S04]  /*aa680*/  LDL.LU R20, [R1+0xed0] ;  /* 0x000ed00001147983 */ /* 0x000ee80000300800 */
        /* <DEDUP_REMOVED lines=27> */
[----:B------:R-:W-:-:S05]  /*aa840*/  F2FP.F16.E5M2.UNPACK_B R7, R0.H1 ;  /* 0x00000000ff07723e */ /* 0x000fca00030004ff */
        /* <DEDUP_REMOVED lines=8> */
[----:B------:R-:W2:Y:S01]  /*aa8d0*/  LDL.LU.64 R6, [R1+0x5ae8] ;  /* 0x005ae80001067983 */ /* 0x000ea20000300a00 */
[----:B------:R-:W-:-:S03]  /*aa8e0*/  F2FP.F16.E5M2.UNPACK_B R4, R5.H1 ;  /* 0x00000005ff04723e */ /* 0x000fc600030004ff */
[----:B------:R-:W-:Y:S04]  /*aa8f0*/  STL [R1+0x59ec], R0 ;  /* 0x0059ec0001007387 */ /* 0x000fe80000100800 */
[----:B------:R-:W-:Y:S01]  /*aa900*/  STL [R1+0x28], R4 ;  /* 0x0000280401007387 */ /* 0x000fe20000100800 */
[----:B--2---:R-:W-:-:S07]  /*aa910*/  F2FP.F16.E5M2.UNPACK_B R5, R6.H1 ;  /* 0x00000006ff05723e */ /* 0x004fce00030004ff */
[----:B------:R-:W-:Y:S01]  /*aa920*/  HMMA.16816.F32 R16, R12, R4, R16 ;  /* 0x000000040c10723c */ /* 0x000fe20000001810 */
[----:B------:R-:W-:-:S15]  /*aa930*/  STL [R1+0x2c], R5 ;  /* 0x00002c0501007387 */ /* 0x000fde0000100800 */
[----:B------:R-:W-:-:S03]  /*aa940*/  NOP ;  /* 0x0000000000007918 */ /* 0x000fc60000000000 */
[----:B------:R-:W-:Y:S04]  /*aa950*/  STL.64 [R1+0x1e0], R16 ;  /* 0x0001e01001007387 */ /* 0x000fe80000100a00 */
[----:B------:R0:W-:Y:S04]  /*aa960*/  STL.64 [R1+0x1e8], R18 ;  /* 0x0001e81201007387 */ /* 0x0001e80000100a00 */
[----:B0-----:R-:W2:Y:S04]  /*aa970*/  LDL.LU.64 R18, [R1+0x5ae0] ;  /* 0x005ae00001127983 */ /* 0x001ea80000300a00 */
[----:B------:R-:W2:Y:S04]  /*aa980*/  LDL.LU.64 R16, [R1+0x5ad8] ;  /* 0x005ad80001107983 */ /* 0x000ea80000300a00 */
[----:B------:R-:W2:Y:S01]  /*aa990*/  LDL.LU R4, [R1+0x5ad0] ;  /* 0x005ad00001047983 */ /* 0x000ea20000300800 */
[----:B------:R-:W-:Y:S01]  /*aa9a0*/  F2FP.F16.E5M2.UNPACK_B R6, R7.H1 ;  /* 0x00000007ff06723e */ /* 0x000fe200030004ff */
[----:B------:R-:W-:-:S05]  /*aa9b0*/  IMAD.MOV.U32 R0, RZ, RZ, R5 ;  /* 0x000000ffff007224 */ /* 0x000fca00078e0005 */
        /* <DEDUP_REMOVED lines=9> */
[----:B------:R-:W2:Y:S01]  /*aaa50*/  LDL.LU.64 R16, [R1+0x5ac0] ;  /* 0x005ac00001107983 */ /* 0x000ea20000300a00 */
[----:B----4-:R-:W-:-:S02]  /*aaa60*/  F2FP.F16.E5M2.UNPACK_B R4, R3.H1 ;  /* 0x00000003ff04723e */ /* 0x010fc400030004ff */
[----:B------:R-:W-:-:S07]  /*aaa70*/  F2FP.F16.E5M2.UNPACK_B R5, R2.H1 ;  /* 0x00000002ff05723e */ /* 0x000fce00030004ff */
[----:B------:R-:W-:Y:S01]  /*aaa80*/  HMMA.16816.F32 R8, R12, R4, R8 ;  /* 0x000000040c08723c */ /* 0x000fe20000001808 */
[----:B------:R-:W-:Y:S01]  /*aaa90*/  IMAD.MOV.U32 R0, RZ, RZ, R7 ;  /* 0x000000ffff007224 */ /* 0x000fe200078e0007 */
[----:B---3--:R-:W-:Y:S02]  /*aaaa0*/  F2FP.F16.E5M2.UNPACK_B R2, R20.H1 ;  /* 0x00000014ff02723e */ /* 0x008fe400030004ff */
[----:B------:R-:W-:Y:S02]  /*aaab0*/  F2FP.F16.E5M2.UNPACK_B R3, R21.H1 ;  /* 0x00000015ff03723e */ /* 0x000fe400030004ff */
[----:B------:R0:W-:Y:S04]  /*aaac0*/  STL [R1+0x59f4], R0 ;  /* 0x0059f40001007387 */ /* 0x0001e80000100800 */
[----:B------:R1:W-:Y:S04]  /*aaad0*/  STL [R1+0x18], R4 ;  /* 0x0000180401007387 */ /* 0x0003e80000100800 */
[----:B------:R3:W-:Y:S01]  /*aaae0*/  STL [R1+0x1c], R5 ;  /* 0x00001c0501007387 */ /* 0x0007e20000100800 */
[----:B0-----:R-:W-:-:S05]  /*aaaf0*/  IMAD.MOV.U32 R0, RZ, RZ, R5 ;  /* 0x000000ffff007224 */ /* 0x001fca00078e0005 */
[----:B------:R0:W-:Y:S04]  /*aab00*/  STL [R1+0x59f8], R0 ;  /* 0x0059f80001007387 */ /* 0x0001e80000100800 */
[----:B------:R-:W-:Y:S04]  /*aab10*/  STL.64 [R1+0x210], R8 ;  /* 0x0002100801007387 */ /* 0x000fe80000100a00 */
[----:B------:R2:W-:Y:S04]  /*aab20*/  STL.64 [R1+0x218], R10 ;  /* 0x0002180a01007387 */ /* 0x0005e80000100a00 */
[----:B------:R4:W-:Y:S01]  /*aab30*/  STL [R1+0x10], R2 ;  /* 0x0000100201007387 */ /* 0x0009e20000100800 */
[----:B-1----:R-:W-:-:S02]  /*aab40*/  F2FP.F16.E5M2.UNPACK_B R4, R22.H1 ;  /* 0x00000016ff04723e */ /* 0x002fc400030004ff */
[----:B---3--:R-:W-:Y:S01]  /*aab50*/  F2FP.F16.E5M2.UNPACK_B R5, R23.H1 ;  /* 0x00000017ff05723e */ /* 0x008fe200030004ff */
[----:B------:R-:W-:Y:S01]  /*aab60*/  STL [R1+0x14], R3 ;  /* 0x0000140301007387 */ /* 0x000fe20000100800 */
[----:B0-----:R-:W-:-:S05]  /*aab70*/  IMAD.MOV.U32 R0, RZ, RZ, R3 ;  /* 0x000000ffff007224 */ /* 0x001fca00078e0003 */
[----:B------:R-:W-:Y:S01]  /*aab80*/  STL [R1+0x59fc], R0 ;  /* 0x0059fc0001007387 */ /* 0x000fe20000100800 */
[----:B--2---:R-:W-:-:S15]  /*aab90*/  HMMA.16816.F32 R8, R12, R2, R16 ;  /* 0x000000020c08723c */ /* 0x004fde0000001810 */
[----:B------:R-:W-:-:S04]  /*aaba0*/  NOP ;  /* 0x0000000000007918 */ /* 0x000fc80000000000 */
[----:B------:R-:W-:Y:S04]  /*aabb0*/  STL.64 [R1+0x220], R8 ;  /* 0x0002200801007387 */ /* 0x000fe80000100a00 */
[----:B------:R-:W-:Y:S04]  /*aabc0*/  STL.64 [R1+0x228], R10 ;  /* 0x0002280a01007387 */ /* 0x000fe80000100a00 */
[----:B------:R-:W-:Y:S04]  /*aabd0*/  STL [R1+0x8], R4 ;  /* 0x0000080401007387 */ /* 0x000fe80000100800 */
[----:B------:R0:W-:Y:S01]  /*aabe0*/  STL [R1+0xc], R5 ;  /* 0x00000c0501007387 */ /* 0x0001e20000100800 */
[----:B----4-:R-:W-:-:S03]  /*aabf0*/  F2FP.F16.E5M2.UNPACK_B R2, R28.H1 ;  /* 0x0000001cff02723e */ /* 0x010fc600030004ff */
[----:B------:R-:W2:Y:S01]  /*aac00*/  LDL.LU R21, [R1+0xe64] ;  /* 0x000e640001157983 */ /* 0x000ea20000300800 */
[----:B0-----:R-:W-:Y:S01]  /*aac10*/  HMMA.16816.F32 R4, R12, R4, R24 ;  /* 0x000000040c04723c */ /* 0x001fe20000001818 */
[----:B------:R-:W-:-:S15]  /*aac20*/  F2FP.F16.E5M2.UNPACK_B R3, R29.H1 ;  /* 0x0000001dff03723e */ /* 0x000fde00030004ff */
[----:B------:R-:W-:-:S03]  /*aac30*/  NOP ;  /* 0x0000000000007918 */ /* 0x000fc60000000000 */
[----:B------:R0:W-:Y:S04]  /*aac40*/  STL.64 [R1+0x230], R4 ;  /* 0x0002300401007387 */ /* 0x0001e80000100a00 */
[----:B------:R1:W-:Y:S04]  /*aac50*/  STL.64 [R1+0x238], R6 ;  /* 0x0002380601007387 */ /* 0x0003e80000100a00 */
[----:B------:R-:W-:Y:S04]  /*aac60*/  STL [R1], R2 ;  /* 0x0000000201007387 */ /* 0x000fe80000100800 */
[----:B------:R-:W3:Y:S04]  /*aac70*/  LDL.LU R18, [R1+0xe50] ;  /* 0x000e500001127983 */ /* 0x000ee80000300800 */
[----:B0-----:R-:W4:Y:S04]  /*aac80*/  LDL.LU R4, [R1+0x470] ;  /* 0x0004700001047983 */ /* 0x001f280000300800 */
[----:B------:R-:W-:Y:S04]  /*aac90*/  STL [R1+0x4], R3 ;  /* 0x0000040301007387 */ /* 0x000fe80000100800 */
[----:B------:R-:W4:Y:S04]  /*aaca0*/  LDL.LU R5, [R1+0x474] ;  /* 0x0004740001057983 */ /* 0x000f280000300800 */
        /* <DEDUP_REMOVED lines=14> */
[----:B------:R-:W3:Y:S04]  /*aad90*/  LDL.LU R20, [R1+0xe60] ;  /* 0x000e600001147983 */ /* 0x000ee80000300800 */
[----:B--2---:R-:W-:Y:S04]  /*aada0*/  STL.64 [R1+0x5aa0], R22 ;  /* 0x005aa01601007387 */ /* 0x004fe80000100a00 */
[----:B---3--:R0:W-:Y:S04]  /*aadb0*/  STL.64 [R1+0x5a98], R20 ;  /* 0x005a981401007387 */ /* 0x0081e80000100a00 */
[----:B0-----:R-:W2:Y:S04]  /*aadc0*/  LDL.LU R20, [R1+0x3f0] ;  /* 0x0003f00001147983 */ /* 0x001ea80000300800 */
[----:B------:R-:W2:Y:S04]  /*aadd0*/  LDL.LU R21, [R1+0x3f4] ;  /* 0x0003f40001157983 */ /* 0x000ea80000300800 */
[----:B------:R-:W3:Y:S04]  /*aade0*/  LDL.LU R22, [R1+0x3f8] ;  /* 0x0003f80001167983 */ /* 0x000ee80000300800 */
[----:B------:R-:W3:Y:S01]  /*aadf0*/  LDL.LU R23, [R1+0x3fc] ;  /* 0x0003fc0001177983 */ /* 0x000ee20000300800 */
[----:B------:R-:W-:Y:S03]  /*aae00*/  HMMA.16816.F32 R8, R12, R2, R8 ;  /* 0x000000020c08723c */ /* 0x000fe60000001808 */
[----:B---3--:R-:W-:Y:S04]  /*aae10*/  STL.64 [R1+0x5ab0], R22 ;  /* 0x005ab01601007387 */ /* 0x008fe80000100a00 */
[----:B--2---:R0:W-:Y:S04]  /*aae20*/  STL.64 [R1+0x5aa8], R20 ;  /* 0x005aa81401007387 */ /* 0x0041e80000100a00 */
[----:B0-----:R-:W2:Y:S04]  /*aae30*/  LDL.LU R20, [R1+0x3c0] ;  /* 0x0003c00001147983 */ /* 0x001ea80000300800 */
[----:B------:R-:W2:Y:S04]  /*aae40*/  LDL.LU R21, [R1+0x3c4] ;  /* 0x0003c40001157983 */ /* 0x000ea80000300800 */
[----:B------:R-:W2:Y:S04]  /*aae50*/  LDL.LU R22, [R1+0x3c8] ;  /* 0x0003c80001167983 */ /* 0x000ea80000300800 */
[----:B------:R-:W2:Y:S04]  /*aae60*/  LDL.LU R23, [R1+0x3cc] ;  /* 0x0003cc0001177983 */ /* 0x000ea80000300800 */
[----:B------:R-:W-:Y:S04]  /*aae70*/  STL.64 [R1+0x5a80], R6 ;  /* 0x005a800601007387 */ /* 0x000fe80000100a00 */
[----:B----4-:R0:W-:Y:S04]  /*aae80*/  STL.64 [R1+0x5a78], R4 ;  /* 0x005a780401007387 */ /* 0x0101e80000100a00 */
[----:B0-----:R-:W3:Y:S04]  /*aae90*/  LDL.LU R4, [R1+0x440] ;  /* 0x0004400001047983 */ /* 0x001ee80000300800 */
[----:B------:R-:W3:Y:S04]  /*aaea0*/  LDL.LU R5, [R1+0x444] ;  /* 0x0004440001057983 */ /* 0x000ee80000300800 */
[----:B------:R-:W4:Y:S04]  /*aaeb0*/  LDL.LU R6, [R1+0x448] ;  /* 0x0004480001067983 */ /* 0x000f280000300800 */
[----:B------:R-:W4:Y:S01]  /*aaec0*/  LDL.LU R7, [R1+0x44c] ;  /* 0x00044c0001077983 */ /* 0x000f220000300800 */
[----:B------:R-:W-:-:S02]  /*aaed0*/  F2FP.F16.E5M2.UNPACK_B R28, R28.H1 ;  /* 0x0000001cff1c723e */ /* 0x000fc400030004ff */
[----:B------:R-:W-:Y:S01]  /*aaee0*/  F2FP.F16.E5M2.UNPACK_B R29, R29.H1 ;  /* 0x0000001dff1d723e */ /* 0x000fe200030004ff */
[----:B------:R-:W-:-:S06]  /*aaef0*/  IMAD.MOV.U32 R0, RZ, RZ, R3 ;  /* 0x000000ffff007224 */ /* 0x000fcc00078e0003 */
[----:B--2---:R-:W-:Y:S01]  /*aaf00*/  HMMA.16816.F32 R20, R12, R28, R20 ;  /* 0x0000001c0c14723c */ /* 0x004fe20000001814 */
[----:B----4-:R-:W-:Y:S04]  /*aaf10*/  STL.64 [R1+0x5a90], R6 ;  /* 0x005a900601007387 */ /* 0x010fe80000100a00 */
[----:B---3--:R0:W-:Y:S04]  /*aaf20*/  STL.64 [R1+0x5a88], R4 ;  /* 0x005a880401007387 */ /* 0x0081e80000100a00 */
[----:B0-----:R-:W2:Y:S04]  /*aaf30*/  LDL.LU R4, [R1+0x410] ;  /* 0x0004100001047983 */ /* 0x001ea80000300800 */
[----:B------:R-:W2:Y:S04]  /*aaf40*/  LDL.LU R5, [R1+0x414] ;  /* 0x0004140001057983 */ /* 0x000ea80000300800 */
[----:B------:R-:W2:Y:S04]  /*aaf50*/  LDL.LU R6, [R1+0x418] ;  /* 0x0004180001067983 */ /* 0x000ea80000300800 */
[----:B------:R-:W2:Y:S04]  /*aaf60*/  LDL.LU R7, [R1+0x41c] ;  /* 0x00041c0001077983 */ /* 0x000ea80000300800 */
[----:B------:R0:W-:Y:S04]  /*aaf70*/  STL.64 [R1+0x250], R8 ;  /* 0x0002500801007387 */ /* 0x0001e80000100a00 */
[----:B------:R1:W-:Y:S04]  /*aaf80*/  STL.64 [R1+0x258], R10 ;  /* 0x0002580a01007387 */ /* 0x0003e80000100a00 */
[----:B0-----:R-:W3:Y:S04]  /*aaf90*/  LDL.LU R8, [R1+0x5ab8] ;  /* 0x005ab80001087983 */ /* 0x001ee80000300800 */
[----:B------:R-:W-:Y:S04]  /*aafa0*/  STL [R1+0x5a00], R0 ;  /* 0x005a000001007387 */ /* 0x000fe80000100800 */
[----:B------:R-:W4:Y:S04]  /*aafb0*/  LDL.LU R19, [R1+0xe54] ;  /* 0x000e540001137983 */ /* 0x000f280000300800 */
[----:B-1----:R-:W3:Y:S04]  /*aafc0*/  LDL.LU R10, [R1+0xe40] ;  /* 0x000e4000010a7983 */ /* 0x002ee80000300800 */
        /* <DEDUP_REMOVED lines=10> */
[----:B------:R-:W-:Y:S04]  /*ab070*/  STL [R1+0x5a18], R28 ;  /* 0x005a181c01007387 */ /* 0x000fe80000100800 */
[----:B------:R-:W-:Y:S02]  /*ab080*/  STL [R1+0x5a04], R29 ;  /* 0x005a041d01007387 */ /* 0x000fe40000100800 */
        /* <DEDUP_REMOVED lines=9> */
[----:B0-----:R-:W3:Y:S04]  /*ab120*/  LDL.LU.64 R6, [R1+0x5a90] ;  /* 0x005a900001067983 */ /* 0x001ee80000300a00 */
[----:B------:R-:W3:Y:S04]  /*ab130*/  LDL.LU.64 R4, [R1+0x5a88] ;  /* 0x005a880001047983 */ /* 0x000ee80000300a00 */
[----:B------:R-:W-:Y:S04]  /*ab140*/  STL.64 [R1+0x5828], R26 ;  /* 0x0058281a01007387 */ /* 0x000fe80000100a00 */
[----:B------:R0:W-:Y:S04]  /*ab150*/  STL.64 [R1+0x5820], R24 ;  /* 0x0058201801007387 */ /* 0x0001e80000100a00 */
[----:B0-----:R-:W4:Y:S04]  /*ab160*/  LDL.LU R24, [R1+0x4c0] ;  /* 0x0004c00001187983 */ /* 0x001f280000300800 */
[----:B------:R-:W4:Y:S04]  /*ab170*/  LDL.LU R25, [R1+0x4c4] ;  /* 0x0004c40001197983 */ /* 0x000f280000300800 */
[----:B------:R-:W4:Y:S04]  /*ab180*/  LDL.LU R26, [R1+0x4c8] ;  /* 0x0004c800011a7983 */ /* 0x000f280000300800 */
[----:B------:R-:W4:Y:S01]  /*ab190*/  LDL.LU R27, [R1+0x4cc] ;  /* 0x0004cc00011b7983 */ /* 0x000f220000300800 */
        /* <DEDUP_REMOVED lines=15> */
[----:B------:R-:W3:Y:S04]  /*ab290*/  LDL.LU R5, [R1+0x5a68] ;  /* 0x005a680001057983 */ /* 0x000ee80000300800 */
[----:B------:R-:W-:Y:S04]  /*ab2a0*/  STL.64 [R1+0x5808], R22 ;  /* 0x0058081601007387 */ /* 0x000fe80000100a00 */
[----:B------:R0:W-:Y:S04]  /*ab2b0*/  STL.64 [R1+0x5800], R20 ;  /* 0x0058001401007387 */ /* 0x0001e80000100a00 */
[----:B0-----:R-:W2:Y:S04]  /*ab2c0*/  LDL.LU R20, [R1+0x490] ;  /* 0x0004900001147983 */ /* 0x001ea80000300800 */
[----:B------:R-:W2:Y:S04]  /*ab2d0*/  LDL.LU R21, [R1+0x494] ;  /* 0x0004940001157983 */ /* 0x000ea80000300800 */
[----:B------:R-:W2:Y:S04]  /*ab2e0*/  LDL.LU R22, [R1+0x498] ;  /* 0x0004980001167983 */ /* 0x000ea80000300800 */
[----:B------:R-:W2:Y:S01]  /*ab2f0*/  LDL.LU R23, [R1+0x49c] ;  /* 0x00049c0001177983 */ /* 0x000ea20000300800 */
[----:B------:R-:W-:-:S02]  /*ab300*/  F2FP.F16.E5M2.UNPACK_B R18, R18.H1 ;  /* 0x00000012ff12723e */ /* 0x000fc400030004ff */
[----:B----4-:R-:W-:Y:S02]  /*ab310*/  F2FP.F16.E5M2.UNPACK_B R19, R19.H1 ;  /* 0x00000013ff13723e */ /* 0x010fe400030004ff */
[----:B------:R-:W-:Y:S02]  /*ab320*/  F2FP.F16.E5M2.UNPACK_B R2, R10.H1 ;  /* 0x0000000aff02723e */ /* 0x000fe400030004ff */
[----:B------:R-:W-:Y:S01]  /*ab330*/  F2FP.F16.E5M2.UNPACK_B R3, R11.H1 ;  /* 0x0000000bff03723e */ /* 0x000fe200030004ff */
[----:B------:R-:W-:Y:S04]  /*ab340*/  STL [R1+0x5a20], R18 ;  /* 0x005a201201007387 */ /* 0x000fe80000100800 */
[----:B------:R0:W-:Y:S01]  /*ab350*/  STL [R1+0x5a1c], R19 ;  /* 0x005a1c1301007387 */ /* 0x0001e20000100800 */
[C---:B--2---:R-:W-:Y:S08]  /*ab360*/  HMMA.16816.F32 R20, R12.reuse, R18, R20 ;  /* 0x000000120c14723c */ /* 0x044ff00000001814 */
[----:B0-----:R-:W-:Y:S01]  /*ab370*/  HMMA.16816.F32 R16, R12, R2, R24 ;  /* 0x000000020c10723c */ /* 0x001fe20000001818 */
[----:B------:R-:W-:-:S02]  /*ab380*/  IMAD.MOV.U32 R26, RZ, RZ, R8 ;  /* 0x000000ffff1a7224 */ /* 0x000fc400078e0008 */
[----:B------:R-:W-:Y:S02]  /*ab390*/  IMAD.MOV.U32 R27, RZ, RZ, R7 ;  /* 0x000000ffff1b7224 */ /* 0x000fe400078e0007 */
[----:B------:R-:W-:Y:S02]  /*ab3a0*/  IMAD.MOV.U32 R24, RZ, RZ, R6 ;  /* 0x000000ffff187224 */ /* 0x000fe400078e0006 */
[----:B---3--:R-:W-:-:S04]  /*ab3b0*/  IMAD.MOV.U32 R25, RZ, RZ, R5 ;  /* 0x000000ffff197224 */ /* 0x008fc800078e0005 */
[----:B------:R-:W-:Y:S04]  /*ab3c0*/  STL.64 [R1+0x2c0], R20 ;  /* 0x0002c01401007387 */ /* 0x000fe80000100a00 */
[----:B------:R-:W-:Y:S04]  /*ab3d0*/  STL.64 [R1+0x2c8], R22 ;  /* 0x0002c81601007387 */ /* 0x000fe80000100a00 */
[----:B------:R-:W-:Y:S04]  /*ab3e0*/  STL [R1+0x5a24], R3 ;  /* 0x005a240301007387 */ /* 0x000fe80000100800 */
        /* <DEDUP_REMOVED lines=8> */
[----:B------:R-:W4:Y:S04]  /*ab470*/  LDL.LU R7, [R1+0xe24] ;  /* 0x000e240001077983 */ /* 0x000f280000300800 */
[----:B------:R-:W4:Y:S04]  /*ab480*/  LDL.LU R8, [R1+0xe10] ;  /* 0x000e100001087983 */ /* 0x000f280000300800 */
        /* <DEDUP_REMOVED lines=25> */
[----:B------:R-:W-:-:S02]  /*ab620*/  F2FP.F16.E5M2.UNPACK_B R5, R5.H1 ;  /* 0x00000005ff05723e */ /* 0x000fc400030004ff */
[----:B------:R-:W-:Y:S01]  /*ab630*/  F2FP.F16.E5M2.UNPACK_B R6, R6.H1 ;  /* 0x00000006ff06723e */ /* 0x000fe200030004ff */
[----:B----4-:R-:W-:Y:S04]  /*ab640*/  STL.64 [R1+0x5a50], R26 ;  /* 0x005a501a01007387 */ /* 0x010fe80000100a00 */
[----:B---3--:R0:W-:Y:S04]  /*ab650*/  STL.64 [R1+0x5a48], R24 ;  /* 0x005a481801007387 */ /* 0x0081e80000100a00 */
[----:B0-----:R-:W3:Y:S04]  /*ab660*/  LDL.LU R24, [R1+0x520] ;  /* 0x0005200001187983 */ /* 0x001ee80000300800 */
[----:B------:R-:W3:Y:S04]  /*ab670*/  LDL.LU R25, [R1+0x524] ;  /* 0x0005240001197983 */ /* 0x000ee80000300800 */
[----:B------:R-:W3:Y:S04]  /*ab680*/  LDL.LU R26, [R1+0x528] ;  /* 0x00052800011a7983 */ /* 0x000ee80000300800 */
[----:B------:R-:W3:Y:S01]  /*ab690*/  LDL.LU R27, [R1+0x52c] ;  /* 0x00052c00011b7983 */ /* 0x000ee20000300800 */
[----:B--2---:R-:W-:Y:S01]  /*ab6a0*/  HMMA.16816.F32 R8, R12, R4, R8 ;  /* 0x000000040c08723c */ /* 0x004fe20000001808 */
[----:B------:R-:W-:-:S02]  /*ab6b0*/  F2FP.F16.E5M2.UNPACK_B R7, R7.H1 ;  /* 0x00000007ff07723e */ /* 0x000fc400030004ff */
[----:B------:R-:W2:Y:S04]  /*ab6c0*/  LDL.LU R17, [R1+0xdf4] ;  /* 0x000df40001117983 */ /* 0x000ea80000300800 */
        /* <DEDUP_REMOVED lines=18> */
[----:B0-----:R-:W3:Y:S04]  /*ab7f0*/  LDL.LU.64 R26, [R1+0x5a50] ;  /* 0x005a5000011a7983 */ /* 0x001ee80000300a00 */
[----:B------:R-:W3:Y:S01]  /*ab800*/  LDL.LU.64 R24, [R1+0x5a48] ;  /* 0x005a480001187983 */ /* 0x000ee20000300a00 */
[----:B--2---:R-:W-:-:S02]  /*ab810*/  F2FP.F16.E5M2.UNPACK_B R8, R8.H1 ;  /* 0x00000008ff08723e */ /* 0x004fc400030004ff */
[----:B------:R-:W-:Y:S01]  /*ab820*/  F2FP.F16.E5M2.UNPACK_B R9, R9.H1 ;  /* 0x00000009ff09723e */ /* 0x000fe200030004ff */
        /* <DEDUP_REMOVED lines=12> */
[----:B------:R-:W-:-:S02]  /*ab8f0*/  F2FP.F16.E5M2.UNPACK_B R10, R10.H1 ;  /* 0x0000000aff0a723e */ /* 0x000fc400030004ff */
[----:B------:R-:W-:-:S07]  /*ab900*/  F2FP.F16.E5M2.UNPACK_B R11, R11.H1 ;  /* 0x0000000bff0b723e */ /* 0x000fce00030004ff */
[----:B---3--:R-:W-:-:S15]  /*ab910*/  HMMA.16816.F32 R24, R12, R10, R24 ;  /* 0x0000000a0c18723c */ /* 0x008fde0000001818 */
[----:B------:R-:W-:-:S04]  /*ab920*/  NOP ;  /* 0x0000000000007918 */ /* 0x000fc80000000000 */
[----:B------:R-:W-:Y:S04]  /*ab930*/  STL.64 [R1+0xdd0], R24 ;  /* 0x000dd01801007387 */ /* 0x000fe80000100a00 */
[----:B------:R0:W-:Y:S04]  /*ab940*/  STL.64 [R1+0xdd8], R26 ;  /* 0x000dd81a01007387 */ /* 0x0001e80000100a00 */
[----:B0-----:R-:W3:Y:S04]  /*ab950*/  LDL.LU.64 R26, [R1+0x5a30] ;  /* 0x005a3000011a7983 */ /* 0x001ee80000300a00 */
[----:B------:R-:W3:Y:S04]  /*ab960*/  LDL.LU.64 R24, [R1+0x5a28] ;  /* 0x005a280001187983 */ /* 0x000ee80000300a00 */
[----:B------:R0:W-:Y:S04]  /*ab970*/  STL.64 [R1+0x57d8], R10 ;  /* 0x0057d80a01007387 */ /* 0x0001e80000100a00 */
[----:B0-----:R-:W2:Y:S04]  /*ab980*/  LDL R10, [R1+0x98] ;  /* 0x00009800010a7983 */ /* 0x001ea80000100800 */
[----:B------:R-:W2:Y:S04]  /*ab990*/  LDL R11, [R1+0x9c] ;  /* 0x00009c00010b7983 */ /* 0x000ea80000100800 */
[----:B------:R0:W-:Y:S04]  /*ab9a0*/  STL.64 [R1+0x57d0], R8 ;  /* 0x0057d00801007387 */ /* 0x0001e80000100a00 */
[----:B0-----:R-:W2:Y:S04]  /*ab9b0*/  LDL.LU R9, [R1+0x3e68] ;  /* 0x003e680001097983 */ /* 0x001ea80000300800 */
[----:B------:R-:W3:Y:S01]  /*ab9c0*/  LDL.LU R8, [R1+0x3e70] ;  /* 0x003e700001087983 */ /* 0x000ee20000300800 */
[----:B----4-:R-:W-:-:S02]  /*ab9d0*/  IMAD R29, R29, 0x100, R3 ;  /* 0x000001001d1d7824 */ /* 0x010fc400078e0203 */
[----:B------:R-:W-:Y:S01]  /*ab9e0*/  IMAD R0, R0, 0x100, R18 ;  /* 0x0000010000007824 */ /* 0x000fe200078e0212 */
[----:B------:R-:W4:Y:S04]  /*ab9f0*/  LDL.LU R3, [R1+0x5a24] ;  /* 0x005a240001037983 */ /* 0x000f280000300800 */
[----:B------:R-:W4:Y:S01]  /*aba00*/  LDL.LU R18, [R1+0x5a20] ;  /* 0x005a200001127983 */ /* 0x000f220000300800 */
[----:B------:R-:W-:Y:S02]  /*aba10*/  F2FP.F16.E5M2.UNPACK_B R16, R16.H1 ;  /* 0x00000010ff10723e */ /* 0x000fe400030004ff */
[----:B------:R-:W-:Y:S01]  /*aba20*/  F2FP.F16.E5M2.UNPACK_B R17, R17.H1 ;  /* 0x00000011ff11723e */ /* 0x000fe200030004ff */
[----:B--2---:R-:W-:Y:S02]  /*aba30*/  IMAD R9, R9, 0x100, R19 ;  /* 0x0000010009097824 */ /* 0x004fe400078e0213 */
[----:B------:R-:W4:Y:S04]  /*aba40*/  LDL.LU R19, [R1+0x5a1c] ;  /* 0x005a1c0001137983 */ /* 0x000f280000300800 */
[----:B---3--:R-:W-:Y:S01]  /*aba50*/  HMMA.16816.F32 R12, R12, R16, R24 ;  /* 0x000000100c0c723c */ /* 0x008fe20000001818 */
[----:B------:R-:W-:-:S02]  /*aba60*/  IMAD R8, R8, 0x100, R28 ;  /* 0x0000010008087824 */ /* 0x000fc400078e021c */
[----:B------:R-:W2:Y:S04]  /*aba70*/  LDL.LU R28, [R1+0x5a18] ;  /* 0x005a1800011c7983 */ /* 0x000ea80000300800 */
[----:B------:R-:W3:Y:S04]  /*aba80*/  LDL.LU.64 R26, [R1+0x5a10] ;  /* 0x005a1000011a7983 */ /* 0x000ee80000300a00 */
[----:B------:R-:W2:Y:S04]  /*aba90*/  LDL.LU.64 R24, [R1+0x5a08] ;  /* 0x005a080001187983 */ /* 0x000ea80000300a00 */
[----:B----4-:R-:W-:Y:S04]  /*abaa0*/  STL.64 [R1+0x5818], R18 ;  /* 0x0058181201007387 */ /* 0x010fe80000100a00 */
[----:B------:R0:W-:Y:S04]  /*abab0*/  STL.64 [R1+0x5810], R16 ;  /* 0x0058101001007387 */ /* 0x0001e80000100a00 */
[----:B------:R1:W-:Y:S04]  /*abac0*/  STL.64 [R1+0x310], R12 ;  /* 0x0003100c01007387 */ /* 0x0003e80000100a00 */
[----:B------:R4:W-:Y:S04]  /*abad0*/  STL.64 [R1+0x318], R14 ;  /* 0x0003180e01007387 */ /* 0x0009e80000100a00 */
[----:B0-----:R-:W2:Y:S04]  /*abae0*/  LDL.LU R16, [R1+0xa40] ;  /* 0x000a400001107983 */ /* 0x001ea80000300800 */
[----:B------:R-:W2:Y:S04]  /*abaf0*/  LDL.LU R17, [R1+0xa44] ;  /* 0x000a440001117983 */ /* 0x000ea80000300800 */
[----:B------:R-:W2:Y:S04]  /*abb00*/  LDL.LU R18, [R1+0xa48] ;  /* 0x000a480001127983 */ /* 0x000ea80000300800 */
[----:B------:R-:W2:Y:S01]  /*abb10*/  LDL.LU R19, [R1+0xa4c] ;  /* 0x000a4c0001137983 */ /* 0x000ea20000300800 */
[----:B-1----:R-:W-:-:S02]  /*abb20*/  F2FP.F16.E5M2.UNPACK_B R12, R29 ;  /* 0x0000001dff0c723e */ /* 0x002fc400020004ff */
[----:B------:R-:W-:Y:S02]  /*abb30*/  F2FP.F16.E5M2.UNPACK_B R13, R0 ;  /* 0x00000000ff0d723e */ /* 0x000fe400020004ff */
[----:B----4-:R-:W-:Y:S02]  /*abb40*/  F2FP.F16.E5M2.UNPACK_B R14, R9 ;  /* 0x00000009ff0e723e */ /* 0x010fe400020004ff */
[----:B------:R-:W-:Y:S01]  /*abb50*/  F2FP.F16.E5M2.UNPACK_B R15, R8 ;  /* 0x00000008ff0f723e */ /* 0x000fe200020004ff */
[----:B------:R-:W4:Y:S04]  /*abb60*/  LDL.LU R29, [R1+0x5a04] ;  /* 0x005a0400011d7983 */ /* 0x000f280000300800 */
[----:B------:R-:W3:Y:S02]  /*abb70*/  LDL.LU R0, [R1+0x5a00] ;  /* 0x005a000001007983 */ /* 0x000ee40000300800 */
[C---:B--2---:R-:W-:Y:S08]  /*abb80*/  HMMA.16816.F32 R16, R12.reuse, R10, R16 ;  /* 0x0000000a0c10723c */ /* 0x044ff00000001810 */
[C---:B------:R-:W-:Y:S08]  /*abb90*/  HMMA.16816.F32 R8, R12.reuse, R24, R4 ;  /* 0x000000180c08723c */ /* 0x040ff00000001804 */
[----:B---3--:R-:W-:Y:S03]  /*abba0*/  HMMA.16816.F32 R4, R12, R26, R20 ;  /* 0x0000001a0c04723c */ /* 0x008fe60000001814 */
        /* <DEDUP_REMOVED lines=10> */
[----:B---3--:R0:W-:Y:S04]  /*abc50*/  STL.64 [R1+0x5838], R22 ;  /* 0x0058381601007387 */ /* 0x0081e80000100a00 */
[----:B--2---:R-:W-:Y:S04]  /*abc60*/  STL.64 [R1+0x5830], R20 ;  /* 0x0058301401007387 */ /* 0x004fe80000100a00 */
[----:B------:R-:W2:Y:S04]  /*abc70*/  LDL.LU R24, [R1+0x870] ;  /* 0x0008700001187983 */ /* 0x000ea80000300800 */
[----:B------:R-:W2:Y:S04]  /*abc80*/  LDL.LU R25, [R1+0x874] ;  /* 0x0008740001197983 */ /* 0x000ea80000300800 */
[----:B------:R-:W3:Y:S04]  /*abc90*/  LDL.LU R26, [R1+0x878] ;  /* 0x00087800011a7983 */ /* 0x000ee80000300800 */
[----:B------:R-:W3:Y:S04]  /*abca0*/  LDL.LU R27, [R1+0x87c] ;  /* 0x00087c00011b7983 */ /* 0x000ee80000300800 */
[----:B---3--:R-:W-:Y:S04]  /*abcb0*/  STL.64 [R1+0x5848], R26 ;  /* 0x0058481a01007387 */ /* 0x008fe80000100a00 */
[----:B--2---:R1:W-:Y:S04]  /*abcc0*/  STL.64 [R1+0x5840], R24 ;  /* 0x0058401801007387 */ /* 0x0043e80000100a00 */
[----:B0-----:R-:W2:Y:S01]  /*abcd0*/  LDL R22, [R1] ;  /* 0x0000000001167983 */ /* 0x001ea20000100800 */
[----:B------:R-:W-:-:S03]  /*abce0*/  IMAD.MOV.U32 R23, RZ, RZ, R0 ;  /* 0x000000ffff177224 */ /* 0x000fc600078e0000 */
[----:B------:R-:W3:Y:S04]  /*abcf0*/  LDL.LU R0, [R1+0x59fc] ;  /* 0x0059fc0001007983 */ /* 0x000ee80000300800 */
[----:B--2---:R0:W-:Y:S04]  /*abd00*/  STL.64 [R1+0x5850], R22 ;  /* 0x0058501601007387 */ /* 0x0041e80000100a00 */
        /* <DEDUP_REMOVED lines=8> */
[----:B0-----:R-:W4:Y:S01]  /*abd90*/  LDL R22, [R1+0x10] ;  /* 0x0000100001167983 */ /* 0x001f220000100800 */
[----:B---3--:R-:W-:-:S03]  /*abda0*/  IMAD.MOV.U32 R23, RZ, RZ, R0 ;  /* 0x000000ffff177224 */ /* 0x008fc600078e0000 */
[----:B------:R-:W3:Y:S04]  /*abdb0*/  LDL.LU R0, [R1+0x59f8] ;  /* 0x0059f80001007983 */ /* 0x000ee80000300800 */
[----:B--2---:R0:W-:Y:S04]  /*abdc0*/  STL.64 [R1+0x5868], R20 ;  /* 0x0058681401007387 */ /* 0x0041e80000100a00 */
[----:B----4-:R-:W-:Y:S04]  /*abdd0*/  STL.64 [R1+0x5880], R22 ;  /* 0x0058801601007387 */ /* 0x010fe80000100a00 */
[----:B-1----:R-:W2:Y:S04]  /*abde0*/  LDL.LU R24, [R1+0x890] ;  /* 0x0008900001187983 */ /* 0x002ea80000300800 */
[----:B------:R-:W2:Y:S04]  /*abdf0*/  LDL.LU R25, [R1+0x894] ;  /* 0x0008940001197983 */ /* 0x000ea80000300800 */
[----:B------:R-:W4:Y:S04]  /*abe00*/  LDL.LU R26, [R1+0x898] ;  /* 0x00089800011a7983 */ /* 0x000f280000300800 */
[----:B------:R-:W4:Y:S04]  /*abe10*/  LDL.LU R27, [R1+0x89c] ;  /* 0x00089c00011b7983 */ /* 0x000f280000300800 */
[----:B0-----:R-:W2:Y:S01]  /*abe20*/  LDL R20, [R1+0x18] ;  /* 0x0000180001147983 */ /* 0x001ea20000100800 */
        /* <DEDUP_REMOVED lines=39> */
[----:B------:R-:W2:Y:S04]  /*ac0a0*/  LDL R20, [R1+0x38] ;  /* 0x0000380001147983 */ /* 0x000ea80000100800 */
[----:B------:R-:W2:Y:S04]  /*ac0b0*/  LDL R21, [R1+0x3c] ;  /* 0x00003c0001157983 */ /* 0x000ea80000100800 */
[----:B------:R-:W4:Y:S01]  /*ac0c0*/  LDL R22, [R1+0x40] ;  /* 0x0000400001167983 */ /* 0x000f220000100800 */
        /* <DEDUP_REMOVED lines=9> */
[----:B------:R-:W2:Y:S04]  /*ac160*/  LDL.64 R20, [R1+0x48] ;  /* 0x0000480001147983 */ /* 0x000ea80000100a00 */
[----:B------:R3:W-:Y:S02]  /*ac170*/  STL.64 [R1+0x5928], R22 ;  /* 0x0059281601007387 */ /* 0x0007e40000100a00 */
[----:B---3--:R-:W-:-:S02]  /*ac180*/  IMAD.MOV.U32 R23, RZ, RZ, R0 ;  /* 0x000000ffff177224 */ /* 0x008fc400078e0000 */
        /* <DEDUP_REMOVED lines=8> */
[----:B------:R-:W2:Y:S04]  /*ac210*/  LDL.LU R0, [R1+0x59e0] ;  /* 0x0059e00001007983 */ /* 0x000ea80000300800 */
[----:B----4-:R-:W-:Y:S04]  /*ac220*/  STL.64 [R1+0x5940], R22 ;  /* 0x0059401601007387 */ /* 0x010fe80000100a00 */
[----:B---3--:R-:W-:Y:S04]  /*ac230*/  STL.64 [R1+0x5908], R26 ;  /* 0x0059081a01007387 */ /* 0x008fe80000100a00 */
[----:B--2---:R0:W-:Y:S01]  /*ac240*/  STL.64 [R1+0x5900], R24 ;  /* 0x0059001801007387 */ /* 0x0041e20000100a00 */
[----:B------:R-:W-:-:S03]  /*ac250*/  IMAD.MOV.U32 R21, RZ, RZ, R0 ;  /* 0x000000ffff157224 */ /* 0x000fc600078e0000 */
        /* <DEDUP_REMOVED lines=82> */
[----:B------:R-:W2:Y:S01]  /*ac780*/  LDL.LU R7, [R1+0x81c] ;  /* 0x00081c0001077983 */ /* 0x000ea20000300800 */
[----:B----4-:R-:W-:Y:S03]  /*ac790*/  HMMA.16816.F32 R20, R12, R22, R24 ;  /* 0x000000160c14723c */ /* 0x010fe60000001818 */
[----:B------:R-:W4:Y:S04]  /*ac7a0*/  LDL.LU.64 R26, [R1+0x59c8] ;  /* 0x0059c800011a7983 */ /* 0x000f280000300a00 */
[----:B------:R-:W4:-:S12]  /*ac7b0*/  LDL.LU.64 R24, [R1+0x59c0] ;  /* 0x0059c00001187983 */ /* 0x000f180000300a00 */
        /* <DEDUP_REMOVED lines=49> */
[----:B------:R-:W-:-:S02]  /*acad0*/  IMAD.MOV.U32 R0, RZ, RZ, R21 ;  /* 0x000000ffff007224 */ /* 0x000fc400078e0015 */
[----:B----4-:R-:W-:Y:S01]  /*acae0*/  HMMA.16816.F32 R20, R12, R22, R24 ;  /* 0x000000160c14723c */ /* 0x010fe20000001818 */
        /* <DEDUP_REMOVED lines=59> */
[----:B------:R-:W4:Y:S04]  /*acea0*/  LDL.LU.64 R24, [R1+0x5820] ;  /* 0x0058200001187983 */ /* 0x000f280000300a00 */
[----:B------:R-:W-:Y:S01]  /*aceb0*/  STL.64 [R1+0x56b0], R28 ;  /* 0x0056b01c01007387 */ /* 0x000fe20000100a00 */
        /* <DEDUP_REMOVED lines=16> */
[C---:B--2---:R-:W-:Y:S08]  /*acfc0*/  HMMA.16816.F32 R4, R12.reuse, R18, R4 ;  /* 0x000000120c04723c */ /* 0x044ff00000001804 */
[C---:B---3--:R-:W-:Y:S08]  /*acfd0*/  HMMA.16816.F32 R8, R12.reuse, R20, R8 ;  /* 0x000000140c08723c */ /* 0x048ff00000001808 */
[----:B----4-:R-:W-:Y:S01]  /*acfe0*/  HMMA.16816.F32 R24, R12, R22, R24 ;  /* 0x000000160c18723c */ /* 0x010fe20000001818 */
[----:B------:R-:W-:-:S15]  /*acff0*/  STL.64 [R1+0x5678], R22 ;  /* 0x0056781601007387 */ /* 0x000fde0000100a00 */
[----:B------:R-:W-:-:S03]  /*ad000*/  NOP ;  /* 0x0000000000007918 */ /* 0x000fc60000000000 */
[----:B------:R-:W-:Y:S04]  /*ad010*/  STL.64 [R1+0xc70], R24 ;  /* 0x000c701801007387 */ /* 0x000fe80000100a00 */
[----:B------:R-:W-:Y:S04]  /*ad020*/  STL.64 [R1+0xc78], R26 ;  /* 0x000c781a01007387 */ /* 0x000fe80000100a00 */
[----:B------:R-:W-:Y:S04]  /*ad030*/  STL.64 [R1+0x5670], R20 ;  /* 0x0056701401007387 */ /* 0x000fe80000100a00 */
[----:B------:R0:W-:Y:S04]  /*ad040*/  STL.64 [R1+0xc60], R8 ;  /* 0x000c600801007387 */ /* 0x0001e80000100a00 */
[----:B------:R1:W-:Y:S04]  /*ad050*/  STL.64 [R1+0xc68], R10 ;  /* 0x000c680a01007387 */ /* 0x0003e80000100a00 */
[----:B0-----:R-:W2:Y:S04]  /*ad060*/  LDL.LU R8, [R1+0x7d0] ;  /* 0x0007d00001087983 */ /* 0x001ea80000300800 */
[----:B------:R0:W-:Y:S04]  /*ad070*/  STL.64 [R1+0x520], R4 ;  /* 0x0005200401007387 */ /* 0x0001e80000100a00 */
[----:B------:R3:W-:Y:S04]  /*ad080*/  STL.64 [R1+0x528], R6 ;  /* 0x0005280601007387 */ /* 0x0007e80000100a00 */
[----:B------:R-:W2:Y:S04]  /*ad090*/  LDL.LU R9, [R1+0x7d4] ;  /* 0x0007d40001097983 */ /* 0x000ea80000300800 */
[----:B-1----:R-:W4:Y:S04]  /*ad0a0*/  LDL.LU R10, [R1+0x7d8] ;  /* 0x0007d800010a7983 */ /* 0x002f280000300800 */
[----:B------:R-:W4:Y:S04]  /*ad0b0*/  LDL.LU R11, [R1+0x7dc] ;  /* 0x0007dc00010b7983 */ /* 0x000f280000300800 */
[----:B0-----:R-:W2:Y:S04]  /*ad0c0*/  LDL.LU R4, [R1+0x800] ;  /* 0x0008000001047983 */ /* 0x001ea80000300800 */
[----:B------:R-:W2:Y:S04]  /*ad0d0*/  LDL.LU R5, [R1+0x804] ;  /* 0x0008040001057983 */ /* 0x000ea80000300800 */
[----:B---3--:R-:W3:Y:S04]  /*ad0e0*/  LDL.LU R6, [R1+0x808] ;  /* 0x0008080001067983 */ /* 0x008ee80000300800 */
[----:B------:R-:W3:Y:S04]  /*ad0f0*/  LDL.LU R7, [R1+0x80c] ;  /* 0x00080c0001077983 */ /* 0x000ee80000300800 */
[----:B----4-:R-:W-:Y:S04]  /*ad100*/  STL.64 [R1+0x57e8], R10 ;  /* 0x0057e80a01007387 */ /* 0x010fe80000100a00 */
[----:B--2---:R0:W-:Y:S04]  /*ad110*/  STL.64 [R1+0x57e0], R8 ;  /* 0x0057e00801007387 */ /* 0x0041e80000100a00 */
[----:B0-----:R-:W2:Y:S04]  /*ad120*/  LDL.LU R8, [R1+0x7f0] ;  /* 0x0007f00001087983 */ /* 0x001ea80000300800 */
[----:B------:R-:W2:Y:S04]  /*ad130*/  LDL.LU R9, [R1+0x7f4] ;  /* 0x0007f40001097983 */ /* 0x000ea80000300800 */
[----:B------:R-:W2:Y:S04]  /*ad140*/  LDL.LU R10, [R1+0x7f8] ;  /* 0x0007f800010a7983 */ /* 0x000ea80000300800 */
[----:B------:R-:W2:Y:S04]  /*ad150*/  LDL.LU R11, [R1+0x7fc] ;  /* 0x0007fc00010b7983 */ /* 0x000ea80000300800 */
[----:B------:R-:W4:Y:S04]  /*ad160*/  LDL.LU.64 R22, [R1+0x98] ;  /* 0x0000980001167983 */ /* 0x000f280000300a00 */
[----:B----4-:R0:W-:Y:S04]  /*ad170*/  STL.64 [R1+0x57a8], R22 ;  /* 0x0057a81601007387 */ /* 0x0101e80000100a00 */
[----:B------:R-:W4:Y:S04]  /*ad180*/  LDL.LU R20, [R1+0x780] ;  /* 0x0007800001147983 */ /* 0x000f280000300800 */
[----:B------:R-:W4:Y:S04]  /*ad190*/  LDL.LU R21, [R1+0x784] ;  /* 0x0007840001157983 */ /* 0x000f280000300800 */
[----:B0-----:R-:W2:Y:S04]  /*ad1a0*/  LDL.LU R22, [R1+0x788] ;  /* 0x0007880001167983 */ /* 0x001ea80000300800 */
[----:B------:R-:W2:Y:S04]  /*ad1b0*/  LDL.LU R23, [R1+0x78c] ;  /* 0x00078c0001177983 */ /* 0x000ea80000300800 */
[----:B--2---:R-:W-:Y:S04]  /*ad1c0*/  STL.64 [R1+0x57b8], R22 ;  /* 0x0057b81601007387 */ /* 0x004fe80000100a00 */
[----:B----4-:R0:W-:Y:S04]  /*ad1d0*/  STL.64 [R1+0x57b0], R20 ;  /* 0x0057b01401007387 */ /* 0x0101e80000100a00 */
[----:B0-----:R-:W2:Y:S04]  /*ad1e0*/  LDL.LU R20, [R1+0x7b0] ;  /* 0x0007b00001147983 */ /* 0x001ea80000300800 */
[----:B------:R-:W2:Y:S04]  /*ad1f0*/  LDL.LU R21, [R1+0x7b4] ;  /* 0x0007b40001157983 */ /* 0x000ea80000300800 */
[----:B------:R-:W4:Y:S04]  /*ad200*/  LDL.LU R22, [R1+0x7b8] ;  /* 0x0007b80001167983 */ /* 0x000f280000300800 */
[----:B------:R-:W4:Y:S01]  /*ad210*/  LDL.LU R23, [R1+0x7bc] ;  /* 0x0007bc0001177983 */ /* 0x000f220000300800 */
[C---:B---3--:R-:W-:Y:S03]  /*ad220*/  HMMA.16816.F32 R4, R12.reuse, R2, R4 ;  /* 0x000000020c04723c */ /* 0x048fe60000001804 */
[----:B----4-:R-:W-:Y:S04]  /*ad230*/  STL.64 [R1+0x57c8], R22 ;  /* 0x0057c81601007387 */ /* 0x010fe80000100a00 */
        /* <DEDUP_REMOVED lines=9> */
[----:B------:R-:W3:Y:S04]  /*ad2d0*/  LDL.LU.64 R28, [R1+0x90] ;  /* 0x00009000011c7983 */ /* 0x000ee80000300a00 */
[----:B------:R0:W-:Y:S04]  /*ad2e0*/  STL [R1+0x5654], R18 ;  /* 0x0056541201007387 */ /* 0x0001e80000100800 */
[----:B0-----:R-:W4:Y:S04]  /*ad2f0*/  LDL.LU R18, [R1+0x3e90] ;  /* 0x003e900001127983 */ /* 0x001f280000300800 */
[----:B------:R0:W-:Y:S04]  /*ad300*/  STL [R1+0x5650], R19 ;  /* 0x0056501301007387 */ /* 0x0001e80000100800 */
[----:B0-----:R-:W4:Y:S04]  /*ad310*/  LDL.LU R19, [R1+0x3e94] ;  /* 0x003e940001137983 */ /* 0x001f280000300800 */
[----:B------:R-:W-:Y:S04]  /*ad320*/  STL.64 [R1+0xc50], R4 ;  /* 0x000c500401007387 */ /* 0x000fe80000100a00 */
[----:B------:R0:W-:Y:S04]  /*ad330*/  STL.64 [R1+0xc58], R6 ;  /* 0x000c580601007387 */ /* 0x0001e80000100a00 */
[----:B0-----:R-:W2:Y:S04]  /*ad340*/  LDL.LU.64 R6, [R1+0x57f8] ;  /* 0x0057f80001067983 */ /* 0x001ea80000300a00 */
[----:B------:R-:W2:Y:S04]  /*ad350*/  LDL.LU.64 R4, [R1+0x57f0] ;  /* 0x0057f00001047983 */ /* 0x000ea80000300a00 */
        /* <DEDUP_REMOVED lines=37> */
[----:B------:R-:W2:Y:S04]  /*ad5b0*/  LDL.LU.64 R20, [R1+0x57b0] ;  /* 0x0057b00001147983 */ /* 0x000ea80000300a00 */
[----:B------:R0:W-:Y:S04]  /*ad5c0*/  STL [R1+0x5614], R10 ;  /* 0x0056140a01007387 */ /* 0x0001e80000100800 */
[----:B0-----:R-:W4:Y:S04]  /*ad5d0*/  LDL.LU R10, [R1+0x3e84] ;  /* 0x003e8400010a7983 */ /* 0x001f280000300800 */
[----:B------:R0:W-:Y:S04]  /*ad5e0*/  STL [R1+0x5610], R11 ;  /* 0x0056100b01007387 */ /* 0x0001e80000100800 */
[----:B0-----:R-:W4:Y:S01]  /*ad5f0*/  LDL.LU R11, [R1+0x3e7c] ;  /* 0x003e7c00010b7983 */ /* 0x001f220000300800 */
[----:B--2---:R-:W-:Y:S03]  /*ad600*/  HMMA.16816.F32 R12, R12, R16, R20 ;  /* 0x000000100c0c723c */ /* 0x004fe60000001814 */
[----:B------:R-:W2:Y:S01]  /*ad610*/  LDL.LU.64 R22, [R1+0x57a8] ;  /* 0x0057a80001167983 */ /* 0x000ea20000300a00 */
[----:B---3--:R-:W-:-:S02]  /*ad620*/  IMAD R3, R2, 0x100, R3 ;  /* 0x0000010002037824 */ /* 0x008fc400078e0203 */
[----:B----4-:R-:W-:Y:S01]  /*ad630*/  IMAD R2, R18, 0x100, R19 ;  /* 0x0000010012027824 */ /* 0x010fe200078e0213 */
[----:B------:R-:W-:Y:S04]  /*ad640*/  STL [R1+0x55dc], R16 ;  /* 0x0055dc1001007387 */ /* 0x000fe80000100800 */
[----:B------:R-:W-:Y:S01]  /*ad650*/  STL [R1+0x55d8], R17 ;  /* 0x0055d81101007387 */ /* 0x000fe20000100800 */
[----:B------:R-:W-:-:S07]  /*ad660*/  IMAD R8, R8, 0x100, R10 ;  /* 0x0000010008087824 */ /* 0x000fce00078e020a */
[----:B------:R0:W-:Y:S01]  /*ad670*/  STL.64 [R1+0x390], R12 ;  /* 0x0003900c01007387 */ /* 0x0001e20000100a00 */
[----:B------:R-:W-:-:S03]  /*ad680*/  IMAD R9, R9, 0x100, R11 ;  /* 0x0000010009097824 */ /* 0x000fc600078e020b */
[----:B------:R1:W-:Y:S02]  /*ad690*/  STL.64 [R1+0x398], R14 ;  /* 0x0003980e01007387 */ /* 0x0003e40000100a00 */
[----:B0-----:R-:W-:Y:S02]  /*ad6a0*/  F2FP.F16.E5M2.UNPACK_B R12, R9 ;  /* 0x00000009ff0c723e */ /* 0x001fe400020004ff */
[----:B------:R-:W-:Y:S02]  /*ad6b0*/  F2FP.F16.E5M2.UNPACK_B R13, R8 ;  /* 0x00000008ff0d723e */ /* 0x000fe400020004ff */
[----:B-1----:R-:W-:Y:S02]  /*ad6c0*/  F2FP.F16.E5M2.UNPACK_B R14, R3 ;  /* 0x00000003ff0e723e */ /* 0x002fe400020004ff */
[----:B------:R-:W-:-:S07]  /*ad6d0*/  F2FP.F16.E5M2.UNPACK_B R15, R2 ;  /* 0x00000002ff0f723e */ /* 0x000fce00020004ff */
[----:B--2---:R-:W-:Y:S01]  /*ad6e0*/  HMMA.16816.F32 R4, R12, R22, R4 ;  /* 0x000000160c04723c */ /* 0x004fe20000001804 */
[----:B------:R-:W-:Y:S02]  /*ad6f0*/  IMAD.MOV.U32 R16, RZ, RZ, R23 ;  /* 0x000000ffff107224 */ /* 0x000fe400078e0017 */
[----:B------:R-:W-:-:S15]  /*ad700*/  IMAD.MOV.U32 R17, RZ, RZ, R22 ;  /* 0x000000ffff117224 */ /* 0x000fde00078e0016 */
[----:B------:R-:W-:Y:S01]  /*ad710*/  NOP ;  /* 0x0000000000007918 */ /* 0x000fe20000000000 */
[----:B------:R-:W-:Y:S04]  /*ad720*/  STL.64 [R1+0x4c0], R4 ;  /* 0x0004c00401007387 */ /* 0x000fe80000100a00 */
[----:B------:R0:W-:Y:S02]  /*ad730*/  STL.64 [R1+0x4c8], R6 ;  /* 0x0004c80601007387 */ /* 0x0001e40000100a00 */
[----:B0-----:R-:W-:Y:S02]  /*ad740*/  HMMA.16816.F32 R4, R12, R28, R24 ;  /* 0x0000001c0c04723c */ /* 0x001fe40000001818 */
[----:B------:R-:W-:Y:S04]  /*ad750*/  STL [R1+0x561c], R16 ;  /* 0x00561c1001007387 */ /* 0x000fe80000100800 */
[----:B------:R-:W-:-:S13]  /*ad760*/  STL [R1+0x5618], R17 ;  /* 0x0056181101007387 */ /* 0x000fda0000100800 */
[----:B------:R-:W-:Y:S04]  /*ad770*/  STL.64 [R1+0xc10], R4 ;  /* 0x000c100401007387 */ /* 0x000fe80000100a00 */
[----:B------:R-:W-:Y:S04]  /*ad780*/  STL.64 [R1+0xc18], R6 ;  /* 0x000c180601007387 */ /* 0x000fe80000100a00 */
[----:B------:R-:W2:Y:S04]  /*ad790*/  LDL.LU R24, [R1+0x6a0] ;  /* 0x0006a00001187983 */ /* 0x000ea80000300800 */
[----:B------:R-:W2:Y:S04]  /*ad7a0*/  LDL.LU R25, [R1+0x6a4] ;  /* 0x0006a40001197983 */ /* 0x000ea80000300800 */
[----:B------:R-:W3:Y:S04]  /*ad7b0*/  LDL.LU R26, [R1+0x6a8] ;  /* 0x0006a800011a7983 */ /* 0x000ee80000300800 */
[----:B------:R-:W3:Y:S01]  /*ad7c0*/  LDL.LU R27, [R1+0x6ac] ;  /* 0x0006ac00011b7983 */ /* 0x000ee20000300800 */
[----:B------:R-:W-:-:S03]  /*ad7d0*/  IMAD.MOV.U32 R23, RZ, RZ, R0 ;  /* 0x000000ffff177224 */ /* 0x000fc600078e0000 */
[----:B---3--:R-:W-:Y:S04]  /*ad7e0*/  STL.64 [R1+0x5730], R26 ;  /* 0x0057301a01007387 */ /* 0x008fe80000100a00 */
[----:B--2---:R-:W-:Y:S04]  /*ad7f0*/  STL.64 [R1+0x5728], R24 ;  /* 0x0057281801007387 */ /* 0x004fe80000100a00 */
[----:B------:R-:W2:Y:S04]  /*ad800*/  LDL R22, [R1+0x48] ;  /* 0x0000480001167983 */ /* 0x000ea80000100800 */
[----:B------:R-:W3:Y:S04]  /*ad810*/  LDL.LU R0, [R1+0x57a0] ;  /* 0x0057a00001007983 */ /* 0x000ee80000300800 */
[----:B------:R-:W4:Y:S04]  /*ad820*/  LDL.LU.64 R2, [R1+0x60] ;  /* 0x0000600001027983 */ /* 0x000f280000300a00 */
[----:B----4-:R-:W-:Y:S04]  /*ad830*/  STL.64 [R1+0x5758], R2 ;  /* 0x0057580201007387 */ /* 0x010fe80000100a00 */
[----:B------:R-:W4:Y:S04]  /*ad840*/  LDL.64 R20, [R1+0x50] ;  /* 0x0000500001147983 */ /* 0x000f280000100a00 */
[----:B--2---:R-:W-:Y:S04]  /*ad850*/  STL.64 [R1+0x5740], R22 ;  /* 0x0057401601007387 */ /* 0x004fe80000100a00 */
[----:B----4-:R0:W-:Y:S04]  /*ad860*/  STL.64 [R1+0x5738], R20 ;  /* 0x0057381401007387 */ /* 0x0101e80000100a00 */
[----:B0-----:R-:W2:Y:S04]  /*ad870*/  LDL.LU R20, [R1+0x6e0] ;  /* 0x0006e00001147983 */ /* 0x001ea80000300800 */
[----:B------:R-:W2:Y:S04]  /*ad880*/  LDL.LU R21, [R1+0x6e4] ;  /* 0x0006e40001157983 */ /* 0x000ea80000300800 */
[----:B------:R-:W4:Y:S04]  /*ad890*/  LDL.LU R22, [R1+0x6e8] ;  /* 0x0006e80001167983 */ /* 0x000f280000300800 */
[----:B------:R-:W4:Y:S04]  /*ad8a0*/  LDL.LU R23, [R1+0x6ec] ;  /* 0x0006ec0001177983 */ /* 0x000f280000300800 */
[----:B------:R-:W2:Y:S01]  /*ad8b0*/  LDL.LU.64 R2, [R1+0x70] ;  /* 0x0000700001027983 */ /* 0x000ea20000300a00 */
[----:B---3--:R-:W-:-:S03]  /*ad8c0*/  IMAD.MOV.U32 R19, RZ, RZ, R0 ;  /* 0x000000ffff137224 */ /* 0x008fc600078e0000 */
[----:B--2---:R0:W-:Y:S04]  /*ad8d0*/  STL.64 [R1+0x5788], R2 ;  /* 0x0057880201007387 */ /* 0x0041e80000100a00 */
[----:B------:R-:W2:Y:S04]  /*ad8e0*/  LDL R18, [R1+0x68] ;  /* 0x0000680001127983 */ /* 0x000ea80000100800 */
[----:B0-----:R-:W3:Y:S04]  /*ad8f0*/  LDL.LU.64 R2, [R1+0x88] ;  /* 0x0000880001027983 */ /* 0x001ee80000300a00 */
[----:B--2---:R-:W-:Y:S04]  /*ad900*/  STL.64 [R1+0x5780], R18 ;  /* 0x0057801201007387 */ /* 0x004fe80000100a00 */
[----:B----4-:R-:W-:Y:S04]  /*ad910*/  STL.64 [R1+0x5750], R22 ;  /* 0x0057501601007387 */ /* 0x010fe80000100a00 */
[----:B------:R0:W-:Y:S04]  /*ad920*/  STL.64 [R1+0x5748], R20 ;  /* 0x0057481401007387 */ /* 0x0001e80000100a00 */
[----:B0-----:R-:W2:Y:S04]  /*ad930*/  LDL.LU R20, [R1+0x700] ;  /* 0x0007000001147983 */ /* 0x001ea80000300800 */
        /* <DEDUP_REMOVED lines=15> */
[----:B0-----:R-:W4:Y:S04]  /*ada30*/  LDL.LU R20, [R1+0x710] ;  /* 0x0007100001147983 */ /* 0x001f280000300800 */
[----:B------:R-:W4:Y:S04]  /*ada40*/  LDL.LU R21, [R1+0x714] ;  /* 0x0007140001157983 */ /* 0x000f280000300800 */
[----:B------:R-:W4:Y:S04]  /*ada50*/  LDL.LU R22, [R1+0x718] ;  /* 0x0007180001167983 */ /* 0x000f280000300800 */
[----:B------:R-:W4:Y:S01]  /*ada60*/  LDL.LU R23, [R1+0x71c] ;  /* 0x00071c0001177983 */ /* 0x000f220000300800 */
[----:B------:R-:W-:-:S02]  /*ada70*/  IMAD.MOV.U32 R9, RZ, RZ, R29 ;  /* 0x000000ffff097224 */ /* 0x000fc400078e001d */
[----:B------:R-:W-:Y:S02]  /*ada80*/  IMAD.MOV.U32 R8, RZ, RZ, R28 ;  /* 0x000000ffff087224 */ /* 0x000fe400078e001c */
[----:B---3--:R-:W-:Y:S02]  /*ada90*/  IMAD.MOV.U32 R11, RZ, RZ, R3 ;  /* 0x000000ffff0b7224 */ /* 0x008fe400078e0003 */
[----:B------:R-:W-:Y:S01]  /*adaa0*/  IMAD.MOV.U32 R10, RZ, RZ, R2 ;  /* 0x000000ffff0a7224 */ /* 0x000fe200078e0002 */
[C---:B--2---:R-:W-:Y:S01]  /*adab0*/  HMMA.16816.F32 R16, R12.reuse, R2, R16 ;  /* 0x000000020c10723c */ /* 0x044fe20000001810 */
[----:B----4-:R-:W-:Y:S04]  /*adac0*/  STL.64 [R1+0x5778], R22 ;  /* 0x0057781601007387 */ /* 0x010fe80000100a00 */
        /* <DEDUP_REMOVED lines=13> */
[----:B------:R-:W2:Y:S04]  /*adba0*/  LDL.64 R28, [R1+0x40] ;  /* 0x00004000011c7983 */ /* 0x000ea80000100a00 */
[----:B------:R-:W-:Y:S04]  /*adbb0*/  STL [R1+0x5624], R9 ;  /* 0x0056240901007387 */ /* 0x000fe80000100800 */
[----:B------:R0:W-:Y:S04]  /*adbc0*/  STL [R1+0x5620], R8 ;  /* 0x0056200801007387 */ /* 0x0001e80000100800 */
[----:B0-----:R-:W2:Y:S04]  /*adbd0*/  LDL.LU.64 R8, [R1+0x80] ;  /* 0x0000800001087983 */ /* 0x001ea80000300a00 */
[----:B------:R-:W-:Y:S04]  /*adbe0*/  STL.64 [R1+0xc00], R16 ;  /* 0x000c001001007387 */ /* 0x000fe80000100a00 */
[----:B------:R0:W-:Y:S04]  /*adbf0*/  STL.64 [R1+0xc08], R18 ;  /* 0x000c081201007387 */ /* 0x0001e80000100a00 */
[----:B0-----:R-:W2:Y:S04]  /*adc00*/  LDL.LU.64 R18, [R1+0x5798] ;  /* 0x0057980001127983 */ /* 0x001ea80000300a00 */
[----:B------:R-:W2:Y:S04]  /*adc10*/  LDL.LU.64 R16, [R1+0x5790] ;  /* 0x0057900001107983 */ /* 0x000ea80000300a00 */
[----:B------:R-:W3:Y:S04]  /*adc20*/  LDL.LU.64 R2, [R1+0x5788] ;  /* 0x0057880001027983 */ /* 0x000ee80000300a00 */
[----:B------:R-:W-:Y:S04]  /*adc30*/  STL [R1+0x562c], R11 ;  /* 0x00562c0b01007387 */ /* 0x000fe80000100800 */
[----:B------:R0:W-:Y:S04]  /*adc40*/  STL [R1+0x5628], R10 ;  /* 0x0056280a01007387 */ /* 0x0001e80000100800 */
[----:B0-----:R-:W3:Y:S01]  /*adc50*/  LDL.LU.64 R10, [R1+0x78] ;  /* 0x00007800010a7983 */ /* 0x001ee20000300a00 */
[C---:B--2---:R-:W-:Y:S08]  /*adc60*/  HMMA.16816.F32 R16, R12.reuse, R8, R16 ;  /* 0x000000080c10723c */ /* 0x044ff00000001810 */
[C---:B---3--:R-:W-:Y:S11]  /*adc70*/  HMMA.16816.F32 R20, R12.reuse, R10, R20 ;  /* 0x0000000a0c14723c */ /* 0x048ff60000001814 */
[----:B------:R-:W-:Y:S04]  /*adc80*/  STL.64 [R1+0x490], R16 ;  /* 0x0004901001007387 */ /* 0x000fe80000100a00 */
[----:B------:R0:W-:Y:S04]  /*adc90*/  STL.64 [R1+0x498], R18 ;  /* 0x0004981201007387 */ /* 0x0001e80000100a00 */
[----:B0-----:R-:W2:Y:S04]  /*adca0*/  LDL.LU.64 R18, [R1+0x5780] ;  /* 0x0057800001127983 */ /* 0x001ea80000300a00 */
        /* <DEDUP_REMOVED lines=14> */
[----:B------:R-:W-:Y:S02]  /*add90*/  IMAD.MOV.U32 R11, RZ, RZ, R2 ;  /* 0x000000ffff0b7224 */ /* 0x000fe400078e0002 */
[----:B------:R-:W-:Y:S02]  /*adda0*/  IMAD.MOV.U32 R10, RZ, RZ, R3 ;  /* 0x000000ffff0a7224 */ /* 0x000fe400078e0003 */
[----:B------:R-:W3:Y:S04]  /*addb0*/  LDL.LU.64 R2, [R1+0x5758] ;  /* 0x0057580001027983 */ /* 0x000ee80000300a00 */
[----:B------:R-:W-:Y:S04]  /*addc0*/  STL.64 [R1+0x5648], R10 ;  /* 0x0056480a01007387 */ /* 0x000fe80000100a00 */
[----:B------:R0:W-:Y:S04]  /*addd0*/  STL.64 [R1+0x5640], R8 ;  /* 0x0056400801007387 */ /* 0x0001e80000100a00 */
[----:B0-----:R-:W3:Y:S04]  /*adde0*/  LDL.LU R8, [R1+0x6c0] ;  /* 0x0006c00001087983 */ /* 0x001ee80000300800 */
[----:B------:R-:W3:Y:S04]  /*addf0*/  LDL.LU R9, [R1+0x6c4] ;  /* 0x0006c40001097983 */ /* 0x000ee80000300800 */
[----:B------:R-:W4:Y:S04]  /*ade00*/  LDL.LU R10, [R1+0x6c8] ;  /* 0x0006c800010a7983 */ /* 0x000f280000300800 */
[----:B------:R-:W4:Y:S01]  /*ade10*/  LDL.LU R11, [R1+0x6cc] ;  /* 0x0006cc00010b7983 */ /* 0x000f220000300800 */
[----:B--2---:R-:W-:-:S15]  /*ade20*/  HMMA.16816.F32 R20, R12, R18, R20 ;  /* 0x000000120c14723c */ /* 0x004fde0000001814 */
[----:B------:R-:W-:-:S04]  /*ade30*/  NOP ;  /* 0x0000000000007918 */ /* 0x000fc80000000000 */
        /* <DEDUP_REMOVED lines=11> */
[----:B------:R-:W3:Y:S04]  /*adef0*/  LDL.LU.64 R20, [R1+0x5738] ;  /* 0x0057380001147983 */ /* 0x000ee80000300a00 */
[----:B------:R0:W-:Y:S04]  /*adf00*/  STL.64 [R1+0x5668], R18 ;  /* 0x0056681201007387 */ /* 0x0001e80000100a00 */
[----:B0-----:R-:W4:Y:S04]  /*adf10*/  LDL.LU.64 R18, [R1+0x58] ;  /* 0x0000580001127983 */ /* 0x001f280000300a00 */
[----:B------:R-:W-:Y:S01]  /*adf20*/  STL.64 [R1+0x5660], R16 ;  /* 0x0056601001007387 */ /* 0x000fe20000100a00 */
[----:B----4-:R-:W-:-:S15]  /*adf30*/  HMMA.16816.F32 R24, R12, R18, R24 ;  /* 0x000000120c18723c */ /* 0x010fde0000001818 */
[----:B------:R-:W-:-:S04]  /*adf40*/  NOP ;  /* 0x0000000000007918 */ /* 0x000fc80000000000 */
[----:B------:R-:W-:Y:S04]  /*adf50*/  STL.64 [R1+0x440], R24 ;  /* 0x0004401801007387 */ /* 0x000fe80000100a00 */
[----:B------:R0:W-:Y:S04]  /*adf60*/  STL.64 [R1+0x448], R26 ;  /* 0x0004481a01007387 */ /* 0x0001e80000100a00 */
[----:B0-----:R-:W4:Y:S04]  /*adf70*/  LDL.LU.64 R26, [R1+0x5730] ;  /* 0x00573000011a7983 */ /* 0x001f280000300a00 */
[----:B------:R-:W4:Y:S01]  /*adf80*/  LDL.LU.64 R24, [R1+0x5728] ;  /* 0x0057280001187983 */ /* 0x000f220000300a00 */
[----:B---3--:R-:W-:Y:S01]  /*adf90*/  HMMA.16816.F32 R8, R12, R20, R8 ;  /* 0x000000140c08723c */ /* 0x008fe20000001808 */
[----:B------:R-:W-:-:S05]  /*adfa0*/  IMAD.MOV.U32 R0, RZ, RZ, R21 ;  /* 0x000000ffff007224 */ /* 0x000fca00078e0015 */
[----:B------:R-:W-:-:S13]  /*adfb0*/  STL [R1+0x551c], R0 ;  /* 0x00551c0001007387 */ /* 0x000fda0000100800 */
[----:B------:R-:W-:Y:S04]  /*adfc0*/  STL.64 [R1+0xbc0], R8 ;  /* 0x000bc00801007387 */ /* 0x000fe80000100a00 */
[----:B------:R2:W-:Y:S02]  /*adfd0*/  STL.64 [R1+0xbc8], R10 ;  /* 0x000bc80a01007387 */ /* 0x0005e40000100a00 */
[----:B--2---:R-:W-:-:S15]  /*adfe0*/  HMMA.16816.F32 R8, R12, R22, R4 ;  /* 0x000000160c08723c */ /* 0x004fde0000001804 */
[----:B------:R-:W-:-:S04]  /*adff0*/  NOP ;  /* 0x0000000000007918 */ /* 0x000fc80000000000 */
[----:B------:R0:W-:Y:S04]  /*ae000*/  STL.64 [R1+0xbb0], R8 ;  /* 0x000bb00801007387 */ /* 0x0001e80000100a00 */
[----:B------:R-:W-:Y:S01]  /*ae010*/  STL.64 [R1+0xbb8], R10 ;  /* 0x000bb80a01007387 */ /* 0x000fe20000100a00 */
[----:B----4-:R-:W-:Y:S03]  /*ae020*/  HMMA.16816.F32 R4, R12, R28, R24 ;  /* 0x0000001c0c04723c */ /* 0x010fe60000001818 */
[----:B------:R-:W2:-:S15]  /*ae030*/  LDL.LU R24, [R1+0x610] ;  /* 0x0006100001187983 */ /* 0x000e9e0000300800 */
[----:B------:R-:W-:Y:S01]  /*ae040*/  NOP ;  /* 0x0000000000007918 */ /* 0x000fe20000000000 */
[----:B------:R-:W-:Y:S04]  /*ae050*/  STL.64 [R1+0x410], R4 ;  /* 0x0004100401007387 */ /* 0x000fe80000100a00 */
[----:B------:R-:W-:Y:S04]  /*ae060*/  STL.64 [R1+0x418], R6 ;  /* 0x0004180601007387 */ /* 0x000fe80000100a00 */
[----:B------:R-:W2:Y:S04]  /*ae070*/  LDL.LU R25, [R1+0x614] ;  /* 0x0006140001197983 */ /* 0x000ea80000300800 */
[----:B------:R-:W3:Y:S04]  /*ae080*/  LDL.LU R26, [R1+0x618] ;  /* 0x00061800011a7983 */ /* 0x000ee80000300800 */
[----:B------:R-:W3:Y:S01]  /*ae090*/  LDL.LU R27, [R1+0x61c] ;  /* 0x00061c00011b7983 */ /* 0x000ee20000300800 */
[----:B------:R-:W-:-:S03]  /*ae0a0*/  IMAD.MOV.U32 R0, RZ, RZ, R29 ;  /* 0x000000ffff007224 */ /* 0x000fc600078e001d */
[----:B0-----:R-:W4:Y:S04]  /*ae0b0*/  LDL R8, [R1+0x8] ;  /* 0x0000080001087983 */ /* 0x001f280000100800 */
[----:B------:R-:W4:Y:S04]  /*ae0c0*/  LDL R9, [R1+0xc] ;  /* 0x00000c0001097983 */ /* 0x000f280000100800 */
        /* <DEDUP_REMOVED lines=16> */
[----:B--2---:R0:W-:Y:S01]  /*ae1d0*/  STL.64 [R1+0x56c8], R24 ;  /* 0x0056c81801007387 */ /* 0x0041e20000100a00 */
[----:B------:R-:W-:-:S02]  /*ae1e0*/  IMAD.MOV.U32 R2, RZ, RZ, R18 ;  /* 0x000000ffff027224 */ /* 0x000fc400078e0012 */
[----:B------:R-:W-:Y:S01]  /*ae1f0*/  IMAD.MOV.U32 R3, RZ, RZ, R19 ;  /* 0x000000ffff037224 */ /* 0x000fe200078e0013 */
[----:B0-----:R-:W2:Y:S04]  /*ae200*/  LDL.64 R24, [R1+0x20] ;  /* 0x0000200001187983 */ /* 0x001ea80000100a00 */
[----:B---3--:R0:W-:Y:S04]  /*ae210*/  STL.64 [R1+0x5700], R26 ;  /* 0x0057001a01007387 */ /* 0x0081e80000100a00 */
[----:B------:R-:W3:Y:S04]  /*ae220*/  LDL.64 R18, [R1+0x30] ;  /* 0x0000300001127983 */ /* 0x000ee80000100a00 */
[----:B------:R-:W2:Y:S04]  /*ae230*/  LDL R22, [R1+0x38] ;  /* 0x0000380001167983 */ /* 0x000ea80000100800 */
[----:B------:R-:W2:Y:S04]  /*ae240*/  LDL R23, [R1+0x3c] ;  /* 0x00003c0001177983 */ /* 0x000ea80000100800 */
[----:B0-----:R-:W2:Y:S04]  /*ae250*/  LDL R26, [R1+0x28] ;  /* 0x00002800011a7983 */ /* 0x001ea80000100800 */
[----:B------:R-:W2:Y:S04]  /*ae260*/  LDL R27, [R1+0x2c] ;  /* 0x00002c00011b7983 */ /* 0x000ea80000100800 */
[----:B---3--:R0:W-:Y:S04]  /*ae270*/  STL.64 [R1+0x5720], R18 ;  /* 0x0057201201007387 */ /* 0x0081e80000100a00 */
[----:B------:R-:W3:Y:S04]  /*ae280*/  LDL.LU R16, [R1+0x690] ;  /* 0x0006900001107983 */ /* 0x000ee80000300800 */
[----:B------:R-:W3:Y:S04]  /*ae290*/  LDL.LU R17, [R1+0x694] ;  /* 0x0006940001117983 */ /* 0x000ee80000300800 */
[----:B0-----:R-:W3:Y:S04]  /*ae2a0*/  LDL.LU R18, [R1+0x698] ;  /* 0x0006980001127983 */ /* 0x001ee80000300800 */
[----:B------:R-:W3:Y:S04]  /*ae2b0*/  LDL.LU R19, [R1+0x69c] ;  /* 0x00069c0001137983 */ /* 0x000ee80000300800 */
[----:B--2---:R0:W-:Y:S04]  /*ae2c0*/  STL.64 [R1+0x56f8], R24 ;  /* 0x0056f81801007387 */ /* 0x0041e80000100a00 */
[----:B------:R1:W-:Y:S04]  /*ae2d0*/  STL.64 [R1+0x5718], R26 ;  /* 0x0057181a01007387 */ /* 0x0003e80000100a00 */
[----:B0-----:R-:W2:Y:S04]  /*ae2e0*/  LDL.LU R24, [R1+0x680] ;  /* 0x0006800001187983 */ /* 0x001ea80000300800 */
[----:B------:R-:W2:Y:S04]  /*ae2f0*/  LDL.LU R25, [R1+0x684] ;  /* 0x0006840001197983 */ /* 0x000ea80000300800 */
[----:B-1----:R-:W2:Y:S04]  /*ae300*/  LDL.LU R26, [R1+0x688] ;  /* 0x00068800011a7983 */ /* 0x002ea80000300800 */
[----:B------:R-:W2:Y:S04]  /*ae310*/  LDL.LU R27, [R1+0x68c] ;  /* 0x00068c00011b7983 */ /* 0x000ea80000300800 */
[----:B------:R-:W2:Y:S04]  /*ae320*/  LDL.64 R10, [R1] ;  /* 0x00000000010a7983 */ /* 0x000ea80000100a00 */
        /* <DEDUP_REMOVED lines=24> */
[----:B------:R-:W4:Y:S04]  /*ae4b0*/  LDL.LU.64 R18, [R1+0x5720] ;  /* 0x0057200001127983 */ /* 0x000f280000300a00 */
[----:B------:R0:W-:Y:S04]  /*ae4c0*/  STL.64 [R1+0xba0], R20 ;  /* 0x000ba01401007387 */ /* 0x0001e80000100a00 */
[----:B------:R1:W-:Y:S04]  /*ae4d0*/  STL.64 [R1+0xba8], R22 ;  /* 0x000ba81601007387 */ /* 0x0003e80000100a00 */
[----:B0-----:R-:W2:Y:S04]  /*ae4e0*/  LDL.LU R20, [R1+0x5e0] ;  /* 0x0005e00001147983 */ /* 0x001ea80000300800 */
[----:B------:R-:W2:Y:S04]  /*ae4f0*/  LDL.LU R21, [R1+0x5e4] ;  /* 0x0005e40001157983 */ /* 0x000ea80000300800 */
[----:B-1----:R-:W2:Y:S04]  /*ae500*/  LDL.LU R22, [R1+0x5e8] ;  /* 0x0005e80001167983 */ /* 0x002ea80000300800 */
[----:B------:R-:W2:Y:S01]  /*ae510*/  LDL.LU R23, [R1+0x5ec] ;  /* 0x0005ec0001177983 */ /* 0x000ea20000300800 */
[----:B----4-:R-:W-:Y:S03]  /*ae520*/  HMMA.16816.F32 R24, R12, R18, R24 ;  /* 0x000000120c18723c */ /* 0x010fe60000001818 */
        /* <DEDUP_REMOVED lines=8> */
[----:B0-----:R-:W4:Y:S01]  /*ae5b0*/  LDL.LU.64 R26, [R1+0x5718] ;  /* 0x00571800011a7983 */ /* 0x001f220000300a00 */
[----:B------:R-:W-:-:S03]  /*ae5c0*/  IMAD.MOV.U32 R0, RZ, RZ, R19 ;  /* 0x000000ffff007224 */ /* 0x000fc600078e0013 */
        /* <DEDUP_REMOVED lines=31> */
[----:B0-----:R-:W4:Y:S04]  /*ae7c0*/  LDL.LU.64 R26, [R1+0x56c0] ;  /* 0x0056c000011a7983 */ /* 0x001f280000300a00 */
[----:B------:R-:W4:Y:S01]  /*ae7d0*/  LDL.LU.64 R24, [R1+0x56b8] ;  /* 0x0056b80001187983 */ /* 0x000f220000300a00 */
[----:B------:R-:W-:-:S03]  /*ae7e0*/  IMAD.MOV.U32 R0, RZ, RZ, R29 ;  /* 0x000000ffff007224 */ /* 0x000fc600078e001d */
[----:B------:R-:W3:Y:S04]  /*ae7f0*/  LDL.LU.64 R28, [R1+0x56b0] ;  /* 0x0056b000011c7983 */ /* 0x000ee80000300a00 */
[----:B------:R-:W-:Y:S01]  /*ae800*/  STL [R1+0x552c], R0 ;  /* 0x00552c0001007387 */ /* 0x000fe20000100800 */
        /* <DEDUP_REMOVED lines=11> */
[----:B---3--:R-:W-:Y:S01]  /*ae8c0*/  HMMA.16816.F32 R4, R12, R28, R4 ;  /* 0x0000001c0c04723c */ /* 0x008fe20000001804 */
[----:B------:R-:W-:-:S02]  /*ae8d0*/  IMAD.MOV.U32 R0, RZ, RZ, R11 ;  /* 0x000000ffff007224 */ /* 0x000fc400078e000b */
[----:B------:R-:W3:Y:S04]  /*ae8e0*/  LDL.LU.64 R24, [R1+0x5690] ;  /* 0x0056900001187983 */ /* 0x000ee80000300a00 */
[----:B------:R-:W-:Y:S04]  /*ae8f0*/  STL [R1+0x55e0], R0 ;  /* 0x0055e00001007387 */ /* 0x000fe80000100800 */
[----:B------:R-:W4:Y:S08]  /*ae900*/  LDL.LU R8, [R1+0x5a0] ;  /* 0x0005a00001087983 */ /* 0x000f300000300800 */
[----:B------:R0:W-:Y:S04]  /*ae910*/  STL.64 [R1+0xb40], R4 ;  /* 0x000b400401007387 */ /* 0x0001e80000100a00 */
[----:B------:R1:W-:Y:S04]  /*ae920*/  STL.64 [R1+0xb48], R6 ;  /* 0x000b480601007387 */ /* 0x0003e80000100a00 */
[----:B------:R-:W4:Y:S04]  /*ae930*/  LDL.LU R9, [R1+0x5a4] ;  /* 0x0005a40001097983 */ /* 0x000f280000300800 */
[----:B------:R-:W4:Y:S04]  /*ae940*/  LDL.LU R10, [R1+0x5a8] ;  /* 0x0005a800010a7983 */ /* 0x000f280000300800 */
[----:B------:R-:W4:Y:S04]  /*ae950*/  LDL.LU R11, [R1+0x5ac] ;  /* 0x0005ac00010b7983 */ /* 0x000f280000300800 */
[----:B0-----:R-:W3:Y:S04]  /*ae960*/  LDL.LU R4, [R1+0x590] ;  /* 0x0005900001047983 */ /* 0x001ee80000300800 */
[----:B------:R-:W3:Y:S04]  /*ae970*/  LDL.LU R5, [R1+0x594] ;  /* 0x0005940001057983 */ /* 0x000ee80000300800 */
[----:B-1----:R-:W3:Y:S04]  /*ae980*/  LDL.LU R6, [R1+0x598] ;  /* 0x0005980001067983 */ /* 0x002ee80000300800 */
[----:B------:R-:W3:Y:S04]  /*ae990*/  LDL.LU R7, [R1+0x59c] ;  /* 0x00059c0001077983 */ /* 0x000ee80000300800 */
        /* <DEDUP_REMOVED lines=28> */
[----:B------:R0:W-:Y:S02]  /*aeb60*/  STL.64 [R1+0xb08], R26 ;  /* 0x000b081a01007387 */ /* 0x0001e40000100a00 */
[----:B0-----:R-:W-:Y:S02]  /*aeb70*/  IMAD.MOV.U32 R26, RZ, RZ, R2 ;  /* 0x000000ffff1a7224 */ /* 0x001fe400078e0002 */
[----:B------:R-:W-:Y:S01]  /*aeb80*/  IMAD.MOV.U32 R27, RZ, RZ, R3 ;  /* 0x000000ffff1b7224 */ /* 0x000fe200078e0003 */
[----:B------:R-:W3:Y:S04]  /*aeb90*/  LDL.LU R2, [R1+0x565c] ;  /* 0x00565c0001027983 */ /* 0x000ee80000300800 */
[----:B------:R-:W3:Y:S01]  /*aeba0*/  LDL.LU R3, [R1+0x5658] ;  /* 0x0056580001037983 */ /* 0x000ee20000300800 */
        /* <DEDUP_REMOVED lines=16> */
[C---:B---3--:R-:W-:Y:S08]  /*aecb0*/  HMMA.16816.F32 R4, R12.reuse, R2, R4 ;  /* 0x000000020c04723c */ /* 0x048ff00000001804 */
[C---:B----4-:R-:W-:Y:S01]  /*aecc0*/  HMMA.16816.F32 R8, R12.reuse, R18, R8 ;  /* 0x000000120c08723c */ /* 0x050fe20000001808 */
        /* <DEDUP_REMOVED lines=11> */
[----:B------:R0:W-:Y:S04]  /*aed80*/  STL.64 [R1+0xae8], R6 ;  /* 0x000ae80601007387 */ /* 0x0001e80000100a00 */
[----:B0-----:R-:W2:Y:S04]  /*aed90*/  LDL.LU.64 R6, [R1+0x5638] ;  /* 0x0056380001067983 */ /* 0x001ea80000300a00 */
[----:B------:R-:W2:Y:S02]  /*aeda0*/  LDL.LU.64 R4, [R1+0x5630] ;  /* 0x0056300001047983 */ /* 0x000ea40000300a00 */
[----:B--2---:R-:W-:-:S15]  /*aedb0*/  HMMA.16816.F32 R20, R12, R4, R20 ;  /* 0x000000040c14723c */ /* 0x004fde0000001814 */
[----:B------:R-:W-:-:S04]  /*aedc0*/  NOP ;  /* 0x0000000000007918 */ /* 0x000fc80000000000 */
[----:B------:R-:W-:Y:S04]  /*aedd0*/  STL.64 [R1+0xad0], R20 ;  /* 0x000ad01401007387 */ /* 0x000fe80000100a00 */
[----:B------:R0:W-:Y:S02]  /*aede0*/  STL.64 [R1+0xad8], R22 ;  /* 0x000ad81601007387 */ /* 0x0001e40000100a00 */
[----:B0-----:R-:W-:Y:S01]  /*aedf0*/  HMMA.16816.F32 R20, R12, R6, R24 ;  /* 0x000000060c14723c */ /* 0x001fe20000001818 */
[----:B---3--:R-:W-:Y:S02]  /*aee00*/  IMAD.MOV.U32 R26, RZ, RZ, R11 ;  /* 0x000000ffff1a7224 */ /* 0x008fe400078e000b */
[----:B------:R-:W-:Y:S01]  /*aee10*/  IMAD.MOV.U32 R27, RZ, RZ, R10 ;  /* 0x000000ffff1b7224 */ /* 0x000fe200078e000a */
[----:B------:R-:W2:-:S15]  /*aee20*/  LDL.LU R11, [R1+0x562c] ;  /* 0x00562c00010b7983 */ /* 0x000e9e0000300800 */
[----:B------:R0:W-:Y:S04]  /*aee30*/  STL.64 [R1+0xac0], R20 ;  /* 0x000ac01401007387 */ /* 0x0001e80000100a00 */
[----:B------:R1:W-:Y:S04]  /*aee40*/  STL.64 [R1+0xac8], R22 ;  /* 0x000ac81601007387 */ /* 0x0003e80000100a00 */
[----:B------:R-:W3:Y:S04]  /*aee50*/  LDL.LU R10, [R1+0x5628] ;  /* 0x00562800010a7983 */ /* 0x000ee80000300800 */
[----:B------:R-:W-:Y:S04]  /*aee60*/  STL.64 [R1+0x5550], R26 ;  /* 0x0055501a01007387 */ /* 0x000fe80000100a00 */
[----:B0-----:R-:W2:Y:S04]  /*aee70*/  LDL.LU R20, [R1+0x4b0] ;  /* 0x0004b00001147983 */ /* 0x001ea80000300800 */
[----:B------:R-:W2:Y:S04]  /*aee80*/  LDL.LU R21, [R1+0x4b4] ;  /* 0x0004b40001157983 */ /* 0x000ea80000300800 */
[----:B-1----:R-:W2:Y:S04]  /*aee90*/  LDL.LU R22, [R1+0x4b8] ;  /* 0x0004b80001167983 */ /* 0x002ea80000300800 */
[----:B------:R-:W2:Y:S01]  /*aeea0*/  LDL.LU R23, [R1+0x4bc] ;  /* 0x0004bc0001177983 */ /* 0x000ea20000300800 */
[----:B----4-:R-:W-:-:S02]  /*aeeb0*/  IMAD.MOV.U32 R24, RZ, RZ, R9 ;  /* 0x000000ffff187224 */ /* 0x010fc400078e0009 */
[----:B------:R-:W-:Y:S01]  /*aeec0*/  IMAD.MOV.U32 R25, RZ, RZ, R8 ;  /* 0x000000ffff197224 */ /* 0x000fe200078e0008 */
[----:B--2---:R-:W-:Y:S04]  /*aeed0*/  STL.64 [R1+0x5560], R22 ;  /* 0x0055601601007387 */ /* 0x004fe80000100a00 */
[----:B------:R0:W-:Y:S04]  /*aeee0*/  STL.64 [R1+0x5558], R20 ;  /* 0x0055581401007387 */ /* 0x0001e80000100a00 */
[----:B------:R-:W2:Y:S04]  /*aeef0*/  LDL.LU R9, [R1+0x5624] ;  /* 0x0056240001097983 */ /* 0x000ea80000300800 */
[----:B------:R-:W4:Y:S04]  /*aef00*/  LDL.LU R8, [R1+0x5620] ;  /* 0x0056200001087983 */ /* 0x000f280000300800 */
[----:B------:R-:W-:Y:S04]  /*aef10*/  STL.64 [R1+0x5568], R24 ;  /* 0x0055681801007387 */ /* 0x000fe80000100a00 */
        /* <DEDUP_REMOVED lines=8> */
[----:B------:R-:W2:Y:S04]  /*aefa0*/  LDL.LU R16, [R1+0x561c] ;  /* 0x00561c0001107983 */ /* 0x000ea80000300800 */
[----:B------:R-:W2:Y:S04]  /*aefb0*/  LDL.LU R17, [R1+0x5618] ;  /* 0x0056180001117983 */ /* 0x000ea80000300800 */
[----:B------:R4:W-:Y:S04]  /*aefc0*/  STL.64 [R1+0x5580], R26 ;  /* 0x0055801a01007387 */ /* 0x0009e80000100a00 */
[----:B0-----:R-:W2:Y:S04]  /*aefd0*/  LDL.LU R20, [R1+0x4e0] ;  /* 0x0004e00001147983 */ /* 0x001ea80000300800 */
[----:B------:R-:W2:Y:S04]  /*aefe0*/  LDL.LU R21, [R1+0x4e4] ;  /* 0x0004e40001157983 */ /* 0x000ea80000300800 */
[----:B------:R-:W2:Y:S04]  /*aeff0*/  LDL.LU R22, [R1+0x4e8] ;  /* 0x0004e80001167983 */ /* 0x000ea80000300800 */
[----:B------:R-:W2:Y:S01]  /*af000*/  LDL.LU R23, [R1+0x4ec] ;  /* 0x0004ec0001177983 */ /* 0x000ea20000300800 */
[----:B---3--:R-:W-:-:S02]  /*af010*/  IMAD.MOV.U32 R24, RZ, RZ, R10 ;  /* 0x000000ffff187224 */ /* 0x008fc400078e000a */
[----:B------:R-:W-:Y:S02]  /*af020*/  IMAD.MOV.U32 R25, RZ, RZ, R11 ;  /* 0x000000ffff197224 */ /* 0x000fe400078e000b */
[----:B----4-:R-:W-:Y:S02]  /*af030*/  IMAD.MOV.U32 R26, RZ, RZ, R8 ;  /* 0x000000ffff1a7224 */ /* 0x010fe400078e0008 */
[----:B------:R-:W-:Y:S01]  /*af040*/  IMAD.MOV.U32 R27, RZ, RZ, R9 ;  /* 0x000000ffff1b7224 */ /* 0x000fe200078e0009 */
[----:B--2---:R-:W-:Y:S04]  /*af050*/  STL.64 [R1+0x5590], R22 ;  /* 0x0055901601007387 */ /* 0x004fe80000100a00 */
[----:B------:R0:W-:Y:S04]  /*af060*/  STL.64 [R1+0x5588], R20 ;  /* 0x0055881401007387 */ /* 0x0001e80000100a00 */
[----:B------:R-:W2:Y:S04]  /*af070*/  LDL.LU R10, [R1+0x5614] ;  /* 0x00561400010a7983 */ /* 0x000ea80000300800 */
[----:B------:R-:W2:Y:S04]  /*af080*/  LDL.LU R11, [R1+0x5610] ;  /* 0x00561000010b7983 */ /* 0x000ea80000300800 */
[----:B------:R-:W3:Y:S04]  /*af090*/  LDL.LU R8, [R1+0x560c] ;  /* 0x00560c0001087983 */ /* 0x000ee80000300800 */
[----:B------:R-:W3:Y:S04]  /*af0a0*/  LDL.LU R9, [R1+0x5608] ;  /* 0x0056080001097983 */ /* 0x000ee80000300800 */
[----:B------:R-:W-:Y:S04]  /*af0b0*/  STL.64 [R1+0x5598], R24 ;  /* 0x0055981801007387 */ /* 0x000fe80000100a00 */
[----:B------:R1:W-:Y:S04]  /*af0c0*/  STL.64 [R1+0x55b0], R26 ;  /* 0x0055b01a01007387 */ /* 0x0003e80000100a00 */
[----:B0-----:R-:W4:Y:S04]  /*af0d0*/  LDL.LU R20, [R1+0x500] ;  /* 0x0005000001147983 */ /* 0x001f280000300800 */
[----:B------:R-:W4:Y:S04]  /*af0e0*/  LDL.LU R21, [R1+0x504] ;  /* 0x0005040001157983 */ /* 0x000f280000300800 */
[----:B------:R-:W2:Y:S04]  /*af0f0*/  LDL.LU R22, [R1+0x508] ;  /* 0x0005080001167983 */ /* 0x000ea80000300800 */
[----:B------:R-:W2:Y:S04]  /*af100*/  LDL.LU R23, [R1+0x50c] ;  /* 0x00050c0001177983 */ /* 0x000ea80000300800 */
[----:B------:R-:W2:Y:S04]  /*af110*/  LDL.LU R29, [R1+0x3e9c] ;  /* 0x003e9c00011d7983 */ /* 0x000ea80000300800 */
[----:B-1----:R-:W2:Y:S04]  /*af120*/  LDL.LU R27, [R1+0x3e98] ;  /* 0x003e9800011b7983 */ /* 0x002ea80000300800 */
        /* <DEDUP_REMOVED lines=53> */
[----:B------:R0:W-:Y:S04]  /*af480*/  STL.64 [R1+0x5398], R10 ;  /* 0x0053980a01007387 */ /* 0x0001e80000100a00 */
[----:B0-----:R-:W2:Y:S04]  /*af490*/  LDL.LU R10, [R1+0x68] ;  /* 0x00006800010a7983 */ /* 0x001ea80000300800 */
[----:B------:R-:W2:Y:S04]  /*af4a0*/  LDL.LU R11, [R1+0x6c] ;  /* 0x00006c00010b7983 */ /* 0x000ea80000300800 */
[----:B------:R0:W-:Y:S04]  /*af4b0*/  STL.64 [R1+0x5390], R8 ;  /* 0x0053900801007387 */ /* 0x0001e80000100a00 */
[----:B0-----:R-:W2:Y:S04]  /*af4c0*/  LDL.LU R9, [R1+0x3ea8] ;  /* 0x003ea80001097983 */ /* 0x001ea80000300800 */
[----:B------:R-:W3:Y:S01]  /*af4d0*/  LDL.LU R8, [R1+0x3eb0] ;  /* 0x003eb00001087983 */ /* 0x000ee20000300800 */
[----:B----4-:R-:W-:-:S02]  /*af4e0*/  IMAD R27, R27, 0x100, R29 ;  /* 0x000001001b1b7824 */ /* 0x010fc400078e021d */
[----:B------:R-:W-:Y:S01]  /*af4f0*/  IMAD R26, R26, 0x100, R0 ;  /* 0x000001001a1a7824 */ /* 0x000fe200078e0200 */
[----:B------:R-:W4:Y:S04]  /*af500*/  LDL.LU R29, [R1+0x55e4] ;  /* 0x0055e400011d7983 */ /* 0x000f280000300800 */
[----:B------:R-:W4:Y:S01]  /*af510*/  LDL.LU R0, [R1+0x55e0] ;  /* 0x0055e00001007983 */ /* 0x000f220000300800 */
[----:B--2---:R-:W-:Y:S02]  /*af520*/  IMAD R9, R9, 0x100, R16 ;  /* 0x0000010009097824 */ /* 0x004fe400078e0210 */
[----:B---3--:R-:W-:Y:S01]  /*af530*/  IMAD R8, R8, 0x100, R17 ;  /* 0x0000010008087824 */ /* 0x008fe200078e0211 */
        /* <DEDUP_REMOVED lines=13> */
[----:B------:R0:W-:Y:S04]  /*af610*/  STL.64 [R1+0x53c0], R18 ;  /* 0x0053c01201007387 */ /* 0x0001e80000100a00 */
[----:B------:R-:W3:Y:S04]  /*af620*/  LDL.LU R16, [R1+0x4a0] ;  /* 0x0004a00001107983 */ /* 0x000ee80000300800 */
[----:B------:R-:W3:Y:S04]  /*af630*/  LDL.LU R17, [R1+0x4a4] ;  /* 0x0004a40001117983 */ /* 0x000ee80000300800 */
[----:B0-----:R-:W3:Y:S04]  /*af640*/  LDL.LU R18, [R1+0x4a8] ;  /* 0x0004a80001127983 */ /* 0x001ee80000300800 */
        /* <DEDUP_REMOVED lines=37> */
[----:B------:R-:W2:Y:S01]  /*af8a0*/  LDL.LU.64 R24, [R1+0x5530] ;  /* 0x0055300001187983 */ /* 0x000ea20000300a00 */
[----:B---3--:R-:W-:-:S15]  /*af8b0*/  HMMA.16816.F32 R16, R12, R10, R16 ;  /* 0x0000000a0c10723c */ /* 0x008fde0000001810 */
[----:B------:R-:W-:-:S04]  /*af8c0*/  NOP ;  /* 0x0000000000007918 */ /* 0x000fc80000000000 */
[----:B------:R0:W-:Y:S04]  /*af8d0*/  STL.64 [R1+0xa20], R16 ;  /* 0x000a201001007387 */ /* 0x0001e80000100a00 */
[----:B------:R1:W-:Y:S04]  /*af8e0*/  STL.64 [R1+0xa28], R18 ;  /* 0x000a281201007387 */ /* 0x0003e80000100a00 */
[----:B0-----:R-:W3:Y:S01]  /*af8f0*/  LDL.LU R16, [R1+0x290] ;  /* 0x0002900001107983 */ /* 0x001ee20000300800 */
[C---:B--2---:R-:W-:Y:S08]  /*af900*/  HMMA.16816.F32 R8, R12.reuse, R24, R4 ;  /* 0x000000180c08723c */ /* 0x044ff00000001804 */
[----:B------:R-:W-:Y:S11]  /*af910*/  HMMA.16816.F32 R4, R12, R26, R20 ;  /* 0x0000001a0c04723c */ /* 0x000ff60000001814 */
[----:B------:R-:W-:Y:S04]  /*af920*/  STL.64 [R1+0xa10], R8 ;  /* 0x000a100801007387 */ /* 0x000fe80000100a00 */
[----:B------:R-:W-:Y:S04]  /*af930*/  STL.64 [R1+0xa18], R10 ;  /* 0x000a180a01007387 */ /* 0x000fe80000100a00 */
[----:B------:R-:W-:Y:S04]  /*af940*/  STL.64 [R1+0xa00], R4 ;  /* 0x000a000401007387 */ /* 0x000fe80000100a00 */
[----:B------:R-:W-:Y:S04]  /*af950*/  STL.64 [R1+0xa08], R6 ;  /* 0x000a080601007387 */ /* 0x000fe80000100a00 */
[----:B------:R-:W3:Y:S04]  /*af960*/  LDL.LU R17, [R1+0x294] ;  /* 0x0002940001117983 */ /* 0x000ee80000300800 */
[----:B-1----:R-:W2:Y:S04]  /*af970*/  LDL.LU R18, [R1+0x298] ;  /* 0x0002980001127983 */ /* 0x002ea80000300800 */
        /* <DEDUP_REMOVED lines=12> */
[----:B------:R0:W-:Y:S04]  /*afa40*/  STL.64 [R1+0x5408], R20 ;  /* 0x0054081401007387 */ /* 0x0001e80000100a00 */
[----:B------:R-:W2:Y:S04]  /*afa50*/  LDL.LU R24, [R1+0x350] ;  /* 0x0003500001187983 */ /* 0x000ea80000300800 */
[----:B------:R-:W2:Y:S04]  /*afa60*/  LDL.LU R25, [R1+0x354] ;  /* 0x0003540001197983 */ /* 0x000ea80000300800 */
[----:B------:R-:W2:Y:S04]  /*afa70*/  LDL.LU R26, [R1+0x358] ;  /* 0x00035800011a7983 */ /* 0x000ea80000300800 */
[----:B------:R-:W2:Y:S01]  /*afa80*/  LDL.LU R27, [R1+0x35c] ;  /* 0x00035c00011b7983 */ /* 0x000ea20000300800 */
[----:B----4-:R-:W-:-:S03]  /*afa90*/  IMAD.MOV.U32 R23, RZ, RZ, R0 ;  /* 0x000000ffff177224 */ /* 0x010fc600078e0000 */
[----:B--2---:R-:W-:Y:S04]  /*afaa0*/  STL.64 [R1+0x5420], R26 ;  /* 0x0054201a01007387 */ /* 0x004fe80000100a00 */
[----:B------:R1:W-:Y:S04]  /*afab0*/  STL.64 [R1+0x5418], R24 ;  /* 0x0054181801007387 */ /* 0x0003e80000100a00 */
[----:B------:R-:W2:Y:S04]  /*afac0*/  LDL.LU R22, [R1] ;  /* 0x0000000001167983 */ /* 0x000ea80000300800 */
[----:B------:R-:W4:Y:S04]  /*afad0*/  LDL.LU R0, [R1+0x552c] ;  /* 0x00552c0001007983 */ /* 0x000f280000300800 */
        /* <DEDUP_REMOVED lines=9> */
[----:B----4-:R-:W-:-:S03]  /*afb70*/  IMAD.MOV.U32 R23, RZ, RZ, R0 ;  /* 0x000000ffff177224 */ /* 0x010fc600078e0000 */
[----:B------:R-:W4:Y:S04]  /*afb80*/  LDL.LU R0, [R1+0x5528] ;  /* 0x0055280001007983 */ /* 0x000f280000300800 */
        /* <DEDUP_REMOVED lines=28> */
[----:B----4-:R-:W-:-:S03]  /*afd50*/  IMAD.MOV.U32 R23, RZ, RZ, R0 ;  /* 0x000000ffff177224 */ /* 0x010fc600078e0000 */
        /* <DEDUP_REMOVED lines=8> */
[----:B------:R-:W2:Y:S04]  /*afde0*/  LDL.LU R0, [R1+0x5520] ;  /* 0x0055200001007983 */ /* 0x000ea80000300800 */
        /* <DEDUP_REMOVED lines=10> */
[----:B------:R-:W4:Y:S01]  /*afe90*/  LDL.LU R22, [R1+0x40] ;  /* 0x0000400001167983 */ /* 0x000f220000300800 */
        /* <DEDUP_REMOVED lines=18> */
[----:B------:R-:W4:Y:S01]  /*affc0*/  LDL.LU R22, [R1+0x50] ;  /* 0x0000500001167983 */ /* 0x000f220000300800 */
        /* <DEDUP_REMOVED lines=26> */
[----:B------:R-:W3:Y:S04]  /*b0170*/  LDL.LU R4, [R1+0x1f0] ;  /* 0x0001f00001047983 */ /* 0x000ee80000300800 */
[----:B------:R-:W3:Y:S04]  /*b0180*/  LDL.LU R5, [R1+0x1f4] ;  /* 0x0001f40001057983 */ /* 0x000ee80000300800 */
[----:B------:R-:W2:Y:S04]  /*b0190*/  LDL.LU R6, [R1+0x1f8] ;  /* 0x0001f80001067983 */ /* 0x000ea80000300800 */
[----:B------:R-:W2:Y:S01]  /*b01a0*/  LDL.LU R7, [R1+0x1fc] ;  /* 0x0001fc0001077983 */ /* 0x000ea20000300800 */
[C---:B----4-:R-:W-:Y:S03]  /*b01b0*/  HMMA.16816.F32 R20, R12.reuse, R22, R24 ;  /* 0x000000160c14723c */ /* 0x050fe60000001818 */
        /* <DEDUP_REMOVED lines=11> */
[----:B------:R-:W4:Y:S04]  /*b0270*/  LDL.LU.64 R24, [R1+0x5508] ;  /* 0x0055080001187983 */ /* 0x000f280000300a00 */
        /* <DEDUP_REMOVED lines=68> */
[----:B0-----:R-:W2:Y:S04]  /*b06c0*/  LDL.LU.64 R26, [R1+0x5400] ;  /* 0x00540000011a7983 */ /* 0x001ea80000300a00 */
[----:B------:R-:W4:Y:S01]  /*b06d0*/  LDL.LU.64 R24, [R1+0x53f8] ;  /* 0x0053f80001187983 */ /* 0x000f220000300a00 */
[----:B--2---:R-:W-:-:S15]  /*b06e0*/  HMMA.16816.F32 R20, R12, R26, R20 ;  /* 0x0000001a0c14723c */ /* 0x004fde0000001814 */
[----:B------:R-:W-:-:S04]  /*b06f0*/  NOP ;  /* 0x0000000000007918 */ /* 0x000fc80000000000 */
[----:B------:R-:W-:Y:S04]  /*b0700*/  STL.64 [R1+0x930], R20 ;  /* 0x0009301401007387 */ /* 0x000fe80000100a00 */
[----:B------:R0:W-:Y:S04]  /*b0710*/  STL.64 [R1+0x938], R22 ;  /* 0x0009381601007387 */ /* 0x0001e80000100a00 */
[----:B0-----:R-:W4:Y:S04]  /*b0720*/  LDL.LU.64 R22, [R1+0x53f0] ;  /* 0x0053f00001167983 */ /* 0x001f280000300a00 */
[----:B------:R-:W4:Y:S02]  /*b0730*/  LDL.LU.64 R20, [R1+0x53e8] ;  /* 0x0053e80001147983 */ /* 0x000f240000300a00 */
[----:B----4-:R-:W-:Y:S02]  /*b0740*/  HMMA.16816.F32 R24, R12, R24, R20 ;  /* 0x000000180c18723c */ /* 0x010fe40000001814 */
[----:B------:R-:W2:Y:S04]  /*b0750*/  LDL.LU.64 R22, [R1+0x53e0] ;  /* 0x0053e00001167983 */ /* 0x000ea80000300a00 */
[----:B------:R-:W4:-:S13]  /*b0760*/  LDL.LU.64 R20, [R1+0x53d8] ;  /* 0x0053d80001147983 */ /* 0x000f1a0000300a00 */
        /* <DEDUP_REMOVED lines=10> */
[----:B0-----:R-:W4:Y:S04]  /*b0810*/  LDL.LU.64 R18, [R1+0x53d0] ;  /* 0x0053d00001127983 */ /* 0x001f280000300a00 */
[----:B------:R-:W4:Y:S02]  /*b0820*/  LDL.LU.64 R16, [R1+0x53c8] ;  /* 0x0053c80001107983 */ /* 0x000f240000300a00 */
[----:B----4-:R-:W-:Y:S02]  /*b0830*/  HMMA.16816.F32 R20, R12, R20, R16 ;  /* 0x000000140c14723c */ /* 0x010fe40000001810 */
[----:B------:R-:W2:-:S15]  /*b0840*/  LDL.LU.64 R18, [R1+0x53c0] ;  /* 0x0053c00001127983 */ /* 0x000e9e0000300a00 */
[----:B------:R-:W-:Y:S02]  /*b0850*/  NOP ;  /* 0x0000000000007918 */ /* 0x000fe40000000000 */
[----:B------:R0:W-:Y:S04]  /*b0860*/  STL.64 [R1+0x900], R20 ;  /* 0x0009001401007387 */ /* 0x0001e80000100a00 */
[----:B------:R1:W-:Y:S04]  /*b0870*/  STL.64 [R1+0x908], R22 ;  /* 0x0009081601007387 */ /* 0x0003e80000100a00 */
[----:B0-----:R-:W4:Y:S04]  /*b0880*/  LDL.LU R20, [R1+0xf0] ;  /* 0x0000f00001147983 */ /* 0x001f280000300800 */
[----:B------:R-:W4:Y:S04]  /*b0890*/  LDL.LU R21, [R1+0xf4] ;  /* 0x0000f40001157983 */ /* 0x000f280000300800 */
[----:B-1----:R-:W4:Y:S04]  /*b08a0*/  LDL.LU R22, [R1+0xf8] ;  /* 0x0000f80001167983 */ /* 0x002f280000300800 */
[----:B------:R-:W4:Y:S01]  /*b08b0*/  LDL.LU R23, [R1+0xfc] ;  /* 0x0000fc0001177983 */ /* 0x000f220000300800 */
[----:B--2---:R-:W-:Y:S03]  /*b08c0*/  HMMA.16816.F32 R16, R12, R18, R4 ;  /* 0x000000120c10723c */ /* 0x004fe60000001804 */
[----:B------:R-:W2:Y:S04]  /*b08d0*/  LDL.LU.64 R6, [R1+0x53b8] ;  /* 0x0053b80001067983 */ /* 0x000ea80000300a00 */
[----:B------:R-:W2:-:S12]  /*b08e0*/  LDL.LU.64 R4, [R1+0x53b0] ;  /* 0x0053b00001047983 */ /* 0x000e980000300a00 */
        /* <DEDUP_REMOVED lines=15> */
[----:B------:R0:W-:Y:S04]  /*b09e0*/  STL.64 [R1+0x8d8], R10 ;  /* 0x0008d80a01007387 */ /* 0x0001e80000100a00 */
[----:B0-----:R-:W3:Y:S04]  /*b09f0*/  LDL.LU.64 R10, [R1+0x5398] ;  /* 0x00539800010a7983 */ /* 0x001ee80000300a00 */
[----:B------:R-:W4:Y:S01]  /*b0a00*/  LDL.LU.64 R8, [R1+0x5390] ;  /* 0x0053900001087983 */ /* 0x000f220000300a00 */
[----:B--2---:R-:W-:-:S15]  /*b0a10*/  HMMA.16816.F32 R4, R12, R6, R16 ;  /* 0x000000060c04723c */ /* 0x004fde0000001810 */
[----:B------:R-:W-:-:S04]  /*b0a20*/  NOP ;  /* 0x0000000000007918 */ /* 0x000fc80000000000 */
[----:B------:R-:W-:Y:S04]  /*b0a30*/  STL.64 [R1+0x8c0], R4 ;  /* 0x0008c00401007387 */ /* 0x000fe80000100a00 */
[----:B------:R3:W-:Y:S04]  /*b0a40*/  STL.64 [R1+0x8c8], R6 ;  /* 0x0008c80601007387 */ /* 0x0007e80000100a00 */
[----:B------:R-:W-:Y:S01]  /*b0a50*/  STL [R1+0x5384], R15 ;  /* 0x0053840f01007387 */ /* 0x000fe20000100800 */
[C---:B----4-:R-:W-:Y:S08]  /*b0a60*/  HMMA.16816.F32 R16, R12.reuse, R8, R20 ;  /* 0x000000080c10723c */ /* 0x050ff00000001814 */
[----:B---3--:R-:W-:Y:S01]  /*b0a70*/  HMMA.16816.F32 R4, R12, R10, R24 ;  /* 0x0000000a0c04723c */ /* 0x008fe20000001818 */
[----:B------:R-:W-:-:S10]  /*b0a80*/  IMAD.MOV.U32 R10, RZ, RZ, R0 ;  /* 0x000000ffff0a7224 */ /* 0x000fd400078e0000 */
[----:B------:R-:W-:Y:S04]  /*b0a90*/  STL.64 [R1+0x8a0], R16 ;  /* 0x0008a01001007387 */ /* 0x000fe80000100a00 */
[----:B------:R-:W-:Y:S04]  /*b0aa0*/  STL.64 [R1+0x8a8], R18 ;  /* 0x0008a81201007387 */ /* 0x000fe80000100a00 */
[----:B------:R-:W2:Y:S04]  /*b0ab0*/  LDL.LU R8, [R1+0x100] ;  /* 0x0001000001087983 */ /* 0x000ea80000300800 */
[----:B------:R-:W-:Y:S04]  /*b0ac0*/  STL.64 [R1+0xc0], R4 ;  /* 0x0000c00401007387 */ /* 0x000fe80000100a00 */
[----:B------:R-:W-:Y:S04]  /*b0ad0*/  STL.64 [R1+0xc8], R6 ;  /* 0x0000c80601007387 */ /* 0x000fe80000100a00 */
[----:B------:R-:W2:Y:S04]  /*b0ae0*/  LDL.LU R9, [R1+0x104] ;  /* 0x0001040001097983 */ /* 0x000ea80000300800 */
        /* <DEDUP_REMOVED lines=12> */
[----:B------:R-:W2:Y:S04]  /*b0bb0*/  LDL.LU R17, [R1+0x3ecc] ;  /* 0x003ecc0001117983 */ /* 0x000ea80000300800 */
[----:B------:R-:W3:Y:S04]  /*b0bc0*/  LDL.LU R4, [R1+0x3ec8] ;  /* 0x003ec80001047983 */ /* 0x000ee80000300800 */
[----:B------:R-:W3:Y:S04]  /*b0bd0*/  LDL.LU R0, [R1+0x3ed4] ;  /* 0x003ed40001007983 */ /* 0x000ee80000300800 */
[----:B------:R-:W3:Y:S04]  /*b0be0*/  LDL.LU R5, [R1+0x3ed0] ;  /* 0x003ed00001057983 */ /* 0x000ee80000300800 */
[----:B----4-:R0:W-:Y:S04]  /*b0bf0*/  STL.64 [R1+0x5358], R10 ;  /* 0x0053580a01007387 */ /* 0x0101e80000100a00 */
[----:B0-----:R-:W4:Y:S04]  /*b0c00*/  LDL R10, [R1+0xfd8] ;  /* 0x000fd800010a7983 */ /* 0x001f280000100800 */
[----:B------:R-:W4:Y:S04]  /*b0c10*/  LDL R11, [R1+0xfdc] ;  /* 0x000fdc00010b7983 */ /* 0x000f280000100800 */
[----:B--2---:R0:W-:Y:S04]  /*b0c20*/  STL.64 [R1+0x5350], R8 ;  /* 0x0053500801007387 */ /* 0x0041e80000100a00 */
[----:B----4-:R1:W-:Y:S04]  /*b0c30*/  STL.64 [R1+0x5370], R10 ;  /* 0x0053700a01007387 */ /* 0x0103e80000100a00 */
[----:B0-----:R-:W2:Y:S04]  /*b0c40*/  LDL.LU R8, [R1+0xb0] ;  /* 0x0000b00001087983 */ /* 0x001ea80000300800 */
[----:B------:R-:W2:Y:S04]  /*b0c50*/  LDL.LU R9, [R1+0xb4] ;  /* 0x0000b40001097983 */ /* 0x000ea80000300800 */
[----:B-1----:R-:W2:Y:S04]  /*b0c60*/  LDL.LU R10, [R1+0xb8] ;  /* 0x0000b800010a7983 */ /* 0x002ea80000300800 */
[----:B------:R-:W2:Y:S04]  /*b0c70*/  LDL.LU R11, [R1+0xbc] ;  /* 0x0000bc00010b7983 */ /* 0x000ea80000300800 */
[----:B------:R-:W4:Y:S04]  /*b0c80*/  LDL R6, [R1+0xfbc] ;  /* 0x000fbc0001067983 */ /* 0x000f280000100800 */
[----:B------:R-:W2:Y:S04]  /*b0c90*/  LDL R7, [R1+0xfa8] ;  /* 0x000fa80001077983 */ /* 0x000ea80000100800 */
[----:B------:R-:W2:Y:S04]  /*b0ca0*/  LDL R18, [R1+0xfac] ;  /* 0x000fac0001127983 */ /* 0x000ea80000100800 */
[----:B------:R-:W2:Y:S04]  /*b0cb0*/  LDL R19, [R1+0xf98] ;  /* 0x000f980001137983 */ /* 0x000ea80000100800 */
[----:B------:R-:W2:Y:S04]  /*b0cc0*/  LDL.LU R20, [R1+0x110] ;  /* 0x0001100001147983 */ /* 0x000ea80000300800 */
[----:B------:R-:W2:Y:S04]  /*b0cd0*/  LDL.LU R21, [R1+0x114] ;  /* 0x0001140001157983 */ /* 0x000ea80000300800 */
[----:B------:R-:W2:Y:S04]  /*b0ce0*/  LDL.LU R22, [R1+0x118] ;  /* 0x0001180001167983 */ /* 0x000ea80000300800 */
[----:B------:R-:W2:Y:S01]  /*b0cf0*/  LDL.LU R23, [R1+0x11c] ;  /* 0x00011c0001177983 */ /* 0x000ea20000300800 */
[----:B------:R-:W-:-:S02]  /*b0d00*/  IMAD R2, R2, 0x100, R15 ;  /* 0x0000010002027824 */ /* 0x000fc400078e020f */
        /* <DEDUP_REMOVED lines=10> */
[----:B------:R-:W2:Y:S04]  /*b0db0*/  LDL.LU R24, [R1+0x120] ;  /* 0x0001200001187983 */ /* 0x000ea80000300800 */
[----:B------:R-:W2:Y:S04]  /*b0dc0*/  LDL.LU R25, [R1+0x124] ;  /* 0x0001240001197983 */ /* 0x000ea80000300800 */
[----:B------:R-:W2:Y:S04]  /*b0dd0*/  LDL.LU R26, [R1+0x128] ;  /* 0x00012800011a7983 */ /* 0x000ea80000300800 */
[----:B------:R-:W2:Y:S04]  /*b0de0*/  LDL.LU R27, [R1+0x12c] ;  /* 0x00012c00011b7983 */ /* 0x000ea80000300800 */
[----:B------:R-:W2:Y:S04]  /*b0df0*/  LDL.LU R15, [R1+0x5384] ;  /* 0x00538400010f7983 */ /* 0x000ea80000300800 */
[----:B------:R-:W2:Y:S04]  /*b0e00*/  LDL.LU R16, [R1+0x5380] ;  /* 0x0053800001107983 */ /* 0x000ea80000300800 */
[----:B------:R-:W2:Y:S01]  /*b0e10*/  LDL.LU R17, [R1+0x537c] ;  /* 0x00537c0001117983 */ /* 0x000ea20000300800 */
[----:B------:R-:W-:-:S03]  /*b0e20*/  IMAD R5, R5, 0x100, R0 ;  /* 0x0000010005057824 */ /* 0x000fc600078e0200 */
[----:B------:R-:W3:Y:S01]  /*b0e30*/  LDL.LU R0, [R1+0x5378] ;  /* 0x0053780001007983 */ /* 0x000ee20000300800 */
[----:B--2---:R-:W-:Y:S03]  /*b0e40*/  HMMA.16816.F32 R12, R12, R16, R8 ;  /* 0x000000100c0c723c */ /* 0x004fe60000001808 */
[----:B------:R-:W2:Y:S04]  /*b0e50*/  LDL.LU.64 R10, [R1+0x5370] ;  /* 0x00537000010a7983 */ /* 0x000ea80000300a00 */
[----:B------:R-:W4:Y:S04]  /*b0e60*/  LDL R16, [R1+0xfcc] ;  /* 0x000fcc0001107983 */ /* 0x000f280000100800 */
[----:B------:R-:W4:Y:S08]  /*b0e70*/  LDL R17, [R1+0xfb8] ;  /* 0x000fb80001117983 */ /* 0x000f300000100800 */
[----:B------:R0:W-:Y:S04]  /*b0e80*/  STL.64 [R1+0xb0], R12 ;  /* 0x0000b00c01007387 */ /* 0x0001e80000100a00 */
[----:B------:R1:W-:Y:S01]  /*b0e90*/  STL.64 [R1+0xb8], R14 ;  /* 0x0000b80e01007387 */ /* 0x0003e20000100a00 */
[----:B0-----:R-:W-:-:S02]  /*b0ea0*/  F2FP.F16.E5M2.UNPACK_B R12, R2 ;  /* 0x00000002ff0c723e */ /* 0x001fc400020004ff */
[----:B------:R-:W-:Y:S02]  /*b0eb0*/  F2FP.F16.E5M2.UNPACK_B R13, R3 ;  /* 0x00000003ff0d723e */ /* 0x000fe400020004ff */
[----:B-1----:R-:W-:Y:S02]  /*b0ec0*/  F2FP.F16.E5M2.UNPACK_B R14, R4 ;  /* 0x00000004ff0e723e */ /* 0x002fe400020004ff */
[----:B------:R-:W-:Y:S02]  /*b0ed0*/  F2FP.F16.E5M2.UNPACK_B R15, R5 ;  /* 0x00000005ff0f723e */ /* 0x000fe400020004ff */
[----:B---3--:R-:W-:Y:S02]  /*b0ee0*/  F2FP.F16.E5M2.UNPACK_B R4, R0 ;  /* 0x00000000ff04723e */ /* 0x008fe400020004ff */
[----:B--2---:R-:W-:Y:S02]  /*b0ef0*/  F2FP.F16.E5M2.UNPACK_B R8, R10 ;  /* 0x0000000aff08723e */ /* 0x004fe400020004ff */
[----:B------:R-:W-:-:S05]  /*b0f00*/  F2FP.F16.E5M2.UNPACK_B R9, R11 ;  /* 0x0000000bff09723e */ /* 0x000fca00020004ff */
[----:B------:R0:W-:Y:S02]  /*b0f10*/  STL.64 [R1+0x98], R8 ;  /* 0x0000980801007387 */ /* 0x0001e40000100a00 */
[----:B0-----:R-:W-:Y:S02]  /*b0f20*/  HMMA.16816.F32 R8, R12, R8, R20 ;  /* 0x000000080c08723c */ /* 0x001fe40000001814 */
[----:B------:R-:W2:Y:S04]  /*b0f30*/  LDL.LU.64 R22, [R1+0x5368] ;  /* 0x0053680001167983 */ /* 0x000ea80000300a00 */
[----:B------:R-:W2:-:S13]  /*b0f40*/  LDL.LU.64 R20, [R1+0x5360] ;  /* 0x0053600001147983 */ /* 0x000e9a0000300a00 */
[----:B------:R-:W-:Y:S04]  /*b0f50*/  STL.64 [R1+0x890], R8 ;  /* 0x0008900801007387 */ /* 0x000fe80000100a00 */
[----:B------:R0:W-:Y:S01]  /*b0f60*/  STL [R1+0x898], R10 ;  /* 0x0008980a01007387 */ /* 0x0001e20000100800 */
[----:B------:R-:W-:-:S03]  /*b0f70*/  IMAD.MOV.U32 R0, RZ, RZ, R11 ;  /* 0x000000ffff007224 */ /* 0x000fc600078e000b */
[----:B0-----:R-:W3:Y:S04]  /*b0f80*/  LDL.LU.64 R10, [R1+0x5358] ;  /* 0x00535800010a7983 */ /* 0x001ee80000300a00 */
[----:B------:R-:W3:Y:S01]  /*b0f90*/  LDL.LU.64 R8, [R1+0x5350] ;  /* 0x0053500001087983 */ /* 0x000ee20000300a00 */
[----:B----4-:R-:W-:-:S03]  /*b0fa0*/  F2FP.F16.E5M2.UNPACK_B R5, R16 ;  /* 0x00000010ff05723e */ /* 0x010fc600020004ff */
[----:B------:R-:W-:Y:S04]  /*b0fb0*/  STL [R1+0x4b08], R0 ;  /* 0x004b080001007387 */ /* 0x000fe80000100800 */
[----:B------:R-:W-:Y:S04]  /*b0fc0*/  STL [R1+0x90], R4 ;  /* 0x0000900401007387 */ /* 0x000fe80000100800 */
        /* <DEDUP_REMOVED lines=10> */
[----:B------:R-:W-:Y:S01]  /*b1070*/  F2FP.F16.E5M2.UNPACK_B R5, R18 ;  /* 0x00000012ff05723e */ /* 0x000fe200020004ff */
[----:B------:R0:W-:Y:S02]  /*b1080*/  STL.64 [R1+0x88], R2 ;  /* 0x0000880201007387 */ /* 0x0001e40000100a00 */
[----:B---3--:R-:W-:Y:S01]  /*b1090*/  HMMA.16816.F32 R8, R12, R2, R8 ;  /* 0x000000020c08723c */ /* 0x008fe20000001808 */
[----:B0-----:R-:W-:Y:S02]  /*b10a0*/  F2FP.F16.E5M2.UNPACK_B R2, R19 ;  /* 0x00000013ff02723e */ /* 0x001fe400020004ff */
[----:B------:R-:W-:-:S15]  /*b10b0*/  F2FP.F16.E5M2.UNPACK_B R3, R28 ;  /* 0x0000001cff03723e */ /* 0x000fde00020004ff */
[----:B------:R-:W-:Y:S01]  /*b10c0*/  NOP ;  /* 0x0000000000007918 */ /* 0x000fe20000000000 */
[----:B------:R-:W-:Y:S04]  /*b10d0*/  STL.64 [R1+0x870], R8 ;  /* 0x0008700801007387 */ /* 0x000fe80000100a00 */
[----:B------:R-:W-:Y:S04]  /*b10e0*/  STL.64 [R1+0x878], R10 ;  /* 0x0008780a01007387 */ /* 0x000fe80000100a00 */
[----:B------:R2:W-:Y:S02]  /*b10f0*/  STL.64 [R1+0x80], R4 ;  /* 0x0000800401007387 */ /* 0x0005e40000100a00 */
[----:B--2---:R-:W-:-:S15]  /*b1100*/  HMMA.16816.F32 R4, R12, R4, R20 ;  /* 0x000000040c04723c */ /* 0x004fde0000001814 */
[----:B------:R-:W-:-:S04]  /*b1110*/  NOP ;  /* 0x0000000000007918 */ /* 0x000fc80000000000 */
[----:B------:R-:W-:Y:S04]  /*b1120*/  STL.64 [R1+0x860], R4 ;  /* 0x0008600401007387 */ /* 0x000fe80000100a00 */
[----:B------:R0:W-:Y:S01]  /*b1130*/  STL [R1+0x868], R6 ;  /* 0x0008680601007387 */ /* 0x0001e20000100800 */
[----:B------:R-:W-:Y:S02]  /*b1140*/  IMAD.MOV.U32 R0, RZ, RZ, R7 ;  /* 0x000000ffff007224 */ /* 0x000fe400078e0007 */
[----:B0-----:R-:W-:Y:S03]  /*b1150*/  HMMA.16816.F32 R4, R12, R2, R24 ;  /* 0x000000020c04723c */ /* 0x001fe60000001818 */
[----:B------:R0:W-:Y:S04]  /*b1160*/  STL [R1+0x4d28], R0 ;  /* 0x004d280001007387 */ /* 0x0001e80000100800 */
[----:B------:R-:W-:Y:S04]  /*b1170*/  STL [R1+0x78], R2 ;  /* 0x0000780201007387 */ /* 0x000fe80000100800 */
[----:B------:R-:W-:Y:S04]  /*b1180*/  STL [R1+0x7c], R3 ;  /* 0x00007c0301007387 */ /* 0x000fe80000100800 */
[----:B------:R-:W2:Y:S01]  /*b1190*/  LDL.LU R8, [R1+0x1d0] ;  /* 0x0001d00001087983 */ /* 0x000ea20000300800 */
[----:B0-----:R-:W-:-:S03]  /*b11a0*/  F2FP.F16.E5M2.UNPACK_B R0, R29 ;  /* 0x0000001dff00723e */ /* 0x001fc600020004ff */
        /* <DEDUP_REMOVED lines=27> */
[----:B--2---:R0:W-:Y:S04]  /*b1360*/  STL [R1+0x52e0], R19 ;  /* 0x0052e01301007387 */ /* 0x0041e80000100800 */
[----:B------:R-:W2:Y:S04]  /*b1370*/  LDL.LU R16, [R1+0x170] ;  /* 0x0001700001107983 */ /* 0x000ea80000300800 */
[----:B------:R-:W2:Y:S04]  /*b1380*/  LDL.LU R17, [R1+0x174] ;  /* 0x0001740001117983 */ /* 0x000ea80000300800 */
[----:B------:R-:W2:Y:S04]  /*b1390*/  LDL.LU R18, [R1+0x178] ;  /* 0x0001780001127983 */ /* 0x000ea80000300800 */
[----:B0-----:R-:W2:Y:S04]  /*b13a0*/  LDL.LU R19, [R1+0x17c] ;  /* 0x00017c0001137983 */ /* 0x001ea80000300800 */
[----:B--2---:R0:W-:Y:S04]  /*b13b0*/  STL.64 [R1+0x52f0], R18 ;  /* 0x0052f01201007387 */ /* 0x0041e80000100a00 */
[----:B0-----:R-:W2:Y:S04]  /*b13c0*/  LDL R18, [R1+0xf7c] ;  /* 0x000f7c0001127983 */ /* 0x001ea80000100800 */
[----:B------:R-:W2:Y:S04]  /*b13d0*/  LDL R19, [R1+0xf68] ;  /* 0x000f680001137983 */ /* 0x000ea80000100800 */
[----:B------:R0:W-:Y:S04]  /*b13e0*/  STL.64 [R1+0x52e8], R16 ;  /* 0x0052e81001007387 */ /* 0x0001e80000100a00 */
[----:B0-----:R-:W3:Y:S04]  /*b13f0*/  LDL R16, [R1+0xf8c] ;  /* 0x000f8c0001107983 */ /* 0x001ee80000100800 */
[----:B------:R-:W3:Y:S04]  /*b1400*/  LDL R17, [R1+0xf78] ;  /* 0x000f780001117983 */ /* 0x000ee80000100800 */
[----:B--2---:R0:W-:Y:S04]  /*b1410*/  STL.64 [R1+0x5328], R18 ;  /* 0x0053281201007387 */ /* 0x0041e80000100a00 */
[----:B0-----:R-:W2:Y:S01]  /*b1420*/  LDL R19, [R1+0xdec] ;  /* 0x000dec0001137983 */ /* 0x001ea20000100800 */
[----:B------:R-:W-:-:S03]  /*b1430*/  IMAD.MOV.U32 R18, RZ, RZ, R0 ;  /* 0x000000ffff127224 */ /* 0x000fc600078e0000 */
[----:B---3--:R0:W-:Y:S04]  /*b1440*/  STL.64 [R1+0x5320], R16 ;  /* 0x0053201001007387 */ /* 0x0081e80000100a00 */
[----:B------:R-:W3:Y:S04]  /*b1450*/  LDL R0, [R1+0xf48] ;  /* 0x000f480001007983 */ /* 0x000ee80000100800 */
[----:B0-----:R-:W2:Y:S04]  /*b1460*/  LDL R17, [R1+0xf88] ;  /* 0x000f880001117983 */ /* 0x001ea80000100800 */
[----:B------:R0:W-:Y:S04]  /*b1470*/  STL.64 [R1+0x52c8], R10 ;  /* 0x0052c80a01007387 */ /* 0x0001e80000100a00 */
[----:B0-----:R-:W2:Y:S04]  /*b1480*/  LDL R11, [R1+0xf6c] ;  /* 0x000f6c00010b7983 */ /* 0x001ea80000100800 */
[----:B------:R0:W-:Y:S04]  /*b1490*/  STL.64 [R1+0x52c0], R8 ;  /* 0x0052c00801007387 */ /* 0x0001e80000100a00 */
[----:B0-----:R-:W3:Y:S04]  /*b14a0*/  LDL R9, [R1+0xf58] ;  /* 0x000f580001097983 */ /* 0x001ee80000100800 */
[----:B--2---:R-:W-:Y:S04]  /*b14b0*/  STL [R1+0x530c], R11 ;  /* 0x00530c0b01007387 */ /* 0x004fe80000100800 */
[----:B---3--:R-:W-:Y:S04]  /*b14c0*/  STL [R1+0x5308], R9 ;  /* 0x0053080901007387 */ /* 0x008fe80000100800 */
[----:B------:R-:W2:Y:S04]  /*b14d0*/  LDL R6, [R1+0xf28] ;  /* 0x000f280001067983 */ /* 0x000ea80000100800 */
[----:B------:R-:W2:Y:S04]  /*b14e0*/  LDL R7, [R1+0xf2c] ;  /* 0x000f2c0001077983 */ /* 0x000ea80000100800 */
[----:B------:R-:W3:Y:S04]  /*b14f0*/  LDL R2, [R1+0xf3c] ;  /* 0x000f3c0001027983 */ /* 0x000ee80000100800 */
[----:B--2---:R-:W-:Y:S04]  /*b1500*/  STL.64 [R1+0x52d8], R6 ;  /* 0x0052d80601007387 */ /* 0x004fe80000100a00 */
[----:B----4-:R0:W-:Y:S04]  /*b1510*/  STL [R1+0x52d0], R4 ;  /* 0x0052d00401007387 */ /* 0x0101e80000100800 */
        /* <DEDUP_REMOVED lines=16> */
[----:B------:R-:W-:-:S03]  /*b1620*/  F2FP.F16.E5M2.UNPACK_B R19, R19 ;  /* 0x00000013ff13723e */ /* 0x000fc600020004ff */
[----:B----4-:R-:W-:Y:S04]  /*b1630*/  STL.64 [R1+0x5338], R6 ;  /* 0x0053380601007387 */ /* 0x010fe80000100a00 */
[----:B--2---:R0:W-:Y:S04]  /*b1640*/  STL.64 [R1+0x5330], R4 ;  /* 0x0053300401007387 */ /* 0x0041e80000100a00 */
[----:B0-----:R-:W2:Y:S04]  /*b1650*/  LDL.LU R4, [R1+0x130] ;  /* 0x0001300001047983 */ /* 0x001ea80000300800 */
[----:B------:R-:W2:Y:S04]  /*b1660*/  LDL.LU R5, [R1+0x134] ;  /* 0x0001340001057983 */ /* 0x000ea80000300800 */
[----:B------:R-:W2:Y:S04]  /*b1670*/  LDL.LU R6, [R1+0x138] ;  /* 0x0001380001067983 */ /* 0x000ea80000300800 */
[----:B------:R-:W2:Y:S04]  /*b1680*/  LDL.LU R7, [R1+0x13c] ;  /* 0x00013c0001077983 */ /* 0x000ea80000300800 */
[----:B------:R-:W4:Y:S04]  /*b1690*/  LDL R20, [R1+0xf18] ;  /* 0x000f180001147983 */ /* 0x000f280000100800 */
[----:B------:R-:W3:Y:S04]  /*b16a0*/  LDL R21, [R1+0xf1c] ;  /* 0x000f1c0001157983 */ /* 0x000ee80000100800 */
[----:B------:R-:W3:Y:S04]  /*b16b0*/  LDL R22, [R1+0xf08] ;  /* 0x000f080001167983 */ /* 0x000ee80000100800 */
[----:B------:R-:W3:Y:S04]  /*b16c0*/  LDL R23, [R1+0xf0c] ;  /* 0x000f0c0001177983 */ /* 0x000ee80000100800 */
[----:B------:R-:W3:Y:S04]  /*b16d0*/  LDL R28, [R1+0xef8] ;  /* 0x000ef800011c7983 */ /* 0x000ee80000100800 */
[----:B------:R-:W3:Y:S04]  /*b16e0*/  LDL.LU R24, [R1+0x1e0] ;  /* 0x0001e00001187983 */ /* 0x000ee80000300800 */
[----:B------:R-:W3:Y:S04]  /*b16f0*/  LDL.LU R25, [R1+0x1e4] ;  /* 0x0001e40001197983 */ /* 0x000ee80000300800 */
[----:B------:R-:W3:Y:S04]  /*b1700*/  LDL.LU R26, [R1+0x1e8] ;  /* 0x0001e800011a7983 */ /* 0x000ee80000300800 */
[----:B------:R-:W3:Y:S04]  /*b1710*/  LDL.LU R27, [R1+0x1ec] ;  /* 0x0001ec00011b7983 */ /* 0x000ee80000300800 */
[----:B------:R-:W3:Y:S01]  /*b1720*/  LDL R29, [R1+0xefc] ;  /* 0x000efc00011d7983 */ /* 0x000ee20000100800 */
[----:B------:R-:W-:-:S03]  /*b1730*/  F2FP.F16.E5M2.UNPACK_B R8, R17 ;  /* 0x00000011ff08723e */ /* 0x000fc600020004ff */
[----:B------:R2:W-:Y:S02]  /*b1740*/  STL [R1+0x74], R19 ;  /* 0x0000741301007387 */ /* 0x0005e40000100800 */
[----:B--2---:R-:W-:Y:S02]  /*b1750*/  HMMA.16816.F32 R16, R12, R18, R4 ;  /* 0x000000120c10723c */ /* 0x004fe40000001804 */
[----:B------:R-:W2:Y:S04]  /*b1760*/  LDL.LU.64 R6, [R1+0x5338] ;  /* 0x0053380001067983 */ /* 0x000ea80000300a00 */
[----:B------:R-:W2:-:S13]  /*b1770*/  LDL.LU.64 R4, [R1+0x5330] ;  /* 0x0053300001047983 */ /* 0x000e9a0000300a00 */
[----:B------:R-:W-:Y:S04]  /*b1780*/  STL.64 [R1+0x840], R16 ;  /* 0x0008401001007387 */ /* 0x000fe80000100a00 */
[----:B------:R0:W-:Y:S04]  /*b1790*/  STL.64 [R1+0x848], R18 ;  /* 0x0008481201007387 */ /* 0x0001e80000100a00 */
[----:B0-----:R-:W2:Y:S04]  /*b17a0*/  LDL.LU.64 R18, [R1+0x5328] ;  /* 0x0053280001127983 */ /* 0x001ea80000300a00 */
[----:B------:R-:W2:Y:S02]  /*b17b0*/  LDL.LU.64 R16, [R1+0x5320] ;  /* 0x0053200001107983 */ /* 0x000ea40000300a00 */
[----:B--2---:R-:W-:-:S05]  /*b17c0*/  F2FP.F16.E5M2.UNPACK_B R9, R16 ;  /* 0x00000010ff09723e */ /* 0x004fca00020004ff */
[----:B------:R0:W-:Y:S02]  /*b17d0*/  STL.64 [R1+0x68], R8 ;  /* 0x0000680801007387 */ /* 0x0001e40000100a00 */
[----:B0-----:R-:W-:Y:S02]  /*b17e0*/  HMMA.16816.F32 R8, R12, R8, R4 ;  /* 0x000000080c08723c */ /* 0x001fe40000001804 */
[----:B------:R-:W2:Y:S04]  /*b17f0*/  LDL.LU.64 R6, [R1+0x5318] ;  /* 0x0053180001067983 */ /* 0x000ea80000300a00 */
[----:B------:R-:W2:Y:S01]  /*b1800*/  LDL.LU.64 R4, [R1+0x5310] ;  /* 0x0053100001047983 */ /* 0x000ea20000300a00 */
[----:B------:R-:W-:Y:S02]  /*b1810*/  F2FP.F16.E5M2.UNPACK_B R16, R17 ;  /* 0x00000011ff10723e */ /* 0x000fe400020004ff */
[----:B------:R-:W-:-:S10]  /*b1820*/  F2FP.F16.E5M2.UNPACK_B R17, R18 ;  /* 0x00000012ff11723e */ /* 0x000fd400020004ff */
[----:B------:R-:W-:Y:S04]  /*b1830*/  STL.64 [R1+0x830], R8 ;  /* 0x0008300801007387 */ /* 0x000fe80000100a00 */
[----:B------:R0:W-:Y:S04]  /*b1840*/  STL.64 [R1+0x838], R10 ;  /* 0x0008380a01007387 */ /* 0x0001e80000100a00 */
[----:B0-----:R-:W3:Y:S04]  /*b1850*/  LDL.LU R11, [R1+0x530c] ;  /* 0x00530c00010b7983 */ /* 0x001ee80000300800 */
[----:B------:R-:W3:Y:S01]  /*b1860*/  LDL.LU R9, [R1+0x5308] ;  /* 0x0053080001097983 */ /* 0x000ee20000300800 */
[----:B------:R-:W-:-:S03]  /*b1870*/  F2FP.F16.E5M2.UNPACK_B R10, R19 ;  /* 0x00000013ff0a723e */ /* 0x000fc600020004ff */
        /* <DEDUP_REMOVED lines=8> */
[----:B---3--:R-:W-:-:S05]  /*b1900*/  F2FP.F16.E5M2.UNPACK_B R11, R11 ;  /* 0x0000000bff0b723e */ /* 0x008fca00020004ff */
[----:B------:R-:W-:Y:S02]  /*b1910*/  STL.64 [R1+0x58], R10 ;  /* 0x0000580a01007387 */ /* 0x000fe40000100a00 */
[----:B--2---:R-:W-:-:S15]  /*b1920*/  HMMA.16816.F32 R16, R12, R10, R16 ;  /* 0x0000000a0c10723c */ /* 0x004fde0000001810 */
[----:B------:R-:W-:-:S04]  /*b1930*/  NOP ;  /* 0x0000000000007918 */ /* 0x000fc80000000000 */
[----:B------:R-:W-:Y:S04]  /*b1940*/  STL.64 [R1+0x810], R16 ;  /* 0x0008101001007387 */ /* 0x000fe80000100a00 */
[----:B------:R0:W-:Y:S04]  /*b1950*/  STL.64 [R1+0x818], R18 ;  /* 0x0008181201007387 */ /* 0x0001e80000100a00 */
[----:B0-----:R-:W2:Y:S01]  /*b1960*/  LDL.LU R19, [R1+0x52e0] ;  /* 0x0052e00001137983 */ /* 0x001ea20000300800 */
[----:B------:R-:W-:Y:S02]  /*b1970*/  F2FP.F16.E5M2.UNPACK_B R8, R9 ;  /* 0x00000009ff08723e */ /* 0x000fe400020004ff */
[----:B--2---:R-:W-:-:S05]  /*b1980*/  F2FP.F16.E5M2.UNPACK_B R9, R19 ;  /* 0x00000013ff09723e */ /* 0x004fca00020004ff */
        /* <DEDUP_REMOVED lines=8> */
[----:B------:R-:W-:-:S02]  /*b1a10*/  F2FP.F16.E5M2.UNPACK_B R16, R0 ;  /* 0x00000000ff10723e */ /* 0x000fc400020004ff */
[----:B---3--:R-:W-:-:S05]  /*b1a20*/  F2FP.F16.E5M2.UNPACK_B R17, R4 ;  /* 0x00000004ff11723e */ /* 0x008fca00020004ff */
[----:B------:R2:W-:Y:S02]  /*b1a30*/  STL.64 [R1+0x48], R16 ;  /* 0x0000481001007387 */ /* 0x0005e40000100a00 */
[----:B--2---:R-:W-:Y:S02]  /*b1a40*/  HMMA.16816.F32 R16, R12, R16, R8 ;  /* 0x000000100c10723c */ /* 0x004fe40000001808 */
[----:B------:R-:W2:Y:S04]  /*b1a50*/  LDL.LU.64 R10, [R1+0x52b8] ;  /* 0x0052b800010a7983 */ /* 0x000ea80000300a00 */
[----:B------:R-:W2:Y:S01]  /*b1a60*/  LDL.LU.64 R8, [R1+0x52b0] ;  /* 0x0052b00001087983 */ /* 0x000ea20000300a00 */
[----:B------:R-:W-:Y:S02]  /*b1a70*/  F2FP.F16.E5M2.UNPACK_B R4, R3 ;  /* 0x00000003ff04723e */ /* 0x000fe400020004ff */
[----:B------:R-:W-:-:S10]  /*b1a80*/  F2FP.F16.E5M2.UNPACK_B R5, R2 ;  /* 0x00000002ff05723e */ /* 0x000fd400020004ff */
        /* <DEDUP_REMOVED lines=13> */
[----:B---3--:R-:W-:Y:S01]  /*b1b60*/  HMMA.16816.F32 R16, R12, R2, R16 ;  /* 0x000000020c10723c */ /* 0x008fe20000001810 */
[----:B----4-:R-:W-:Y:S02]  /*b1b70*/  F2FP.F16.E5M2.UNPACK_B R4, R20 ;  /* 0x00000014ff04723e */ /* 0x010fe400020004ff */
[----:B------:R-:W-:Y:S01]  /*b1b80*/  F2FP.F16.E5M2.UNPACK_B R5, R21 ;  /* 0x00000015ff05723e */ /* 0x000fe200020004ff */
[----:B------:R0:W-:Y:S02]  /*b1b90*/  STL.64 [R1+0x38], R2 ;  /* 0x0000380201007387 */ /* 0x0001e40000100a00 */
[----:B0-----:R-:W-:Y:S02]  /*b1ba0*/  F2FP.F16.E5M2.UNPACK_B R2, R22 ;  /* 0x00000016ff02723e */ /* 0x001fe400020004ff */
[----:B------:R-:W-:-:S11]  /*b1bb0*/  F2FP.F16.E5M2.UNPACK_B R3, R23 ;  /* 0x00000017ff03723e */ /* 0x000fd600020004ff */
[----:B------:R-:W-:Y:S04]  /*b1bc0*/  STL.64 [R1+0x7d0], R16 ;  /* 0x0007d01001007387 */ /* 0x000fe80000100a00 */
[----:B------:R0:W-:Y:S02]  /*b1bd0*/  STL.64 [R1+0x7d8], R18 ;  /* 0x0007d81201007387 */ /* 0x0001e40000100a00 */
[C---:B0-----:R-:W-:Y:S02]  /*b1be0*/  HMMA.16816.F32 R16, R12.reuse, R2, R24 ;  /* 0x000000020c10723c */ /* 0x041fe40000001818 */
[----:B------:R0:W-:Y:S06]  /*b1bf0*/  STL.64 [R1+0x30], R4 ;  /* 0x0000300401007387 */ /* 0x0001ec0000100a00 */
[----:B--2---:R-:W-:Y:S01]  /*b1c00*/  HMMA.16816.F32 R8, R12, R4, R8 ;  /* 0x000000040c08723c */ /* 0x004fe20000001808 */
[----:B0-----:R-:W-:-:S02]  /*b1c10*/  F2FP.F16.E5M2.UNPACK_B R5, R28 ;  /* 0x0000001cff05723e */ /* 0x001fc400020004ff */
[----:B------:R-:W-:-:S15]  /*b1c20*/  F2FP.F16.E5M2.UNPACK_B R4, R29 ;  /* 0x0000001dff04723e */ /* 0x000fde00020004ff */
        /* <DEDUP_REMOVED lines=45> */
[----:B------:R-:W2:Y:S04]  /*b1f00*/  LDL R3, [R1+0xedc] ;  /* 0x000edc0001037983 */ /* 0x000ea80000100800 */
[----:B------:R-:W2:Y:S04]  /*b1f10*/  LDL R0, [R1+0xec8] ;  /* 0x000ec80001007983 */ /* 0x000ea80000100800 */
[----:B---3--:R0:W-:Y:S04]  /*b1f20*/  STL.64 [R1+0x5238], R10 ;  /* 0x0052380a01007387 */ /* 0x0081e80000100a00 */
[----:B0-----:R-:W3:Y:S04]  /*b1f30*/  LDL R11, [R1+0xeec] ;  /* 0x000eec00010b7983 */ /* 0x001ee80000100800 */
[----:B--2---:R-:W-:Y:S04]  /*b1f40*/  STL.64 [R1+0x5230], R8 ;  /* 0x0052300801007387 */ /* 0x004fe80000100a00 */
[----:B------:R-:W2:Y:S04]  /*b1f50*/  LDL R25, [R1+0xe8c] ;  /* 0x000e8c0001197983 */ /* 0x000ea80000100800 */
[----:B----4-:R-:W-:Y:S04]  /*b1f60*/  STL.64 [R1+0x5248], R26 ;  /* 0x0052481a01007387 */ /* 0x010fe80000100a00 */
[----:B--2---:R0:W-:Y:S04]  /*b1f70*/  STL.64 [R1+0x5240], R24 ;  /* 0x0052401801007387 */ /* 0x0041e80000100a00 */
        /* <DEDUP_REMOVED lines=19> */
[----:B------:R-:W2:Y:S04]  /*b20b0*/  LDL R22, [R1+0xe78] ;  /* 0x000e780001167983 */ /* 0x000ea80000100800 */
[----:B------:R-:W4:Y:S04]  /*b20c0*/  LDL R23, [R1+0xe7c] ;  /* 0x000e7c0001177983 */ /* 0x000f280000100800 */
[----:B------:R-:W2:Y:S01]  /*b20d0*/  LDL R20, [R1+0xe68] ;  /* 0x000e680001147983 */ /* 0x000ea20000100800 */
[----:B0-----:R-:W-:-:S02]  /*b20e0*/  IMAD.MOV.U32 R27, RZ, RZ, R4 ;  /* 0x000000ffff1b7224 */ /* 0x001fc400078e0004 */
[----:B------:R-:W-:Y:S01]  /*b20f0*/  IMAD.MOV.U32 R26, RZ, RZ, R5 ;  /* 0x000000ffff1a7224 */ /* 0x000fe200078e0005 */
        /* <DEDUP_REMOVED lines=37> */
[----:B------:R-:W-:-:S05]  /*b2350*/  F2FP.F16.E5M2.UNPACK_B R9, R16 ;  /* 0x00000010ff09723e */ /* 0x000fca00020004ff */
        /* <DEDUP_REMOVED lines=8> */
[----:B------:R-:W-:-:S02]  /*b23e0*/  F2FP.F16.E5M2.UNPACK_B R2, R17 ;  /* 0x00000011ff02723e */ /* 0x000fc400020004ff */
[----:B------:R-:W-:-:S05]  /*b23f0*/  F2FP.F16.E5M2.UNPACK_B R3, R18 ;  /* 0x00000012ff03723e */ /* 0x000fca00020004ff */
[----:B------:R-:W-:Y:S02]  /*b2400*/  STL.64 [R1], R2 ;  /* 0x0000000201007387 */ /* 0x000fe40000100a00 */
        /* <DEDUP_REMOVED lines=16> */
[----:B------:R-:W-:Y:S06]  /*b2510*/  STL.64 [R1+0x50a0], R28 ;  /* 0x0050a01c01007387 */ /* 0x000fec0000100a00 */
[----:B--2---:R-:W-:-:S15]  /*b2520*/  HMMA.16816.F32 R8, R12, R26, R8 ;  /* 0x0000001a0c08723c */ /* 0x004fde0000001808 */
[----:B------:R-:W-:-:S04]  /*b2530*/  NOP ;  /* 0x0000000000007918 */ /* 0x000fc80000000000 */
[----:B------:R-:W-:Y:S04]  /*b2540*/  STL.64 [R1+0x740], R8 ;  /* 0x0007400801007387 */ /* 0x000fe80000100a00 */
[----:B------:R0:W-:Y:S04]  /*b2550*/  STL.64 [R1+0x748], R10 ;  /* 0x0007480a01007387 */ /* 0x0001e80000100a00 */
[----:B0-----:R-:W2:Y:S04]  /*b2560*/  LDL.LU.64 R10, [R1+0x5208] ;  /* 0x00520800010a7983 */ /* 0x001ea80000300a00 */
[----:B------:R-:W2:Y:S01]  /*b2570*/  LDL.LU.64 R8, [R1+0x5200] ;  /* 0x0052000001087983 */ /* 0x000ea20000300a00 */
[----:B---3--:R-:W-:-:S02]  /*b2580*/  F2FP.F16.E5M2.UNPACK_B R24, R24 ;  /* 0x00000018ff18723e */ /* 0x008fc400020004ff */
[----:B------:R-:W-:Y:S02]  /*b2590*/  F2FP.F16.E5M2.UNPACK_B R25, R25 ;  /* 0x00000019ff19723e */ /* 0x000fe400020004ff */
[----:B------:R-:W-:Y:S02]  /*b25a0*/  F2FP.F16.E5M2.UNPACK_B R22, R22 ;  /* 0x00000016ff16723e */ /* 0x000fe400020004ff */
[----:B----4-:R-:W-:-:S03]  /*b25b0*/  F2FP.F16.E5M2.UNPACK_B R23, R23 ;  /* 0x00000017ff17723e */ /* 0x010fc600020004ff */
[----:B--2---:R-:W-:-:S15]  /*b25c0*/  HMMA.16816.F32 R8, R12, R24, R8 ;  /* 0x000000180c08723c */ /* 0x004fde0000001808 */
[----:B------:R-:W-:-:S04]  /*b25d0*/  NOP ;  /* 0x0000000000007918 */ /* 0x000fc80000000000 */
[----:B------:R-:W-:Y:S04]  /*b25e0*/  STL.64 [R1+0x730], R8 ;  /* 0x0007300801007387 */ /* 0x000fe80000100a00 */
[----:B------:R0:W-:Y:S04]  /*b25f0*/  STL.64 [R1+0x738], R10 ;  /* 0x0007380a01007387 */ /* 0x0001e80000100a00 */
[----:B0-----:R-:W2:Y:S04]  /*b2600*/  LDL.LU.64 R10, [R1+0x51f8] ;  /* 0x0051f800010a7983 */ /* 0x001ea80000300a00 */
[----:B------:R-:W2:Y:S01]  /*b2610*/  LDL.LU.64 R8, [R1+0x51f0] ;  /* 0x0051f00001087983 */ /* 0x000ea20000300a00 */
[----:B------:R-:W-:Y:S01]  /*b2620*/  HMMA.16816.F32 R4, R12, R22, R4 ;  /* 0x000000160c04723c */ /* 0x000fe20000001804 */
[----:B------:R-:W-:-:S02]  /*b2630*/  F2FP.F16.E5M2.UNPACK_B R20, R20 ;  /* 0x00000014ff14723e */ /* 0x000fc400020004ff */
[----:B------:R-:W-:Y:S01]  /*b2640*/  F2FP.F16.E5M2.UNPACK_B R21, R21 ;  /* 0x00000015ff15723e */ /* 0x000fe200020004ff */
        /* <DEDUP_REMOVED lines=26> */
[----:B------:R-:W4:Y:S04]  /*b27f0*/  LDL R6, [R1+0xe28] ;  /* 0x000e280001067983 */ /* 0x000f280000100800 */
[----:B------:R-:W2:Y:S04]  /*b2800*/  LDL R4, [R1+0xe38] ;  /* 0x000e380001047983 */ /* 0x000ea80000100800 */
[----:B------:R-:W2:Y:S01]  /*b2810*/  LDL R5, [R1+0xe3c] ;  /* 0x000e3c0001057983 */ /* 0x000ea20000100800 */
[----:B------:R-:W-:-:S03]  /*b2820*/  F2FP.F16.E5M2.UNPACK_B R18, R19 ;  /* 0x00000013ff12723e */ /* 0x000fc600020004ff */
[----:B------:R-:W3:Y:S04]  /*b2830*/  LDL R19, [R1+0xe5c] ;  /* 0x000e5c0001137983 */ /* 0x000ee80000100800 */
[----:B------:R-:W3:Y:S04]  /*b2840*/  LDL R2, [R1+0xe48] ;  /* 0x000e480001027983 */ /* 0x000ee80000100800 */
[----:B------:R-:W3:Y:S04]  /*b2850*/  LDL R3, [R1+0xe4c] ;  /* 0x000e4c0001037983 */ /* 0x000ee80000100800 */
        /* <DEDUP_REMOVED lines=12> */
[----:B------:R-:W-:-:S02]  /*b2920*/  F2FP.F16.E5M2.UNPACK_B R19, R19 ;  /* 0x00000013ff13723e */ /* 0x000fc400020004ff */
[----:B------:R-:W-:Y:S01]  /*b2930*/  F2FP.F16.E5M2.UNPACK_B R2, R2 ;  /* 0x00000002ff02723e */ /* 0x000fe200020004ff */
[----:B----4-:R-:W-:Y:S04]  /*b2940*/  STL.64 [R1+0x51d8], R26 ;  /* 0x0051d81a01007387 */ /* 0x010fe80000100a00 */
[----:B---3--:R0:W-:Y:S04]  /*b2950*/  STL.64 [R1+0x51d0], R24 ;  /* 0x0051d01801007387 */ /* 0x0081e80000100a00 */
[----:B0-----:R-:W3:Y:S04]  /*b2960*/  LDL.LU R24, [R1+0x2d0] ;  /* 0x0002d00001187983 */ /* 0x001ee80000300800 */
[----:B------:R-:W3:Y:S04]  /*b2970*/  LDL.LU R25, [R1+0x2d4] ;  /* 0x0002d40001197983 */ /* 0x000ee80000300800 */
[----:B------:R-:W3:Y:S04]  /*b2980*/  LDL.LU R26, [R1+0x2d8] ;  /* 0x0002d800011a7983 */ /* 0x000ee80000300800 */
[----:B------:R-:W3:Y:S01]  /*b2990*/  LDL.LU R27, [R1+0x2dc] ;  /* 0x0002dc00011b7983 */ /* 0x000ee20000300800 */
[----:B--2---:R-:W-:Y:S01]  /*b29a0*/  HMMA.16816.F32 R4, R12, R18, R4 ;  /* 0x000000120c04723c */ /* 0x004fe20000001804 */
[----:B------:R-:W-:-:S02]  /*b29b0*/  F2FP.F16.E5M2.UNPACK_B R3, R3 ;  /* 0x00000003ff03723e */ /* 0x000fc400020004ff */
[----:B------:R-:W2:Y:S04]  /*b29c0*/  LDL R9, [R1+0xe1c] ;  /* 0x000e1c0001097983 */ /* 0x000ea80000100800 */
[----:B------:R-:W4:Y:S04]  /*b29d0*/  LDL R10, [R1+0xe08] ;  /* 0x000e0800010a7983 */ /* 0x000f280000100800 */
[----:B------:R-:W2:Y:S04]  /*b29e0*/  LDL R11, [R1+0xe0c] ;  /* 0x000e0c00010b7983 */ /* 0x000ea80000100800 */
[----:B------:R-:W2:Y:S04]  /*b29f0*/  LDL R16, [R1+0xdf8] ;  /* 0x000df80001107983 */ /* 0x000ea80000100800 */
[----:B------:R-:W2:Y:S04]  /*b2a00*/  LDL R17, [R1+0xdfc] ;  /* 0x000dfc0001117983 */ /* 0x000ea80000100800 */
        /* <DEDUP_REMOVED lines=20> */
[----:B------:R-:W3:Y:S01]  /*b2b50*/  LDL.LU.64 R24, [R1+0x51d0] ;  /* 0x0051d00001187983 */ /* 0x000ee20000300a00 */
[----:B--2---:R-:W-:-:S02]  /*b2b60*/  F2FP.F16.E5M2.UNPACK_B R4, R4 ;  /* 0x00000004ff04723e */ /* 0x004fc400020004ff */
[----:B------:R-:W-:Y:S01]  /*b2b70*/  F2FP.F16.E5M2.UNPACK_B R5, R5 ;  /* 0x00000005ff05723e */ /* 0x000fe200020004ff */
[----:B------:R-:W-:Y:S06]  /*b2b80*/  STL.64 [R1+0x5130], R2 ;  /* 0x0051300201007387 */ /* 0x000fec0000100a00 */
[----:B---3--:R-:W-:-:S15]  /*b2b90*/  HMMA.16816.F32 R24, R12, R4, R24 ;  /* 0x000000040c18723c */ /* 0x008fde0000001818 */
        /* <DEDUP_REMOVED lines=28> */
[----:B------:R-:W-:Y:S02]  /*b2d60*/  F2FP.F16.E5M2.UNPACK_B R11, R11 ;  /* 0x0000000bff0b723e */ /* 0x000fe400020004ff */
[----:B------:R-:W-:Y:S02]  /*b2d70*/  F2FP.F16.E5M2.UNPACK_B R16, R16 ;  /* 0x00000010ff10723e */ /* 0x000fe400020004ff */
[----:B------:R-:W-:Y:S01]  /*b2d80*/  F2FP.F16.E5M2.UNPACK_B R17, R17 ;  /* 0x00000011ff11723e */ /* 0x000fe200020004ff */
        /* <DEDUP_REMOVED lines=65> */
[----:B------:R-:W3:Y:S04]  /*b31a0*/  LDL.LU R25, [R1+0xd54] ;  /* 0x000d540001197983 */ /* 0x000ee80000300800 */
[----:B------:R-:W3:Y:S04]  /*b31b0*/  LDL.LU R26, [R1+0xd58] ;  /* 0x000d5800011a7983 */ /* 0x000ee80000300800 */
[----:B------:R-:W3:Y:S04]  /*b31c0*/  LDL.LU R27, [R1+0xd5c] ;  /* 0x000d5c00011b7983 */ /* 0x000ee80000300800 */
[----:B------:R-:W3:Y:S01]  /*b31d0*/  LDL.64 R28, [R1+0x60] ;  /* 0x00006000011c7983 */ /* 0x000ee20000100a00 */
        /* <DEDUP_REMOVED lines=110> */
[----:B------:R-:W3:Y:S01]  /*b38c0*/  LDL.64 R20, [R1+0x28] ;  /* 0x0000280001147983 */ /* 0x000ee20000100a00 */
[----:B------:R-:W-:-:S03]  /*b38d0*/  IMAD.MOV.U32 R16, RZ, RZ, R29 ;  /* 0x000000ffff107224 */ /* 0x000fc600078e001d */
[----:B------:R-:W3:Y:S04]  /*b38e0*/  LDL.LU R4, [R1+0xce0] ;  /* 0x000ce00001047983 */ /* 0x000ee80000300800 */
[----:B------:R-:W3:Y:S04]  /*b38f0*/  LDL.LU R5, [R1+0xce4] ;  /* 0x000ce40001057983 */ /* 0x000ee80000300800 */
[----:B------:R-:W3:Y:S04]  /*b3900*/  LDL.LU R6, [R1+0xce8] ;  /* 0x000ce80001067983 */ /* 0x000ee80000300800 */
[----:B------:R-:W3:Y:S04]  /*b3910*/  LDL.LU R7, [R1+0xcec] ;  /* 0x000cec0001077983 */ /* 0x000ee80000300800 */
[----:B------:R-:W3:Y:S04]  /*b3920*/  LDL.64 R22, [R1+0x20] ;  /* 0x0000200001167983 */ /* 0x000ee80000100a00 */
[----:B------:R-:W3:Y:S04]  /*b3930*/  LDL.64 R28, [R1+0x18] ;  /* 0x00001800011c7983 */ /* 0x000ee80000100a00 */
[----:B------:R-:W-:Y:S01]  /*b3940*/  STL [R1+0x4fcc], R16 ;  /* 0x004fcc1001007387 */ /* 0x000fe20000100800 */
        /* <DEDUP_REMOVED lines=38> */
[----:B----4-:R-:W-:Y:S02]  /*b3bb0*/  IMAD.MOV.U32 R0, RZ, RZ, R19 ;  /* 0x000000ffff007224 */ /* 0x010fe400078e0013 */
[----:B------:R-:W-:Y:S01]  /*b3bc0*/  IMAD.MOV.U32 R17, RZ, RZ, R18 ;  /* 0x000000ffff117224 */ /* 0x000fe200078e0012 */
[----:B------:R-:W-:Y:S01]  /*b3bd0*/  STL [R1+0x4fe4], R16 ;  /* 0x004fe41001007387 */ /* 0x000fe20000100800 */
        /* <DEDUP_REMOVED lines=16> */
[C---:B--2---:R-:W-:Y:S08]  /*b3ce0*/  HMMA.16816.F32 R8, R12.reuse, R20, R8 ;  /* 0x000000140c08723c */ /* 0x044ff00000001808 */
[----:B------:R-:W-:Y:S01]  /*b3cf0*/  HMMA.16816.F32 R4, R12, R22, R4 ;  /* 0x000000160c04723c */ /* 0x000fe20000001804 */
[----:B------:R-:W-:-:S02]  /*b3d00*/  IMAD.MOV.U32 R16, RZ, RZ, R17 ;  /* 0x000000ffff107224 */ /* 0x000fc400078e0011 */
[----:B------:R-:W-:Y:S02]  /*b3d10*/  IMAD.MOV.U32 R17, RZ, RZ, R21 ;  /* 0x000000ffff117224 */ /* 0x000fe400078e0015 */
[----:B------:R-:W-:Y:S01]  /*b3d20*/  IMAD.MOV.U32 R0, RZ, RZ, R20 ;  /* 0x000000ffff007224 */ /* 0x000fe200078e0014 */
[----:B------:R0:W-:Y:S02]  /*b3d30*/  STL [R1+0x4ff0], R16 ;  /* 0x004ff01001007387 */ /* 0x0001e40000100800 */
[----:B0-----:R-:W-:-:S03]  /*b3d40*/  IMAD.MOV.U32 R16, RZ, RZ, R23 ;  /* 0x000000ffff107224 */ /* 0x001fc600078e0017 */
[----:B------:R-:W-:Y:S04]  /*b3d50*/  STL.64 [R1+0x5d0], R8 ;  /* 0x0005d00801007387 */ /* 0x000fe80000100a00 */
        /* <DEDUP_REMOVED lines=206> */
[----:B------:R-:W-:Y:S02]  /*b4a40*/  IMAD R29, R29, 0x100, R27 ;  /* 0x000001001d1d7824 */ /* 0x000fe400078e021b */
[----:B---3--:R-:W-:Y:S01]  /*b4a50*/  IMAD.MOV.U32 R27, RZ, RZ, R16 ;  /* 0x000000ffff1b7224 */ /* 0x008fe200078e0010 */
[----:B--2---:R1:W-:Y:S04]  /*b4a60*/  STL.64 [R1+0x4e00], R22 ;  /* 0x004e001601007387 */ /* 0x0043e80000100a00 */
[----:B------:R-:W-:Y:S04]  /*b4a70*/  STL.64 [R1+0x4df8], R20 ;  /* 0x004df81401007387 */ /* 0x000fe80000100a00 */
[----:B------:R-:W2:Y:S01]  /*b4a80*/  LDL R26, [R1+0x10] ;  /* 0x00001000011a7983 */ /* 0x000ea20000100800 */
[----:B----4-:R-:W-:-:S02]  /*b4a90*/  IMAD.MOV.U32 R24, RZ, RZ, R17 ;  /* 0x000000ffff187224 */ /* 0x010fc400078e0011 */
[----:B------:R-:W-:Y:S01]  /*b4aa0*/  IMAD.MOV.U32 R25, RZ, RZ, R0 ;  /* 0x000000ffff197224 */ /* 0x000fe200078e0000 */
[----:B------:R-:W1:Y:S04]  /*b4ab0*/  LDL.LU R16, [R1+0x4ffc] ;  /* 0x004ffc0001107983 */ /* 0x000e680000300800 */
        /* <DEDUP_REMOVED lines=44> */
[----:B--2---:R-:W-:Y:S04]  /*b4d80*/  STL.64 [R1+0x4e70], R6 ;  /* 0x004e700601007387 */ /* 0x004fe80000100a00 */
[----:B------:R0:W-:Y:S04]  /*b4d90*/  STL.64 [R1+0x4e68], R4 ;  /* 0x004e680401007387 */ /* 0x0001e80000100a00 */
[----:B-1----:R-:W2:Y:S01]  /*b4da0*/  LDL R26, [R1+0x40] ;  /* 0x00004000011a7983 */ /* 0x002ea20000100800 */
[----:B---3--:R-:W-:-:S03]  /*b4db0*/  IMAD.MOV.U32 R27, RZ, RZ, R16 ;  /* 0x000000ffff1b7224 */ /* 0x008fc600078e0010 */
        /* <DEDUP_REMOVED lines=76> */
[----:B------:R-:W-:Y:S02]  /*b5280*/  IMAD.MOV.U32 R24, RZ, RZ, R0 ;  /* 0x000000ffff187224 */ /* 0x000fe400078e0000 */
[----:B----4-:R-:W-:Y:S01]  /*b5290*/  IMAD.MOV.U32 R25, RZ, RZ, R17 ;  /* 0x000000ffff197224 */ /* 0x010fe200078e0011 */
[----:B------:R-:W3:Y:S04]  /*b52a0*/  LDL.LU R16, [R1+0x4fa8] ;  /* 0x004fa80001107983 */ /* 0x000ee80000300800 */
        /* <DEDUP_REMOVED lines=21> */
[----:B------:R-:W3:Y:S04]  /*b5400*/  LDL.LU R17, [R1+0x3f0c] ;  /* 0x003f0c0001117983 */ /* 0x000ee80000300800 */
[----:B------:R-:W3:Y:S01]  /*b5410*/  LDL.LU R26, [R1+0x3f08] ;  /* 0x003f0800011a7983 */ /* 0x000ee20000300800 */
[----:B----4-:R-:W-:-:S03]  /*b5420*/  IMAD.MOV.U32 R25, RZ, RZ, R0 ;  /* 0x000000ffff197224 */ /* 0x010fc600078e0000 */
        /* <DEDUP_REMOVED lines=51> */
[----:B------:R-:W-:Y:S01]  /*b5760*/  F2FP.F16.E5M2.UNPACK_B R15, R0 ;  /* 0x00000000ff0f723e */ /* 0x000fe200020004ff */
[----:B------:R-:W4:Y:S04]  /*b5770*/  LDL.LU R28, [R1+0x4f84] ;  /* 0x004f8400011c7983 */ /* 0x000f280000300800 */
[----:B------:R-:W4:Y:S02]  /*b5780*/  LDL.LU R29, [R1+0x4f80] ;  /* 0x004f8000011d7983 */ /* 0x000f240000300800 */
        /* <DEDUP_REMOVED lines=102> */
[----:B------:R-:W2:Y:S01]  /*b5df0*/  LDL.LU.64 R4, [R1+0x4de8] ;  /* 0x004de80001047983 */ /* 0x000ea20000300a00 */
[----:B---3--:R-:W-:Y:S03]  /*b5e00*/  HMMA.16816.F32 R24, R12, R26, R8 ;  /* 0x0000001a0c18723c */ /* 0x008fe60000001808 */
[----:B------:R-:W3:Y:S04]  /*b5e10*/  LDL.LU.64 R10, [R1+0x4de0] ;  /* 0x004de000010a7983 */ /* 0x000ee80000300a00 */
[----:B------:R-:W3:-:S12]  /*b5e20*/  LDL.LU.64 R8, [R1+0x4dd8] ;  /* 0x004dd80001087983 */ /* 0x000ed80000300a00 */
[----:B------:R-:W-:Y:S04]  /*b5e30*/  STL.64 [R1+0x3b0], R24 ;  /* 0x0003b01801007387 */ /* 0x000fe80000100a00 */
[----:B------:R0:W-:Y:S04]  /*b5e40*/  STL.64 [R1+0x3b8], R26 ;  /* 0x0003b81a01007387 */ /* 0x0001e80000100a00 */
[----:B0-----:R-:W4:Y:S04]  /*b5e50*/  LDL.LU.64 R26, [R1+0x4dd0] ;  /* 0x004dd000011a7983 */ /* 0x001f280000300a00 */
[----:B------:R-:W4:Y:S04]  /*b5e60*/  LDL.LU.64 R24, [R1+0x4dc8] ;  /* 0x004dc80001187983 */ /* 0x000f280000300a00 */
[----:B------:R-:W4:Y:S01]  /*b5e70*/  LDL.LU R0, [R1+0x3f30] ;  /* 0x003f300001007983 */ /* 0x000f220000300800 */
[----:B--2---:R-:W-:-:S15]  /*b5e80*/  HMMA.16816.F32 R16, R12, R4, R16 ;  /* 0x000000040c10723c */ /* 0x004fde0000001810 */
[----:B------:R-:W-:-:S04]  /*b5e90*/  NOP ;  /* 0x0000000000007918 */ /* 0x000fc80000000000 */
[----:B------:R-:W-:Y:S04]  /*b5ea0*/  STL.64 [R1+0x3a0], R16 ;  /* 0x0003a01001007387 */ /* 0x000fe80000100a00 */
[----:B------:R3:W-:Y:S02]  /*b5eb0*/  STL.64 [R1+0x3a8], R18 ;  /* 0x0003a81201007387 */ /* 0x0007e40000100a00 */
[C---:B---3--:R-:W-:Y:S08]  /*b5ec0*/  HMMA.16816.F32 R16, R12.reuse, R6, R8 ;  /* 0x000000060c10723c */ /* 0x048ff00000001808 */
[C---:B----4-:R-:W-:Y:S01]  /*b5ed0*/  HMMA.16816.F32 R4, R12.reuse, R28, R20 ;  /* 0x0000001c0c04723c */ /* 0x050fe20000001814 */
        /* <DEDUP_REMOVED lines=20> */
[----:B------:R-:W3:Y:S04]  /*b6020*/  LDL.LU R6, [R1+0xae8] ;  /* 0x000ae80001067983 */ /* 0x000ee80000300800 */
[----:B------:R-:W3:Y:S04]  /*b6030*/  LDL.LU R7, [R1+0xaec] ;  /* 0x000aec0001077983 */ /* 0x000ee80000300800 */
        /* <DEDUP_REMOVED lines=118> */
[----:B------:R-:W-:Y:S02]  /*b67a0*/  IMAD R28, R28, 0x100, R21 ;  /* 0x000001001c1c7824 */ /* 0x000fe400078e0215 */
[----:B------:R-:W-:Y:S02]  /*b67b0*/  IMAD R29, R29, 0x100, R22 ;  /* 0x000001001d1d7824 */ /* 0x000fe400078e0216 */
[----:B------:R-:W-:Y:S01]  /*b67c0*/  IMAD R0, R0, 0x100, R23 ;  /* 0x0000010000007824 */ /* 0x000fe200078e0217 */
[----:B--2---:R-:W-:Y:S04]  /*b67d0*/  STL.64 [R1+0x4b28], R10 ;  /* 0x004b280a01007387 */ /* 0x004fe80000100a00 */
[----:B---3--:R0:W-:Y:S04]  /*b67e0*/  STL.64 [R1+0x4b20], R8 ;  /* 0x004b200801007387 */ /* 0x0081e80000100a00 */
        /* <DEDUP_REMOVED lines=9> */
[----:B------:R-:W3:Y:S04]  /*b6880*/  LDL.LU R11, [R1+0x93c] ;  /* 0x00093c00010b7983 */ /* 0x000ee80000300800 */
[----:B---3--:R-:W-:Y:S04]  /*b6890*/  STL.64 [R1+0x4b58], R10 ;  /* 0x004b580a01007387 */ /* 0x008fe80000100a00 */
[----:B--2---:R0:W-:Y:S04]  /*b68a0*/  STL.64 [R1+0x4b50], R8 ;  /* 0x004b500801007387 */ /* 0x0041e80000100a00 */
[----:B-1----:R-:W2:Y:S04]  /*b68b0*/  LDL.LU R22, [R1] ;  /* 0x0000000001167983 */ /* 0x002ea80000300800 */
        /* <DEDUP_REMOVED lines=315> */
[----:B------:R-:W4:Y:S04]  /*b7c70*/  LDL.LU.64 R20, [R1+0x4b40] ;  /* 0x004b400001147983 */ /* 0x000f280000300a00 */
[----:B------:R-:W-:Y:S04]  /*b7c80*/  STL.64 [R1+0x160], R24 ;  /* 0x0001601801007387 */ /* 0x000fe80000100a00 */
[----:B------:R0:W-:Y:S04]  /*b7c90*/  STL.64 [R1+0x168], R26 ;  /* 0x0001681a01007387 */ /* 0x0001e80000100a00 */
[----:B0-----:R-:W2:Y:S04]  /*b7ca0*/  LDL.LU.64 R26, [R1+0x4b38] ;  /* 0x004b3800011a7983 */ /* 0x001ea80000300a00 */
[----:B------:R-:W4:Y:S01]  /*b7cb0*/  LDL.LU.64 R24, [R1+0x4b30] ;  /* 0x004b300001187983 */ /* 0x000f220000300a00 */
[C---:B--2---:R-:W-:Y:S08]  /*b7cc0*/  HMMA.16816.F32 R8, R12.reuse, R26, R8 ;  /* 0x0000001a0c08723c */ /* 0x044ff00000001808 */
[C---:B----4-:R-:W-:Y:S11]  /*b7cd0*/  HMMA.16816.F32 R24, R12.reuse, R24, R20 ;  /* 0x000000180c18723c */ /* 0x050ff60000001814 */
[----:B------:R-:W-:Y:S04]  /*b7ce0*/  STL.64 [R1+0x150], R8 ;  /* 0x0001500801007387 */ /* 0x000fe80000100a00 */
[----:B------:R0:W-:Y:S04]  /*b7cf0*/  STL.64 [R1+0x158], R10 ;  /* 0x0001580a01007387 */ /* 0x0001e80000100a00 */
[----:B0-----:R-:W2:Y:S04]  /*b7d00*/  LDL.LU.64 R10, [R1+0x4b28] ;  /* 0x004b2800010a7983 */ /* 0x001ea80000300a00 */
[----:B------:R-:W2:Y:S04]  /*b7d10*/  LDL.LU.64 R8, [R1+0x4b20] ;  /* 0x004b200001087983 */ /* 0x000ea80000300a00 */
[----:B------:R-:W2:Y:S04]  /*b7d20*/  LDL.LU.64 R22, [R1+0x4b18] ;  /* 0x004b180001167983 */ /* 0x000ea80000300a00 */
[----:B------:R-:W3:Y:S04]  /*b7d30*/  LDL.LU.64 R20, [R1+0x4b10] ;  /* 0x004b100001147983 */ /* 0x000ee80000300a00 */
[----:B------:R-:W-:Y:S04]  /*b7d40*/  STL.64 [R1+0x140], R24 ;  /* 0x0001401801007387 */ /* 0x000fe80000100a00 */
[----:B------:R-:W-:Y:S01]  /*b7d50*/  STL.64 [R1+0x148], R26 ;  /* 0x0001481a01007387 */ /* 0x000fe20000100a00 */
[C---:B--2---:R-:W-:Y:S08]  /*b7d60*/  HMMA.16816.F32 R8, R12.reuse, R22, R8 ;  /* 0x000000160c08723c */ /* 0x044ff00000001808 */
[----:B---3--:R-:W-:Y:S01]  /*b7d70*/  HMMA.16816.F32 R4, R12, R20, R4 ;  /* 0x000000140c04723c */ /* 0x008fe20000001804 */
        /* <DEDUP_REMOVED lines=9> */
[----:B0-----:R-:W3:Y:S04]  /*b7e10*/  LDL.LU R22, [R1+0xfdc] ;  /* 0x000fdc0001167983 */ /* 0x001ee80000300800 */
[----:B--2---:R0:W-:Y:S04]  /*b7e20*/  STL.64 [R1+0x4a68], R20 ;  /* 0x004a681401007387 */ /* 0x0041e80000100a00 */
[----:B0-----:R-:W2:Y:S04]  /*b7e30*/  LDL.LU R21, [R1+0xfd8] ;  /* 0x000fd80001157983 */ /* 0x001ea80000300800 */
[----:B------:R-:W4:Y:S01]  /*b7e40*/  LDL.LU R28, [R1+0xfac] ;  /* 0x000fac00011c7983 */ /* 0x000f220000300800 */
[----:B------:R-:W-:-:S03]  /*b7e50*/  IMAD.MOV.U32 R27, RZ, RZ, R0 ;  /* 0x000000ffff1b7224 */ /* 0x000fc600078e0000 */
[----:B----4-:R0:W-:Y:S04]  /*b7e60*/  STL [R1+0x4aa0], R28 ;  /* 0x004aa01c01007387 */ /* 0x0101e80000100800 */
[----:B------:R-:W4:Y:S04]  /*b7e70*/  LDL.LU R29, [R1+0xf98] ;  /* 0x000f9800011d7983 */ /* 0x000f280000300800 */
[----:B------:R-:W2:Y:S04]  /*b7e80*/  LDL.LU R24, [R1+0x860] ;  /* 0x0008600001187983 */ /* 0x000ea80000300800 */
[----:B------:R-:W2:Y:S04]  /*b7e90*/  LDL.LU R25, [R1+0x864] ;  /* 0x0008640001197983 */ /* 0x000ea80000300800 */
[----:B------:R-:W2:Y:S04]  /*b7ea0*/  LDL.LU R26, [R1+0x868] ;  /* 0x00086800011a7983 */ /* 0x000ea80000300800 */
[----:B------:R-:W2:Y:S04]  /*b7eb0*/  LDL.LU R0, [R1+0x4b08] ;  /* 0x004b080001007983 */ /* 0x000ea80000300800 */
[----:B0-----:R-:W2:Y:S04]  /*b7ec0*/  LDL.LU R28, [R1+0x3f3c] ;  /* 0x003f3c00011c7983 */ /* 0x001ea80000300800 */
[----:B------:R-:W2:Y:S04]  /*b7ed0*/  LDL.LU R16, [R1+0x3f44] ;  /* 0x003f440001107983 */ /* 0x000ea80000300800 */
[----:B------:R-:W2:Y:S04]  /*b7ee0*/  LDL.LU R17, [R1+0x3f4c] ;  /* 0x003f4c0001117983 */ /* 0x000ea80000300800 */
[----:B------:R-:W3:Y:S04]  /*b7ef0*/  LDL.LU R23, [R1+0xfc8] ;  /* 0x000fc80001177983 */ /* 0x000ee80000300800 */
[----:B---3--:R-:W-:Y:S04]  /*b7f00*/  STL.64 [R1+0x4a90], R22 ;  /* 0x004a901601007387 */ /* 0x008fe80000100a00 */
[----:B--2---:R0:W-:Y:S04]  /*b7f10*/  STL [R1+0x4a88], R21 ;  /* 0x004a881501007387 */ /* 0x0041e80000100800 */
[----:B------:R-:W2:Y:S04]  /*b7f20*/  LDL.LU R20, [R1+0xb0] ;  /* 0x0000b00001147983 */ /* 0x000ea80000300800 */
[----:B0-----:R-:W2:Y:S04]  /*b7f30*/  LDL.LU R21, [R1+0xb4] ;  /* 0x0000b40001157983 */ /* 0x001ea80000300800 */
[----:B------:R-:W3:Y:S04]  /*b7f40*/  LDL.LU R22, [R1+0xb8] ;  /* 0x0000b80001167983 */ /* 0x000ee80000300800 */
        /* <DEDUP_REMOVED lines=26> */
[----:B------:R-:W2:Y:S01]  /*b80f0*/  LDL.LU R23, [R1+0xcc] ;  /* 0x0000cc0001177983 */ /* 0x000ea20000300800 */
[C---:B------:R-:W-:Y:S03]  /*b8100*/  HMMA.16816.F32 R4, R12.reuse, R18, R4 ;  /* 0x000000120c04723c */ /* 0x040fe60000001804 */
[----:B--2---:R-:W-:Y:S04]  /*b8110*/  STL.64 [R1+0x4ac0], R22 ;  /* 0x004ac01601007387 */ /* 0x004fe80000100a00 */
[----:B---3--:R0:W-:Y:S04]  /*b8120*/  STL.64 [R1+0x4ab8], R20 ;  /* 0x004ab81401007387 */ /* 0x0081e80000100a00 */
        /* <DEDUP_REMOVED lines=9> */
[----:B------:R-:W-:Y:S04]  /*b81c0*/  STL.64 [R1+0x110], R4 ;  /* 0x0001100401007387 */ /* 0x000fe80000100a00 */
[----:B------:R0:W-:Y:S04]  /*b81d0*/  STL.64 [R1+0x118], R6 ;  /* 0x0001180601007387 */ /* 0x0001e80000100a00 */
[----:B0-----:R-:W2:Y:S04]  /*b81e0*/  LDL.LU.64 R6, [R1+0x4b00] ;  /* 0x004b000001067983 */ /* 0x001ea80000300a00 */
[----:B------:R-:W2:Y:S04]  /*b81f0*/  LDL.LU.64 R4, [R1+0x4af8] ;  /* 0x004af80001047983 */ /* 0x000ea80000300a00 */
        /* <DEDUP_REMOVED lines=8> */
[----:B------:R-:W3:Y:S04]  /*b8280*/  LDL.LU R2, [R1+0x3f38] ;  /* 0x003f380001027983 */ /* 0x000ee80000300800 */
[----:B------:R-:W3:Y:S01]  /*b8290*/  LDL.LU R3, [R1+0x3f40] ;  /* 0x003f400001037983 */ /* 0x000ee20000300800 */
[----:B------:R-:W-:Y:S01]  /*b82a0*/  IMAD.MOV.U32 R27, RZ, RZ, R0 ;  /* 0x000000ffff1b7224 */ /* 0x000fe200078e0000 */
[----:B--2---:R-:W-:-:S15]  /*b82b0*/  HMMA.16816.F32 R8, R12, R4, R8 ;  /* 0x000000040c08723c */ /* 0x004fde0000001808 */
[----:B------:R-:W-:-:S04]  /*b82c0*/  NOP ;  /* 0x0000000000007918 */ /* 0x000fc80000000000 */
[----:B------:R-:W-:Y:S04]  /*b82d0*/  STL.64 [R1+0xf0], R8 ;  /* 0x0000f00801007387 */ /* 0x000fe80000100a00 */
[----:B------:R0:W-:Y:S01]  /*b82e0*/  STL [R1+0xf8], R10 ;  /* 0x0000f80a01007387 */ /* 0x0001e20000100800 */
[----:B------:R-:W-:-:S03]  /*b82f0*/  IMAD.MOV.U32 R0, RZ, RZ, R11 ;  /* 0x000000ffff007224 */ /* 0x000fc600078e000b */
[----:B0-----:R-:W2:Y:S04]  /*b8300*/  LDL.LU.64 R10, [R1+0x4ae0] ;  /* 0x004ae000010a7983 */ /* 0x001ea80000300a00 */
[----:B------:R-:W2:Y:S04]  /*b8310*/  LDL.LU.64 R8, [R1+0x4ad8] ;  /* 0x004ad80001087983 */ /* 0x000ea80000300a00 */
[----:B------:R-:W3:Y:S04]  /*b8320*/  LDL.LU R4, [R1+0x3f48] ;  /* 0x003f480001047983 */ /* 0x000ee80000300800 */
[----:B------:R-:W3:Y:S04]  /*b8330*/  LDL.LU R5, [R1+0x3f50] ;  /* 0x003f500001057983 */ /* 0x000ee80000300800 */
        /* <DEDUP_REMOVED lines=18> */
[----:B------:R-:W-:Y:S01]  /*b8460*/  IMAD R4, R4, 0x100, R17 ;  /* 0x0000010004047824 */ /* 0x000fe200078e0211 */
        /* <DEDUP_REMOVED lines=9> */
[----:B------:R-:W2:Y:S04]  /*b8500*/  LDL.LU R28, [R1+0x4aa0] ;  /* 0x004aa000011c7983 */ /* 0x000ea80000300800 */
[----:B------:R-:W2:Y:S04]  /*b8510*/  LDL.LU R16, [R1+0x4a9c] ;  /* 0x004a9c0001107983 */ /* 0x000ea80000300800 */
[----:B------:R-:W2:Y:S01]  /*b8520*/  LDL.LU R17, [R1+0x4a98] ;  /* 0x004a980001117983 */ /* 0x000ea20000300800 */
[----:B------:R-:W-:Y:S01]  /*b8530*/  IMAD R5, R5, 0x100, R6 ;  /* 0x0000010005057824 */ /* 0x000fe200078e0206 */
[----:B--2---:R-:W-:Y:S02]  /*b8540*/  HMMA.16816.F32 R12, R12, R16, R20 ;  /* 0x000000100c0c723c */ /* 0x004fe40000001814 */
[----:B------:R-:W2:Y:S04]  /*b8550*/  LDL.LU.64 R22, [R1+0x4a90] ;  /* 0x004a900001167983 */ /* 0x000ea80000300a00 */
[----:B------:R-:W2:-:S13]  /*b8560*/  LDL.LU R21, [R1+0x4a88] ;  /* 0x004a880001157983 */ /* 0x000e9a0000300800 */
[----:B------:R0:W-:Y:S04]  /*b8570*/  STL.64 [R1+0xb0], R12 ;  /* 0x0000b00c01007387 */ /* 0x0001e80000100a00 */
[----:B------:R1:W-:Y:S01]  /*b8580*/  STL.64 [R1+0xb8], R14 ;  /* 0x0000b80e01007387 */ /* 0x0003e20000100a00 */
[----:B0-----:R-:W-:Y:S02]  /*b8590*/  F2FP.F16.E5M2.UNPACK_B R12, R2 ;  /* 0x00000002ff0c723e */ /* 0x001fe400020004ff */
[----:B------:R-:W-:Y:S02]  /*b85a0*/  F2FP.F16.E5M2.UNPACK_B R13, R3 ;  /* 0x00000003ff0d723e */ /* 0x000fe400020004ff */
[----:B-1----:R-:W-:Y:S02]  /*b85b0*/  F2FP.F16.E5M2.UNPACK_B R14, R4 ;  /* 0x00000004ff0e723e */ /* 0x002fe400020004ff */
[----:B------:R-:W-:-:S02]  /*b85c0*/  F2FP.F16.E5M2.UNPACK_B R15, R5 ;  /* 0x00000005ff0f723e */ /* 0x000fc400020004ff */
[----:B--2---:R-:W-:Y:S02]  /*b85d0*/  F2FP.F16.E5M2.UNPACK_B R20, R21.H1 ;  /* 0x00000015ff14723e */ /* 0x004fe400030004ff */
[----:B------:R-:W-:Y:S02]  /*b85e0*/  F2FP.F16.E5M2.UNPACK_B R21, R22.H1 ;  /* 0x00000016ff15723e */ /* 0x000fe400030004ff */
[----:B------:R-:W-:Y:S01]  /*b85f0*/  F2FP.F16.E5M2.UNPACK_B R6, R23.H1 ;  /* 0x00000017ff06723e */ /* 0x000fe200030004ff */
[----:B------:R-:W-:Y:S04]  /*b8600*/  STL [R1+0x98], R20 ;  /* 0x0000981401007387 */ /* 0x000fe80000100800 */
        /* <DEDUP_REMOVED lines=8> */
[----:B------:R-:W-:-:S07]  /*b8690*/  F2FP.F16.E5M2.UNPACK_B R7, R7.H1 ;  /* 0x00000007ff07723e */ /* 0x000fce00030004ff */
[----:B---3--:R-:W-:Y:S01]  /*b86a0*/  HMMA.16816.F32 R8, R12, R6, R8 ;  /* 0x000000060c08723c */ /* 0x008fe20000001808 */
[----:B------:R-:W-:Y:S02]  /*b86b0*/  F2FP.F16.E5M2.UNPACK_B R4, R0.H1 ;  /* 0x00000000ff04723e */ /* 0x000fe400030004ff */
[----:B------:R-:W-:Y:S01]  /*b86c0*/  F2FP.F16.E5M2.UNPACK_B R5, R18.H1 ;  /* 0x00000012ff05723e */ /* 0x000fe200030004ff */
[----:B------:R-:W-:-:S15]  /*b86d0*/  STL.64 [R1+0x90], R6 ;  /* 0x0000900601007387 */ /* 0x000fde0000100a00 */
[----:B------:R-:W-:Y:S04]  /*b86e0*/  STL.64 [R1+0x880], R8 ;  /* 0x0008800801007387 */ /* 0x000fe80000100a00 */
[----:B------:R-:W-:Y:S04]  /*b86f0*/  STL.64 [R1+0x888], R10 ;  /* 0x0008880a01007387 */ /* 0x000fe80000100a00 */
[----:B------:R2:W-:Y:S01]  /*b8700*/  STL.64 [R1+0x88], R4 ;  /* 0x0000880401007387 */ /* 0x0005e20000100a00 */
[----:B------:R-:W-:Y:S02]  /*b8710*/  F2FP.F16.E5M2.UNPACK_B R2, R19.H1 ;  /* 0x00000013ff02723e */ /* 0x000fe400030004ff */
[----:B------:R-:W-:-:S02]  /*b8720*/  F2FP.F16.E5M2.UNPACK_B R3, R28.H1 ;  /* 0x0000001cff03723e */ /* 0x000fc400030004ff */
[----:B----4-:R-:W-:Y:S01]  /*b8730*/  F2FP.F16.E5M2.UNPACK_B R0, R29.H1 ;  /* 0x0000001dff00723e */ /* 0x010fe200030004ff */
        /* <DEDUP_REMOVED lines=55> */
[----:B---3--:R-:W-:Y:S04]  /*b8ab0*/  STL.64 [R1+0x4a20], R18 ;  /* 0x004a201201007387 */ /* 0x008fe80000100a00 */
[----:B------:R-:W3:Y:S04]  /*b8ac0*/  LDL.LU R8, [R1+0xf9c] ;  /* 0x000f9c0001087983 */ /* 0x000ee80000300800 */
[----:B------:R-:W3:Y:S04]  /*b8ad0*/  LDL.LU R9, [R1+0xde8] ;  /* 0x000de80001097983 */ /* 0x000ee80000300800 */
[----:B--2---:R-:W-:Y:S04]  /*b8ae0*/  STL.64 [R1+0x4a18], R16 ;  /* 0x004a181001007387 */ /* 0x004fe80000100a00 */
        /* <DEDUP_REMOVED lines=14> */
[----:B------:R-:W-:Y:S01]  /*b8bd0*/  IMAD.MOV.U32 R18, RZ, RZ, R0 ;  /* 0x000000ffff127224 */ /* 0x000fe200078e0000 */
[----:B---3--:R-:W-:-:S02]  /*b8be0*/  F2FP.F16.E5M2.UNPACK_B R19, R8.H1 ;  /* 0x00000008ff13723e */ /* 0x008fc400030004ff */
        /* <DEDUP_REMOVED lines=63> */
[----:B------:R-:W-:-:S05]  /*b8fe0*/  F2FP.F16.E5M2.UNPACK_B R3, R3.H1 ;  /* 0x00000003ff03723e */ /* 0x000fca00030004ff */
[----:B------:R-:W-:Y:S01]  /*b8ff0*/  STL.64 [R1+0x50], R2 ;  /* 0x0000500201007387 */ /* 0x000fe20000100a00 */
[----:B------:R-:W-:Y:S02]  /*b9000*/  F2FP.F16.E5M2.UNPACK_B R4, R4.H1 ;  /* 0x00000004ff04723e */ /* 0x000fe400030004ff */
[----:B------:R-:W-:Y:S01]  /*b9010*/  F2FP.F16.E5M2.UNPACK_B R5, R6.H1 ;  /* 0x00000006ff05723e */ /* 0x000fe200030004ff */
[----:B--2---:R-:W-:-:S15]  /*b9020*/  HMMA.16816.F32 R16, R12, R2, R16 ;  /* 0x000000020c10723c */ /* 0x004fde0000001810 */
[----:B------:R-:W-:-:S04]  /*b9030*/  NOP ;  /* 0x0000000000007918 */ /* 0x000fc80000000000 */
[----:B------:R-:W-:Y:S04]  /*b9040*/  STL.64 [R1+0x800], R16 ;  /* 0x0008001001007387 */ /* 0x000fe80000100a00 */
[----:B------:R0:W-:Y:S04]  /*b9050*/  STL.64 [R1+0x808], R18 ;  /* 0x0008081201007387 */ /* 0x0001e80000100a00 */
[----:B0-----:R-:W2:Y:S04]  /*b9060*/  LDL.LU.64 R18, [R1+0x49e0] ;  /* 0x0049e00001127983 */ /* 0x001ea80000300a00 */
[----:B------:R-:W2:Y:S01]  /*b9070*/  LDL.LU.64 R16, [R1+0x49d8] ;  /* 0x0049d80001107983 */ /* 0x000ea20000300a00 */
[----:B------:R-:W-:-:S03]  /*b9080*/  F2FP.F16.E5M2.UNPACK_B R2, R7.H1 ;  /* 0x00000007ff02723e */ /* 0x000fc600030004ff */
[----:B------:R4:W-:Y:S02]  /*b9090*/  STL.64 [R1+0x48], R4 ;  /* 0x0000480401007387 */ /* 0x0009e40000100a00 */
[----:B----4-:R-:W-:Y:S02]  /*b90a0*/  HMMA.16816.F32 R4, R12, R4, R8 ;  /* 0x000000040c04723c */ /* 0x010fe40000001808 */
[----:B------:R-:W4:Y:S04]  /*b90b0*/  LDL.LU.64 R10, [R1+0x49d0] ;  /* 0x0049d000010a7983 */ /* 0x000f280000300a00 */
[----:B------:R-:W4:Y:S01]  /*b90c0*/  LDL.LU.64 R8, [R1+0x49c8] ;  /* 0x0049c80001087983 */ /* 0x000f220000300a00 */
[----:B---3--:R-:W-:-:S12]  /*b90d0*/  F2FP.F16.E5M2.UNPACK_B R3, R0.H1 ;  /* 0x00000000ff03723e */ /* 0x008fd800030004ff */
[----:B------:R0:W-:Y:S04]  /*b90e0*/  STL.64 [R1+0x7f0], R4 ;  /* 0x0007f00401007387 */ /* 0x0001e80000100a00 */
[----:B------:R-:W-:Y:S04]  /*b90f0*/  STL.64 [R1+0x7f8], R6 ;  /* 0x0007f80601007387 */ /* 0x000fe80000100a00 */
[----:B------:R1:W-:Y:S01]  /*b9100*/  STL.64 [R1+0x40], R2 ;  /* 0x0000400201007387 */ /* 0x0003e20000100a00 */
[----:B0-----:R-:W-:Y:S02]  /*b9110*/  F2FP.F16.E5M2.UNPACK_B R4, R20.H1 ;  /* 0x00000014ff04723e */ /* 0x001fe400030004ff */
[----:B------:R-:W-:Y:S01]  /*b9120*/  F2FP.F16.E5M2.UNPACK_B R5, R21.H1 ;  /* 0x00000015ff05723e */ /* 0x000fe200030004ff */
[----:B--2---:R-:W-:Y:S01]  /*b9130*/  HMMA.16816.F32 R16, R12, R2, R16 ;  /* 0x000000020c10723c */ /* 0x004fe20000001810 */
[----:B-1----:R-:W-:-:S02]  /*b9140*/  F2FP.F16.E5M2.UNPACK_B R2, R22.H1 ;  /* 0x00000016ff02723e */ /* 0x002fc400030004ff */
[----:B------:R-:W-:-:S15]  /*b9150*/  F2FP.F16.E5M2.UNPACK_B R3, R23.H1 ;  /* 0x00000017ff03723e */ /* 0x000fde00030004ff */
[----:B------:R-:W-:Y:S01]  /*b9160*/  NOP ;  /* 0x0000000000007918 */ /* 0x000fe20000000000 */
[----:B------:R-:W-:Y:S04]  /*b9170*/  STL.64 [R1+0x8a0], R16 ;  /* 0x0008a01001007387 */ /* 0x000fe80000100a00 */
[----:B------:R-:W-:Y:S04]  /*b9180*/  STL.64 [R1+0x8a8], R18 ;  /* 0x0008a81201007387 */ /* 0x000fe80000100a00 */
[----:B------:R4:W-:Y:S02]  /*b9190*/  STL.64 [R1+0x38], R4 ;  /* 0x0000380401007387 */ /* 0x0009e40000100a00 */
[----:B----4-:R-:W-:Y:S01]  /*b91a0*/  HMMA.16816.F32 R4, R12, R4, R8 ;  /* 0x000000040c04723c */ /* 0x010fe20000001808 */
[----:B------:R-:W-:-:S15]  /*b91b0*/  F2FP.F16.E5M2.UNPACK_B R9, R28.H1 ;  /* 0x0000001cff09723e */ /* 0x000fde00030004ff */
[----:B------:R-:W-:-:S03]  /*b91c0*/  NOP ;  /* 0x0000000000007918 */ /* 0x000fc60000000000 */
[----:B------:R-:W-:Y:S04]  /*b91d0*/  STL.64 [R1+0x8c0], R4 ;  /* 0x0008c00401007387 */ /* 0x000fe80000100a00 */
[----:B------:R0:W-:Y:S02]  /*b91e0*/  STL.64 [R1+0x8c8], R6 ;  /* 0x0008c80601007387 */ /* 0x0001e40000100a00 */
[----:B0-----:R-:W-:Y:S02]  /*b91f0*/  HMMA.16816.F32 R4, R12, R2, R24 ;  /* 0x000000020c04723c */ /* 0x001fe40000001818 */
[----:B------:R-:W-:Y:S04]  /*b9200*/  STL.64 [R1+0x30], R2 ;  /* 0x0000300201007387 */ /* 0x000fe80000100a00 */
[----:B------:R-:W2:Y:S01]  /*b9210*/  LDL.LU R16, [R1+0x730] ;  /* 0x0007300001107983 */ /* 0x000ea20000300800 */
[----:B------:R-:W-:-:S12]  /*b9220*/  F2FP.F16.E5M2.UNPACK_B R8, R29.H1 ;  /* 0x0000001dff08723e */ /* 0x000fd800030004ff */
[----:B------:R0:W-:Y:S04]  /*b9230*/  STL.64 [R1+0x8d0], R4 ;  /* 0x0008d00401007387 */ /* 0x0001e80000100a00 */
[----:B------:R1:W-:Y:S04]  /*b9240*/  STL.64 [R1+0x8d8], R6 ;  /* 0x0008d80601007387 */ /* 0x0003e80000100a00 */
[----:B------:R-:W-:Y:S04]  /*b9250*/  STL [R1+0x28], R9 ;  /* 0x0000280901007387 */ /* 0x000fe80000100800 */
[----:B------:R-:W2:Y:S04]  /*b9260*/  LDL.LU R17, [R1+0x734] ;  /* 0x0007340001117983 */ /* 0x000ea80000300800 */
[----:B------:R-:W3:Y:S04]  /*b9270*/  LDL.LU R18, [R1+0x738] ;  /* 0x0007380001127983 */ /* 0x000ee80000300800 */
[----:B------:R-:W-:Y:S04]  /*b9280*/  STL [R1+0x2c], R8 ;  /* 0x00002c0801007387 */ /* 0x000fe80000100800 */
        /* <DEDUP_REMOVED lines=15> */
[----:B---3--:R0:W-:Y:S04]  /*b9380*/  STL.64 [R1+0x4950], R6 ;  /* 0x0049500601007387 */ /* 0x0081e80000100a00 */
[----:B--2---:R1:W-:Y:S04]  /*b9390*/  STL.64 [R1+0x4948], R4 ;  /* 0x0049480401007387 */ /* 0x0043e80000100a00 */
[----:B------:R-:W2:Y:S04]  /*b93a0*/  LDL.LU R0, [R1+0xebc] ;  /* 0x000ebc0001007983 */ /* 0x000ea80000300800 */
[----:B------:R-:W3:Y:S04]  /*b93b0*/  LDL.LU R28, [R1+0xea8] ;  /* 0x000ea800011c7983 */ /* 0x000ee80000300800 */
[----:B------:R-:W2:Y:S04]  /*b93c0*/  LDL.LU R29, [R1+0xeac] ;  /* 0x000eac00011d7983 */ /* 0x000ea80000300800 */
[----:B------:R-:W2:Y:S04]  /*b93d0*/  LDL.LU R26, [R1+0xe98] ;  /* 0x000e9800011a7983 */ /* 0x000ea80000300800 */
[----:B------:R-:W2:Y:S04]  /*b93e0*/  LDL.LU R16, [R1+0x750] ;  /* 0x0007500001107983 */ /* 0x000ea80000300800 */
[----:B------:R-:W2:Y:S04]  /*b93f0*/  LDL.LU R17, [R1+0x754] ;  /* 0x0007540001117983 */ /* 0x000ea80000300800 */
[----:B------:R-:W2:Y:S04]  /*b9400*/  LDL.LU R18, [R1+0x758] ;  /* 0x0007580001127983 */ /* 0x000ea80000300800 */
[----:B------:R-:W2:Y:S04]  /*b9410*/  LDL.LU R19, [R1+0x75c] ;  /* 0x00075c0001137983 */ /* 0x000ea80000300800 */
[----:B0-----:R-:W3:Y:S04]  /*b9420*/  LDL.LU R7, [R1+0xedc] ;  /* 0x000edc0001077983 */ /* 0x001ee80000300800 */
[----:B-1----:R-:W3:Y:S04]  /*b9430*/  LDL.LU R5, [R1+0xec8] ;  /* 0x000ec80001057983 */ /* 0x002ee80000300800 */
[----:B--2---:R-:W-:Y:S04]  /*b9440*/  STL.64 [R1+0x4960], R18 ;  /* 0x0049601201007387 */ /* 0x004fe80000100a00 */
[----:B------:R0:W-:Y:S04]  /*b9450*/  STL.64 [R1+0x4958], R16 ;  /* 0x0049581001007387 */ /* 0x0001e80000100a00 */
[----:B0-----:R-:W2:Y:S04]  /*b9460*/  LDL.LU R16, [R1+0x770] ;  /* 0x0007700001107983 */ /* 0x001ea80000300800 */
[----:B------:R-:W2:Y:S04]  /*b9470*/  LDL.LU R17, [R1+0x774] ;  /* 0x0007740001117983 */ /* 0x000ea80000300800 */
[----:B------:R-:W2:Y:S04]  /*b9480*/  LDL.LU R18, [R1+0x778] ;  /* 0x0007780001127983 */ /* 0x000ea80000300800 */
[----:B------:R-:W2:Y:S04]  /*b9490*/  LDL.LU R19, [R1+0x77c] ;  /* 0x00077c0001137983 */ /* 0x000ea80000300800 */
[----:B------:R-:W2:Y:S04]  /*b94a0*/  LDL.LU R4, [R1+0xeec] ;  /* 0x000eec0001047983 */ /* 0x000ea80000300800 */
[----:B------:R-:W3:Y:S04]  /*b94b0*/  LDL.LU R6, [R1+0xed8] ;  /* 0x000ed80001067983 */ /* 0x000ee80000300800 */
[----:B---3--:R0:W-:Y:S04]  /*b94c0*/  STL.64 [R1+0x49a0], R6 ;  /* 0x0049a00601007387 */ /* 0x0081e80000100a00 */
[----:B0-----:R-:W3:Y:S04]  /*b94d0*/  LDL.LU R6, [R1+0xefc] ;  /* 0x000efc0001067983 */ /* 0x001ee80000300800 */
[----:B------:R-:W3:Y:S04]  /*b94e0*/  LDL.LU R7, [R1+0xee8] ;  /* 0x000ee80001077983 */ /* 0x000ee80000300800 */
[----:B--2---:R-:W-:Y:S04]  /*b94f0*/  STL.64 [R1+0x4998], R4 ;  /* 0x0049980401007387 */ /* 0x004fe80000100a00 */
[----:B------:R-:W-:Y:S04]  /*b9500*/  STL.64 [R1+0x4970], R18 ;  /* 0x0049701201007387 */ /* 0x000fe80000100a00 */
[----:B------:R0:W-:Y:S04]  /*b9510*/  STL.64 [R1+0x4968], R16 ;  /* 0x0049681001007387 */ /* 0x0001e80000100a00 */
[----:B0-----:R-:W2:Y:S04]  /*b9520*/  LDL.LU R16, [R1+0x780] ;  /* 0x0007800001107983 */ /* 0x001ea80000300800 */
[----:B------:R-:W2:Y:S04]  /*b9530*/  LDL.LU R17, [R1+0x784] ;  /* 0x0007840001117983 */ /* 0x000ea80000300800 */
[----:B------:R-:W2:Y:S04]  /*b9540*/  LDL.LU R18, [R1+0x788] ;  /* 0x0007880001127983 */ /* 0x000ea80000300800 */
[----:B------:R-:W2:Y:S04]  /*b9550*/  LDL.LU R19, [R1+0x78c] ;  /* 0x00078c0001137983 */ /* 0x000ea80000300800 */
[----:B--2---:R-:W-:Y:S04]  /*b9560*/  STL.64 [R1+0x4980], R18 ;  /* 0x0049801201007387 */ /* 0x004fe80000100a00 */
[----:B------:R-:W2:Y:S04]  /*b9570*/  LDL.LU R5, [R1+0xef8] ;  /* 0x000ef80001057983 */ /* 0x000ea80000300800 */
[----:B------:R-:W-:Y:S04]  /*b9580*/  STL.64 [R1+0x4978], R16 ;  /* 0x0049781001007387 */ /* 0x000fe80000100a00 */
[----:B------:R-:W2:Y:S04]  /*b9590*/  LDL.LU R27, [R1+0xe9c] ;  /* 0x000e9c00011b7983 */ /* 0x000ea80000300800 */
[----:B------:R-:W3:Y:S04]  /*b95a0*/  LDL.LU R24, [R1+0xe88] ;  /* 0x000e880001187983 */ /* 0x000ee80000300800 */
[----:B------:R-:W3:Y:S04]  /*b95b0*/  LDL.LU R25, [R1+0xe8c] ;  /* 0x000e8c0001197983 */ /* 0x000ee80000300800 */
        /* <DEDUP_REMOVED lines=12> */
[----:B------:R-:W-:-:S02]  /*b9680*/  IMAD.MOV.U32 R18, RZ, RZ, R9 ;  /* 0x000000ffff127224 */ /* 0x000fc400078e0009 */
[----:B------:R-:W-:Y:S01]  /*b9690*/  IMAD.MOV.U32 R19, RZ, RZ, R8 ;  /* 0x000000ffff137224 */ /* 0x000fe200078e0008 */
        /* <DEDUP_REMOVED lines=16> */
[----:B------:R-:W2:Y:S01]  /*b97a0*/  LDL.LU.64 R24, [R1+0x49b8] ;  /* 0x0049b80001187983 */ /* 0x000ea20000300a00 */
[----:B------:R-:W-:-:S02]  /*b97b0*/  F2FP.F16.E5M2.UNPACK_B R4, R5.H1 ;  /* 0x00000005ff04723e */ /* 0x000fc400030004ff */
[----:B------:R-:W-:-:S09]  /*b97c0*/  F2FP.F16.E5M2.UNPACK_B R5, R6.H1 ;  /* 0x00000006ff05723e */ /* 0x000fd200030004ff */
        /* <DEDUP_REMOVED lines=9> */
[----:B0-----:R-:W2:Y:S04]  /*b9860*/  LDL.LU.64 R6, [R1+0x49a0] ;  /* 0x0049a00001067983 */ /* 0x001ea80000300a00 */
        /* <DEDUP_REMOVED lines=20> */
[----:B----4-:R-:W-:-:S05]  /*b99b0*/  F2FP.F16.E5M2.UNPACK_B R5, R3.H1 ;  /* 0x00000003ff05723e */ /* 0x010fca00030004ff */
        /* <DEDUP_REMOVED lines=12> */
[----:B------:R-:W-:Y:S06]  /*b9a80*/  STL.64 [R1], R2 ;  /* 0x0000000201007387 */ /* 0x000fec0000100a00 */
[C---:B--2---:R-:W-:Y:S08]  /*b9a90*/  HMMA.16816.F32 R16, R12.reuse, R28, R16 ;  /* 0x0000001c0c10723c */ /* 0x044ff00000001810 */
[----:B----4-:R-:W-:-:S15]  /*b9aa0*/  HMMA.16816.F32 R4, R12, R2, R4 ;  /* 0x000000020c04723c */ /* 0x010fde0000001804 */
[----:B------:R-:W-:-:S04]  /*b9ab0*/  NOP ;  /* 0x0000000000007918 */ /* 0x000fc80000000000 */
[----:B------:R-:W-:Y:S04]  /*b9ac0*/  STL.64 [R1+0x760], R4 ;  /* 0x0007600401007387 */ /* 0x000fe80000100a00 */
[----:B------:R0:W-:Y:S04]  /*b9ad0*/  STL.64 [R1+0x768], R6 ;  /* 0x0007680601007387 */ /* 0x0001e80000100a00 */
[----:B0-----:R-:W2:Y:S04]  /*b9ae0*/  LDL.LU.64 R6, [R1+0x4940] ;  /* 0x0049400001067983 */ /* 0x001ea80000300a00 */
[----:B------:R-:W2:Y:S04]  /*b9af0*/  LDL.LU.64 R4, [R1+0x4938] ;  /* 0x0049380001047983 */ /* 0x000ea80000300a00 */
[----:B------:R-:W-:Y:S04]  /*b9b00*/  STL.64 [R1+0x750], R16 ;  /* 0x0007501001007387 */ /* 0x000fe80000100a00 */
[----:B------:R0:W-:Y:S04]  /*b9b10*/  STL.64 [R1+0x758], R18 ;  /* 0x0007581201007387 */ /* 0x0001e80000100a00 */
[----:B0-----:R-:W4:Y:S04]  /*b9b20*/  LDL.LU.64 R18, [R1+0x4930] ;  /* 0x0049300001127983 */ /* 0x001f280000300a00 */
[----:B------:R-:W4:Y:S01]  /*b9b30*/  LDL.LU.64 R16, [R1+0x4928] ;  /* 0x0049280001107983 */ /* 0x000f220000300a00 */
[----:B------:R-:W-:-:S02]  /*b9b40*/  F2FP.F16.E5M2.UNPACK_B R26, R26.H1 ;  /* 0x0000001aff1a723e */ /* 0x000fc400030004ff */
[----:B------:R-:W-:Y:S02]  /*b9b50*/  F2FP.F16.E5M2.UNPACK_B R27, R27.H1 ;  /* 0x0000001bff1b723e */ /* 0x000fe400030004ff */
[----:B------:R-:W-:Y:S02]  /*b9b60*/  F2FP.F16.E5M2.UNPACK_B R24, R24.H1 ;  /* 0x00000018ff18723e */ /* 0x000fe400030004ff */
[----:B------:R-:W-:Y:S02]  /*b9b70*/  F2FP.F16.E5M2.UNPACK_B R25, R25.H1 ;  /* 0x00000019ff19723e */ /* 0x000fe400030004ff */
[----:B---3--:R-:W-:Y:S02]  /*b9b80*/  F2FP.F16.E5M2.UNPACK_B R22, R22.H1 ;  /* 0x00000016ff16723e */ /* 0x008fe400030004ff */
[----:B------:R-:W-:Y:S01]  /*b9b90*/  F2FP.F16.E5M2.UNPACK_B R23, R23.H1 ;  /* 0x00000017ff17723e */ /* 0x000fe200030004ff */
[----:B--2---:R-:W-:-:S15]  /*b9ba0*/  HMMA.16816.F32 R4, R12, R26, R4 ;  /* 0x0000001a0c04723c */ /* 0x004fde0000001804 */
[----:B------:R-:W-:-:S04]  /*b9bb0*/  NOP ;  /* 0x0000000000007918 */ /* 0x000fc80000000000 */
[----:B------:R-:W-:Y:S04]  /*b9bc0*/  STL.64 [R1+0x940], R4 ;  /* 0x0009400401007387 */ /* 0x000fe80000100a00 */
[----:B------:R4:W-:Y:S02]  /*b9bd0*/  STL.64 [R1+0x948], R6 ;  /* 0x0009480601007387 */ /* 0x0009e40000100a00 */
[----:B----4-:R-:W-:Y:S02]  /*b9be0*/  HMMA.16816.F32 R4, R12, R24, R16 ;  /* 0x000000180c04723c */ /* 0x010fe40000001810 */
        /* <DEDUP_REMOVED lines=138> */
[----:B------:R-:W-:Y:S04]  /*ba490*/  STL.64 [R1+0x46b8], R18 ;  /* 0x0046b81201007387 */ /* 0x000fe80000100a00 */
[----:B------:R-:W-:Y:S01]  /*ba4a0*/  STL.64 [R1+0x46b0], R16 ;  /* 0x0046b01001007387 */ /* 0x000fe20000100a00 */
[----:B--2---:R-:W-:-:S15]  /*ba4b0*/  HMMA.16816.F32 R8, R12, R16, R24 ;  /* 0x000000100c08723c */ /* 0x004fde0000001818 */
[----:B------:R-:W-:-:S04]  /*ba4c0*/  NOP ;  /* 0x0000000000007918 */ /* 0x000fc80000000000 */
[----:B------:R0:W-:Y:S04]  /*ba4d0*/  STL.64 [R1+0xcb0], R8 ;  /* 0x000cb00801007387 */ /* 0x0001e80000100a00 */
[----:B------:R1:W-:Y:S04]  /*ba4e0*/  STL.64 [R1+0xcb8], R10 ;  /* 0x000cb80a01007387 */ /* 0x0003e80000100a00 */
[----:B0-----:R-:W2:Y:S04]  /*ba4f0*/  LDL.LU R8, [R1+0x550] ;  /* 0x0005500001087983 */ /* 0x001ea80000300800 */
[----:B------:R-:W2:Y:S04]  /*ba500*/  LDL.LU R9, [R1+0x554] ;  /* 0x0005540001097983 */ /* 0x000ea80000300800 */
[----:B-1----:R-:W4:Y:S04]  /*ba510*/  LDL.LU R10, [R1+0x558] ;  /* 0x00055800010a7983 */ /* 0x002f280000300800 */
[----:B------:R-:W4:Y:S04]  /*ba520*/  LDL.LU R11, [R1+0x55c] ;  /* 0x00055c00010b7983 */ /* 0x000f280000300800 */
[----:B----4-:R-:W-:Y:S04]  /*ba530*/  STL.64 [R1+0x46e8], R10 ;  /* 0x0046e80a01007387 */ /* 0x010fe80000100a00 */
[----:B--2---:R0:W-:Y:S04]  /*ba540*/  STL.64 [R1+0x46e0], R8 ;  /* 0x0046e00801007387 */ /* 0x0041e80000100a00 */
[----:B------:R-:W2:Y:S04]  /*ba550*/  LDL.LU R24, [R1+0x570] ;  /* 0x0005700001187983 */ /* 0x000ea80000300800 */
[----:B------:R-:W2:Y:S04]  /*ba560*/  LDL.LU R25, [R1+0x574] ;  /* 0x0005740001197983 */ /* 0x000ea80000300800 */
[----:B------:R-:W4:Y:S04]  /*ba570*/  LDL.LU R26, [R1+0x578] ;  /* 0x00057800011a7983 */ /* 0x000f280000300800 */
[----:B------:R-:W4:Y:S01]  /*ba580*/  LDL.LU R27, [R1+0x57c] ;  /* 0x00057c00011b7983 */ /* 0x000f220000300800 */
[----:B------:R-:W-:-:S02]  /*ba590*/  IMAD R4, R22, 0x100, R21 ;  /* 0x0000010016047824 */ /* 0x000fc400078e0215 */
[----:B------:R-:W-:Y:S01]  /*ba5a0*/  IMAD R0, R0, 0x100, R23 ;  /* 0x0000010000007824 */ /* 0x000fe200078e0217 */
[----:B----4-:R-:W-:Y:S04]  /*ba5b0*/  STL.64 [R1+0x46f8], R26 ;  /* 0x0046f81a01007387 */ /* 0x010fe80000100a00 */
[----:B--2---:R-:W-:Y:S04]  /*ba5c0*/  STL.64 [R1+0x46f0], R24 ;  /* 0x0046f01801007387 */ /* 0x004fe80000100a00 */
[----:B------:R-:W2:Y:S04]  /*ba5d0*/  LDL R22, [R1] ;  /* 0x0000000001167983 */ /* 0x000ea80000100800 */
[----:B------:R-:W2:Y:S04]  /*ba5e0*/  LDL R23, [R1+0x4] ;  /* 0x0000040001177983 */ /* 0x000ea80000100800 */
[----:B0-----:R-:W4:Y:S04]  /*ba5f0*/  LDL.LU R8, [R1+0x580] ;  /* 0x0005800001087983 */ /* 0x001f280000300800 */
[----:B------:R-:W4:Y:S04]  /*ba600*/  LDL.LU R9, [R1+0x584] ;  /* 0x0005840001097983 */ /* 0x000f280000300800 */
[----:B------:R-:W2:Y:S04]  /*ba610*/  LDL.LU R10, [R1+0x588] ;  /* 0x00058800010a7983 */ /* 0x000ea80000300800 */
[----:B------:R-:W2:Y:S01]  /*ba620*/  LDL.LU R11, [R1+0x58c] ;  /* 0x00058c00010b7983 */ /* 0x000ea20000300800 */
[----:B---3--:R-:W-:-:S02]  /*ba630*/  IMAD R6, R6, 0x100, R5 ;  /* 0x0000010006067824 */ /* 0x008fc400078e0205 */
[----:B------:R-:W-:Y:S01]  /*ba640*/  IMAD R5, R20, 0x100, R7 ;  /* 0x0000010014057824 */ /* 0x000fe200078e0207 */
[----:B--2---:R0:W-:Y:S04]  /*ba650*/  STL.64 [R1+0x4708], R10 ;  /* 0x0047080a01007387 */ /* 0x0041e80000100a00 */
[----:B----4-:R-:W-:Y:S04]  /*ba660*/  STL.64 [R1+0x4700], R8 ;  /* 0x0047000801007387 */ /* 0x010fe80000100a00 */
[----:B------:R-:W2:Y:S04]  /*ba670*/  LDL R20, [R1+0x8] ;  /* 0x0000080001147983 */ /* 0x000ea80000100800 */
[----:B------:R-:W2:Y:S04]  /*ba680*/  LDL R21, [R1+0xc] ;  /* 0x00000c0001157983 */ /* 0x000ea80000100800 */
[----:B------:R-:W-:Y:S04]  /*ba690*/  STL.64 [R1+0x4718], R22 ;  /* 0x0047181601007387 */ /* 0x000fe80000100a00 */
[----:B--2---:R1:W-:Y:S04]  /*ba6a0*/  STL.64 [R1+0x4710], R20 ;  /* 0x0047101401007387 */ /* 0x0043e80000100a00 */
[----:B0-----:R-:W2:Y:S04]  /*ba6b0*/  LDL R10, [R1+0x10] ;  /* 0x00001000010a7983 */ /* 0x001ea80000100800 */
[----:B------:R-:W2:Y:S04]  /*ba6c0*/  LDL R11, [R1+0x14] ;  /* 0x00001400010b7983 */ /* 0x000ea80000100800 */
[----:B--2---:R-:W-:Y:S04]  /*ba6d0*/  STL.64 [R1+0x4720], R10 ;  /* 0x0047200a01007387 */ /* 0x004fe80000100a00 */
[----:B-1----:R-:W2:Y:S04]  /*ba6e0*/  LDL.LU R20, [R1+0x5a0] ;  /* 0x0005a00001147983 */ /* 0x002ea80000300800 */
[----:B------:R-:W2:Y:S04]  /*ba6f0*/  LDL.LU R21, [R1+0x5a4] ;  /* 0x0005a40001157983 */ /* 0x000ea80000300800 */
[----:B------:R-:W3:Y:S04]  /*ba700*/  LDL.LU R22, [R1+0x5a8] ;  /* 0x0005a80001167983 */ /* 0x000ee80000300800 */
[----:B------:R-:W3:Y:S04]  /*ba710*/  LDL.LU R23, [R1+0x5ac] ;  /* 0x0005ac0001177983 */ /* 0x000ee80000300800 */
[----:B---3--:R-:W-:Y:S04]  /*ba720*/  STL.64 [R1+0x4730], R22 ;  /* 0x0047301601007387 */ /* 0x008fe80000100a00 */
[----:B--2---:R0:W-:Y:S04]  /*ba730*/  STL.64 [R1+0x4728], R20 ;  /* 0x0047281401007387 */ /* 0x0041e80000100a00 */
[----:B------:R-:W2:Y:S04]  /*ba740*/  LDL R8, [R1+0x18] ;  /* 0x0000180001087983 */ /* 0x000ea80000100800 */
[----:B------:R-:W2:Y:S04]  /*ba750*/  LDL R9, [R1+0x1c] ;  /* 0x00001c0001097983 */ /* 0x000ea80000100800 */
[----:B--2---:R-:W-:Y:S04]  /*ba760*/  STL.64 [R1+0x4738], R8 ;  /* 0x0047380801007387 */ /* 0x004fe80000100a00 */
[----:B0-----:R-:W2:Y:S04]  /*ba770*/  LDL.LU R20, [R1+0x5b0] ;  /* 0x0005b00001147983 */ /* 0x001ea80000300800 */
[----:B------:R-:W2:Y:S04]  /*ba780*/  LDL.LU R21, [R1+0x5b4] ;  /* 0x0005b40001157983 */ /* 0x000ea80000300800 */
[----:B------:R-:W3:Y:S04]  /*ba790*/  LDL.LU R22, [R1+0x5b8] ;  /* 0x0005b80001167983 */ /* 0x000ee80000300800 */
[----:B------:R-:W3:Y:S04]  /*ba7a0*/  LDL.LU R23, [R1+0x5bc] ;  /* 0x0005bc0001177983 */ /* 0x000ee80000300800 */
[----:B---3--:R-:W-:Y:S04]  /*ba7b0*/  STL.64 [R1+0x4748], R22 ;  /* 0x0047481601007387 */ /* 0x008fe80000100a00 */
[----:B--2---:R0:W-:Y:S04]  /*ba7c0*/  STL.64 [R1+0x4740], R20 ;  /* 0x0047401401007387 */ /* 0x0041e80000100a00 */
[----:B------:R-:W2:Y:S04]  /*ba7d0*/  LDL R10, [R1+0x20] ;  /* 0x00002000010a7983 */ /* 0x000ea80000100800 */
[----:B------:R-:W2:Y:S04]  /*ba7e0*/  LDL R11, [R1+0x24] ;  /* 0x00002400010b7983 */ /* 0x000ea80000100800 */
[----:B--2---:R1:W-:Y:S04]  /*ba7f0*/  STL.64 [R1+0x4750], R10 ;  /* 0x0047500a01007387 */ /* 0x0043e80000100a00 */
        /* <DEDUP_REMOVED lines=8> */
[----:B-1----:R-:W3:Y:S04]  /*ba880*/  LDL R10, [R1+0x30] ;  /* 0x00003000010a7983 */ /* 0x002ee80000100800 */
[----:B------:R-:W3:Y:S04]  /*ba890*/  LDL R11, [R1+0x34] ;  /* 0x00003400010b7983 */ /* 0x000ee80000100800 */
[----:B--2---:R1:W-:Y:S04]  /*ba8a0*/  STL.64 [R1+0x4768], R8 ;  /* 0x0047680801007387 */ /* 0x0043e80000100a00 */
[----:B---3--:R-:W-:Y:S04]  /*ba8b0*/  STL.64 [R1+0x4780], R10 ;  /* 0x0047800a01007387 */ /* 0x008fe80000100a00 */
[----:B0-----:R-:W2:Y:S04]  /*ba8c0*/  LDL.LU R20, [R1+0x5d0] ;  /* 0x0005d00001147983 */ /* 0x001ea80000300800 */
[----:B------:R-:W2:Y:S04]  /*ba8d0*/  LDL.LU R21, [R1+0x5d4] ;  /* 0x0005d40001157983 */ /* 0x000ea80000300800 */
[----:B------:R-:W3:Y:S04]  /*ba8e0*/  LDL.LU R22, [R1+0x5d8] ;  /* 0x0005d80001167983 */ /* 0x000ee80000300800 */
[----:B------:R-:W3:Y:S04]  /*ba8f0*/  LDL.LU R23, [R1+0x5dc] ;  /* 0x0005dc0001177983 */ /* 0x000ee80000300800 */
[----:B-1----:R-:W4:Y:S04]  /*ba900*/  LDL R8, [R1+0x38] ;  /* 0x0000380001087983 */ /* 0x002f280000100800 */
        /* <DEDUP_REMOVED lines=8> */
[----:B--2---:R-:W-:Y:S04]  /*ba990*/  STL.64 [R1+0x47b0], R10 ;  /* 0x0047b00a01007387 */ /* 0x004fe80000100a00 */
[----:B----4-:R-:W-:Y:S04]  /*ba9a0*/  STL.64 [R1+0x47a8], R8 ;  /* 0x0047a80801007387 */ /* 0x010fe80000100a00 */
        /* <DEDUP_REMOVED lines=244> */
[----:B------:R-:W4:Y:S01]  /*bb8f0*/  LDL.LU.64 R24, [R1+0x46f0] ;  /* 0x0046f00001187983 */ /* 0x000f220000300a00 */
[----:B--2---:R-:W-:Y:S03]  /*bb900*/  HMMA.16816.F32 R20, R12, R22, R8 ;  /* 0x000000160c14723c */ /* 0x004fe60000001808 */
[----:B------:R-:W2:Y:S04]  /*bb910*/  LDL.LU.64 R10, [R1+0x46e8] ;  /* 0x0046e800010a7983 */ /* 0x000ea80000300a00 */
[----:B------:R-:W2:-:S12]  /*bb920*/  LDL.LU.64 R8, [R1+0x46e0] ;  /* 0x0046e00001087983 */ /* 0x000e980000300a00 */
        /* <DEDUP_REMOVED lines=10> */
[C---:B--2---:R-:W-:Y:S03]  /*bb9d0*/  HMMA.16816.F32 R4, R12.reuse, R22, R4 ;  /* 0x000000160c04723c */ /* 0x044fe60000001804 */
[----:B------:R-:W-:Y:S05]  /*bb9e0*/  STL.64 [R1+0x45c8], R28 ;  /* 0x0045c81c01007387 */ /* 0x000fea0000100a00 */
[C---:B---3--:R-:W-:Y:S08]  /*bb9f0*/  HMMA.16816.F32 R16, R12.reuse, R26, R16 ;  /* 0x0000001a0c10723c */ /* 0x048ff00000001810 */
[C---:B----4-:R-:W-:Y:S01]  /*bba00*/  HMMA.16816.F32 R8, R12.reuse, R24, R8 ;  /* 0x000000180c08723c */ /* 0x050fe20000001808 */
[----:B------:R-:W-:Y:S10]  /*bba10*/  STL.64 [R1+0x4520], R26 ;  /* 0x0045201a01007387 */ /* 0x000ff40000100a00 */
[----:B------:R-:W-:Y:S04]  /*bba20*/  STL.64 [R1+0xac0], R16 ;  /* 0x000ac01001007387 */ /* 0x000fe80000100a00 */
[----:B------:R-:W-:Y:S04]  /*bba30*/  STL.64 [R1+0xac8], R18 ;  /* 0x000ac81201007387 */ /* 0x000fe80000100a00 */
[----:B------:R0:W-:Y:S04]  /*bba40*/  STL.64 [R1+0x4518], R24 ;  /* 0x0045181801007387 */ /* 0x0001e80000100a00 */
[----:B------:R1:W-:Y:S04]  /*bba50*/  STL.64 [R1+0xab0], R8 ;  /* 0x000ab00801007387 */ /* 0x0003e80000100a00 */
[----:B------:R2:W-:Y:S04]  /*bba60*/  STL.64 [R1+0xab8], R10 ;  /* 0x000ab80a01007387 */ /* 0x0005e80000100a00 */
[----:B0-----:R-:W3:Y:S04]  /*bba70*/  LDL.LU R24, [R1+0x4c0] ;  /* 0x0004c00001187983 */ /* 0x001ee80000300800 */
[----:B------:R0:W-:Y:S04]  /*bba80*/  STL.64 [R1+0xaa0], R4 ;  /* 0x000aa00401007387 */ /* 0x0001e80000100a00 */
[----:B------:R4:W-:Y:S04]  /*bba90*/  STL.64 [R1+0xaa8], R6 ;  /* 0x000aa80601007387 */ /* 0x0009e80000100a00 */
        /* <DEDUP_REMOVED lines=8> */
[----:B------:R-:W3:Y:S04]  /*bbb20*/  LDL.LU R9, [R1+0x4f4] ;  /* 0x0004f40001097983 */ /* 0x000ee80000300800 */
[----:B--2---:R-:W2:Y:S04]  /*bbb30*/  LDL.LU R10, [R1+0x4f8] ;  /* 0x0004f800010a7983 */ /* 0x004ea80000300800 */
[----:B------:R-:W2:Y:S04]  /*bbb40*/  LDL.LU R11, [R1+0x4fc] ;  /* 0x0004fc00010b7983 */ /* 0x000ea80000300800 */
[----:B0-----:R-:W2:Y:S04]  /*bbb50*/  LDL.LU R4, [R1+0x510] ;  /* 0x0005100001047983 */ /* 0x001ea80000300800 */
[----:B------:R-:W2:Y:S04]  /*bbb60*/  LDL.LU R5, [R1+0x514] ;  /* 0x0005140001057983 */ /* 0x000ea80000300800 */
[----:B----4-:R-:W4:Y:S04]  /*bbb70*/  LDL.LU R6, [R1+0x518] ;  /* 0x0005180001067983 */ /* 0x010f280000300800 */
        /* <DEDUP_REMOVED lines=8> */
[----:B---3--:R0:W-:Y:S04]  /*bbc00*/  STL.64 [R1+0x4680], R8 ;  /* 0x0046800801007387 */ /* 0x0081e80000100a00 */
        /* <DEDUP_REMOVED lines=15> */
[----:B------:R-:W2:Y:S04]  /*bbd00*/  LDL.LU R26, [R1+0x4e8] ;  /* 0x0004e800011a7983 */ /* 0x000ea80000300800 */
[----:B------:R-:W2:Y:S04]  /*bbd10*/  LDL.LU R27, [R1+0x4ec] ;  /* 0x0004ec00011b7983 */ /* 0x000ea80000300800 */
[----:B------:R-:W4:Y:S04]  /*bbd20*/  LDL.LU.64 R28, [R1+0x98] ;  /* 0x00009800011c7983 */ /* 0x000f280000300a00 */
        /* <DEDUP_REMOVED lines=25> */
[----:B------:R-:W3:Y:S04]  /*bbec0*/  LDL.LU.64 R4, [R1+0x4690] ;  /* 0x0046900001047983 */ /* 0x000ee80000300a00 */
[----:B------:R0:W-:Y:S04]  /*bbed0*/  STL [R1+0x44e4], R2 ;  /* 0x0044e40201007387 */ /* 0x0001e80000100800 */
[----:B0-----:R-:W2:Y:S04]  /*bbee0*/  LDL.LU R2, [R1+0x3f88] ;  /* 0x003f880001027983 */ /* 0x001ea80000300800 */
[----:B------:R0:W-:Y:S04]  /*bbef0*/  STL [R1+0x44e0], R3 ;  /* 0x0044e00301007387 */ /* 0x0001e80000100800 */
[----:B0-----:R-:W2:Y:S01]  /*bbf00*/  LDL.LU R3, [R1+0x3f8c] ;  /* 0x003f8c0001037983 */ /* 0x001ea20000300800 */
        /* <DEDUP_REMOVED lines=22> */
[----:B0-----:R-:W2:Y:S04]  /*bc070*/  LDL.LU.64 R26, [R1+0x4668] ;  /* 0x00466800011a7983 */ /* 0x001ea80000300a00 */
[----:B------:R-:W2:Y:S04]  /*bc080*/  LDL.LU.64 R24, [R1+0x4660] ;  /* 0x0046600001187983 */ /* 0x000ea80000300a00 */
[----:B------:R-:W-:Y:S04]  /*bc090*/  STL [R1+0x449c], R8 ;  /* 0x00449c0801007387 */ /* 0x000fe80000100800 */
[----:B------:R-:W-:Y:S01]  /*bc0a0*/  STL [R1+0x4498], R9 ;  /* 0x0044980901007387 */ /* 0x000fe20000100800 */
[----:B--2---:R-:W-:-:S15]  /*bc0b0*/  HMMA.16816.F32 R24, R12, R10, R24 ;  /* 0x0000000a0c18723c */ /* 0x004fde0000001818 */
[----:B------:R-:W-:-:S04]  /*bc0c0*/  NOP ;  /* 0x0000000000007918 */ /* 0x000fc80000000000 */
[----:B------:R-:W-:Y:S04]  /*bc0d0*/  STL.64 [R1+0xa30], R24 ;  /* 0x000a301801007387 */ /* 0x000fe80000100a00 */
[----:B------:R0:W-:Y:S04]  /*bc0e0*/  STL.64 [R1+0xa38], R26 ;  /* 0x000a381a01007387 */ /* 0x0001e80000100a00 */
[----:B0-----:R-:W4:Y:S04]  /*bc0f0*/  LDL.LU.64 R26, [R1+0x4658] ;  /* 0x00465800011a7983 */ /* 0x001f280000300a00 */
[----:B------:R-:W4:Y:S01]  /*bc100*/  LDL.LU.64 R24, [R1+0x4650] ;  /* 0x0046500001187983 */ /* 0x000f220000300a00 */
[----:B------:R-:W-:-:S02]  /*bc110*/  IMAD R5, R5, 0x100, R4 ;  /* 0x0000010005057824 */ /* 0x000fc400078e0204 */
[----:B------:R-:W-:Y:S02]  /*bc120*/  IMAD R3, R2, 0x100, R3 ;  /* 0x0000010002037824 */ /* 0x000fe400078e0203 */
[----:B------:R-:W-:Y:S02]  /*bc130*/  IMAD R4, R7, 0x100, R6 ;  /* 0x0000010007047824 */ /* 0x000fe400078e0206 */
[----:B------:R-:W-:Y:S01]  /*bc140*/  IMAD R2, R18, 0x100, R19 ;  /* 0x0000010012027824 */ /* 0x000fe200078e0213 */
[----:B------:R-:W-:Y:S04]  /*bc150*/  STL [R1+0x44a4], R10 ;  /* 0x0044a40a01007387 */ /* 0x000fe80000100800 */
[----:B------:R0:W-:Y:S02]  /*bc160*/  STL [R1+0x44a0], R11 ;  /* 0x0044a00b01007387 */ /* 0x0001e40000100800 */
[----:B0-----:R-:W-:Y:S01]  /*bc170*/  HMMA.16816.F32 R8, R12, R16, R20 ;  /* 0x000000100c08723c */ /* 0x001fe20000001814 */
[----:B------:R-:W-:-:S02]  /*bc180*/  F2FP.F16.E5M2.UNPACK_B R12, R5 ;  /* 0x00000005ff0c723e */ /* 0x000fc400020004ff */
[----:B------:R-:W-:Y:S02]  /*bc190*/  F2FP.F16.E5M2.UNPACK_B R13, R4 ;  /* 0x00000004ff0d723e */ /* 0x000fe400020004ff */
[----:B------:R-:W-:Y:S02]  /*bc1a0*/  F2FP.F16.E5M2.UNPACK_B R14, R3 ;  /* 0x00000003ff0e723e */ /* 0x000fe400020004ff */
[----:B------:R-:W-:Y:S01]  /*bc1b0*/  F2FP.F16.E5M2.UNPACK_B R15, R2 ;  /* 0x00000002ff0f723e */ /* 0x000fe200020004ff */
[----:B------:R-:W-:Y:S04]  /*bc1c0*/  STL [R1+0x446c], R16 ;  /* 0x00446c1001007387 */ /* 0x000fe80000100800 */
[----:B------:R-:W-:Y:S07]  /*bc1d0*/  STL [R1+0x4468], R17 ;  /* 0x0044681101007387 */ /* 0x000fee0000100800 */
[----:B------:R-:W-:Y:S04]  /*bc1e0*/  STL.64 [R1+0xca0], R8 ;  /* 0x000ca00801007387 */ /* 0x000fe80000100a00 */
[----:B------:R-:W-:Y:S01]  /*bc1f0*/  STL.64 [R1+0xca8], R10 ;  /* 0x000ca80a01007387 */ /* 0x000fe20000100a00 */
[----:B----4-:R-:W-:-:S15]  /*bc200*/  HMMA.16816.F32 R4, R12, R28, R24 ;  /* 0x0000001c0c04723c */ /* 0x010fde0000001818 */
[----:B------:R-:W-:-:S04]  /*bc210*/  NOP ;  /* 0x0000000000007918 */ /* 0x000fc80000000000 */
[----:B------:R0:W-:Y:S04]  /*bc220*/  STL.64 [R1+0xa20], R4 ;  /* 0x000a200401007387 */ /* 0x0001e80000100a00 */
[----:B------:R1:W-:Y:S04]  /*bc230*/  STL.64 [R1+0xa28], R6 ;  /* 0x000a280601007387 */ /* 0x0003e80000100a00 */
[----:B------:R-:W2:Y:S01]  /*bc240*/  LDL R26, [R1+0x40] ;  /* 0x00004000011a7983 */ /* 0x000ea20000100800 */
[----:B------:R-:W-:-:S03]  /*bc250*/  IMAD.MOV.U32 R27, RZ, RZ, R0 ;  /* 0x000000ffff1b7224 */ /* 0x000fc600078e0000 */
[----:B------:R-:W3:Y:S04]  /*bc260*/  LDL.LU R0, [R1+0x4648] ;  /* 0x0046480001007983 */ /* 0x000ee80000300800 */
[----:B--2---:R-:W-:Y:S04]  /*bc270*/  STL.64 [R1+0x4600], R26 ;  /* 0x0046001a01007387 */ /* 0x004fe80000100a00 */
[----:B------:R-:W2:Y:S04]  /*bc280*/  LDL.LU R20, [R1+0x410] ;  /* 0x0004100001147983 */ /* 0x000ea80000300800 */
[----:B------:R-:W2:Y:S04]  /*bc290*/  LDL.LU R21, [R1+0x414] ;  /* 0x0004140001157983 */ /* 0x000ea80000300800 */
[----:B------:R-:W4:Y:S04]  /*bc2a0*/  LDL.LU R22, [R1+0x418] ;  /* 0x0004180001167983 */ /* 0x000f280000300800 */
[----:B------:R-:W4:Y:S04]  /*bc2b0*/  LDL.LU R23, [R1+0x41c] ;  /* 0x00041c0001177983 */ /* 0x000f280000300800 */
[----:B----4-:R-:W-:Y:S04]  /*bc2c0*/  STL.64 [R1+0x45c0], R22 ;  /* 0x0045c01601007387 */ /* 0x010fe80000100a00 */
[----:B--2---:R2:W-:Y:S04]  /*bc2d0*/  STL.64 [R1+0x45b8], R20 ;  /* 0x0045b81401007387 */ /* 0x0045e80000100a00 */
[----:B0-----:R-:W4:Y:S04]  /*bc2e0*/  LDL.LU R4, [R1+0x420] ;  /* 0x0004200001047983 */ /* 0x001f280000300800 */
[----:B------:R-:W4:Y:S04]  /*bc2f0*/  LDL.LU R5, [R1+0x424] ;  /* 0x0004240001057983 */ /* 0x000f280000300800 */
[----:B-1----:R-:W2:Y:S04]  /*bc300*/  LDL.LU R6, [R1+0x428] ;  /* 0x0004280001067983 */ /* 0x002ea80000300800 */
[----:B------:R-:W2:Y:S04]  /*bc310*/  LDL.LU R7, [R1+0x42c] ;  /* 0x00042c0001077983 */ /* 0x000ea80000300800 */
[----:B------:R-:W3:Y:S04]  /*bc320*/  LDL.LU.64 R2, [R1+0x68] ;  /* 0x0000680001027983 */ /* 0x000ee80000300a00 */
[----:B--2---:R-:W-:Y:S04]  /*bc330*/  STL.64 [R1+0x45d8], R6 ;  /* 0x0045d80601007387 */ /* 0x004fe80000100a00 */
[----:B----4-:R-:W-:Y:S04]  /*bc340*/  STL.64 [R1+0x45d0], R4 ;  /* 0x0045d00401007387 */ /* 0x010fe80000100a00 */
[----:B------:R-:W2:Y:S04]  /*bc350*/  LDL.LU R20, [R1+0x440] ;  /* 0x0004400001147983 */ /* 0x000ea80000300800 */
[----:B------:R-:W2:Y:S04]  /*bc360*/  LDL.LU R21, [R1+0x444] ;  /* 0x0004440001157983 */ /* 0x000ea80000300800 */
[----:B------:R-:W4:Y:S04]  /*bc370*/  LDL.LU R22, [R1+0x448] ;  /* 0x0004480001167983 */ /* 0x000f280000300800 */
[----:B------:R-:W4:Y:S04]  /*bc380*/  LDL.LU R23, [R1+0x44c] ;  /* 0x00044c0001177983 */ /* 0x000f280000300800 */
[----:B------:R-:W2:Y:S04]  /*bc390*/  LDL R18, [R1+0x70] ;  /* 0x0000700001127983 */ /* 0x000ea80000100800 */
[----:B------:R-:W3:Y:S04]  /*bc3a0*/  LDL R19, [R1+0x74] ;  /* 0x0000740001137983 */ /* 0x000ee80000100800 */
[----:B------:R-:W3:Y:S04]  /*bc3b0*/  LDL.LU.64 R26, [R1+0x78] ;  /* 0x00007800011a7983 */ /* 0x000ee80000300a00 */
[----:B----4-:R-:W-:Y:S04]  /*bc3c0*/  STL.64 [R1+0x45e8], R22 ;  /* 0x0045e81601007387 */ /* 0x010fe80000100a00 */
[----:B--2---:R0:W-:Y:S04]  /*bc3d0*/  STL.64 [R1+0x45e0], R20 ;  /* 0x0045e01401007387 */ /* 0x0041e80000100a00 */
[----:B0-----:R-:W2:Y:S04]  /*bc3e0*/  LDL.LU R20, [R1+0x460] ;  /* 0x0004600001147983 */ /* 0x001ea80000300800 */
[----:B------:R-:W2:Y:S04]  /*bc3f0*/  LDL.LU R21, [R1+0x464] ;  /* 0x0004640001157983 */ /* 0x000ea80000300800 */
[----:B------:R-:W4:Y:S04]  /*bc400*/  LDL.LU R22, [R1+0x468] ;  /* 0x0004680001167983 */ /* 0x000f280000300800 */
[----:B------:R-:W4:Y:S04]  /*bc410*/  LDL.LU R23, [R1+0x46c] ;  /* 0x00046c0001177983 */ /* 0x000f280000300800 */
[----:B------:R-:W2:Y:S04]  /*bc420*/  LDL.LU.64 R10, [R1+0x90] ;  /* 0x00009000010a7983 */ /* 0x000ea80000300a00 */
        /* <DEDUP_REMOVED lines=30> */
[----:B------:R-:W4:Y:S01]  /*bc610*/  LDL.LU R4, [R1+0x450] ;  /* 0x0004500001047983 */ /* 0x000f220000300800 */
[----:B------:R-:W-:-:S03]  /*bc620*/  IMAD.MOV.U32 R16, RZ, RZ, R29 ;  /* 0x000000ffff107224 */ /* 0x000fc600078e001d */
[----:B------:R-:W4:Y:S01]  /*bc630*/  LDL.LU R5, [R1+0x454] ;  /* 0x0004540001057983 */ /* 0x000f220000300800 */
[----:B------:R-:W-:-:S03]  /*bc640*/  IMAD.MOV.U32 R17, RZ, RZ, R28 ;  /* 0x000000ffff117224 */ /* 0x000fc600078e001c */
[----:B------:R-:W4:Y:S04]  /*bc650*/  LDL.LU R6, [R1+0x458] ;  /* 0x0004580001067983 */ /* 0x000f280000300800 */
[----:B------:R-:W4:Y:S04]  /*bc660*/  LDL.LU R7, [R1+0x45c] ;  /* 0x00045c0001077983 */ /* 0x000f280000300800 */
[----:B------:R-:W4:Y:S04]  /*bc670*/  LDL.LU.64 R28, [R1+0x60] ;  /* 0x00006000011c7983 */ /* 0x000f280000300a00 */
[----:B------:R-:W3:Y:S04]  /*bc680*/  LDL.64 R24, [R1+0x48] ;  /* 0x0000480001187983 */ /* 0x000ee80000100a00 */
[----:B------:R-:W-:Y:S04]  /*bc690*/  STL [R1+0x44ac], R16 ;  /* 0x0044ac1001007387 */ /* 0x000fe80000100800 */
[----:B------:R0:W-:Y:S04]  /*bc6a0*/  STL [R1+0x44a8], R17 ;  /* 0x0044a81101007387 */ /* 0x0001e80000100800 */
[----:B0-----:R-:W3:Y:S01]  /*bc6b0*/  LDL.LU.64 R16, [R1+0x88] ;  /* 0x0000880001107983 */ /* 0x001ee20000300a00 */
[----:B--2---:R-:W-:-:S15]  /*bc6c0*/  HMMA.16816.F32 R20, R12, R10, R20 ;  /* 0x0000000a0c14723c */ /* 0x004fde0000001814 */
[----:B------:R-:W-:-:S04]  /*bc6d0*/  NOP ;  /* 0x0000000000007918 */ /* 0x000fc80000000000 */
[----:B------:R-:W-:Y:S04]  /*bc6e0*/  STL.64 [R1+0x4e0], R20 ;  /* 0x0004e01401007387 */ /* 0x000fe80000100a00 */
[----:B------:R0:W-:Y:S04]  /*bc6f0*/  STL.64 [R1+0x4e8], R22 ;  /* 0x0004e81601007387 */ /* 0x0001e80000100a00 */
[----:B0-----:R-:W3:Y:S04]  /*bc700*/  LDL.LU.64 R22, [R1+0x4640] ;  /* 0x0046400001167983 */ /* 0x001ee80000300a00 */
[----:B------:R-:W3:Y:S01]  /*bc710*/  LDL.LU.64 R20, [R1+0x4638] ;  /* 0x0046380001147983 */ /* 0x000ee20000300a00 */
[----:B------:R-:W-:-:S02]  /*bc720*/  IMAD.MOV.U32 R9, RZ, RZ, R11 ;  /* 0x000000ffff097224 */ /* 0x000fc400078e000b */
[----:B------:R-:W-:-:S03]  /*bc730*/  IMAD.MOV.U32 R8, RZ, RZ, R10 ;  /* 0x000000ffff087224 */ /* 0x000fc600078e000a */
[----:B------:R-:W-:Y:S04]  /*bc740*/  STL [R1+0x44b4], R9 ;  /* 0x0044b40901007387 */ /* 0x000fe80000100800 */
[----:B------:R0:W-:Y:S04]  /*bc750*/  STL [R1+0x44b0], R8 ;  /* 0x0044b00801007387 */ /* 0x0001e80000100800 */
[----:B0-----:R-:W2:Y:S01]  /*bc760*/  LDL.LU.64 R8, [R1+0x80] ;  /* 0x0000800001087983 */ /* 0x001ea20000300a00 */
        /* <DEDUP_REMOVED lines=25> */
[----:B------:R0:W-:Y:S04]  /*bc900*/  STL.64 [R1+0x44d0], R10 ;  /* 0x0044d00a01007387 */ /* 0x0001e80000100a00 */
[----:B0-----:R-:W3:Y:S04]  /*bc910*/  LDL R10, [R1+0x50] ;  /* 0x00005000010a7983 */ /* 0x001ee80000100800 */
[----:B------:R0:W-:Y:S04]  /*bc920*/  STL.64 [R1+0x44c8], R8 ;  /* 0x0044c80801007387 */ /* 0x0001e80000100a00 */
[----:B0-----:R-:W3:Y:S01]  /*bc930*/  LDL.64 R8, [R1+0x58] ;  /* 0x0000580001087983 */ /* 0x001ee20000100a00 */
        /* <DEDUP_REMOVED lines=12> */
[----:B----4-:R-:W-:Y:S01]  /*bca00*/  HMMA.16816.F32 R4, R12, R28, R4 ;  /* 0x0000001c0c04723c */ /* 0x010fe20000001804 */
[----:B------:R-:W-:-:S02]  /*bca10*/  IMAD.MOV.U32 R18, RZ, RZ, R2 ;  /* 0x000000ffff127224 */ /* 0x000fc400078e0002 */
[----:B------:R-:W-:-:S05]  /*bca20*/  IMAD.MOV.U32 R19, RZ, RZ, R3 ;  /* 0x000000ffff137224 */ /* 0x000fca00078e0003 */
        /* <DEDUP_REMOVED lines=9> */
[----:B------:R-:W4:Y:S01]  /*bcac0*/  LDL.LU.64 R4, [R1+0x45d0] ;  /* 0x0045d00001047983 */ /* 0x000f220000300a00 */
[----:B------:R-:W-:-:S02]  /*bcad0*/  IMAD.MOV.U32 R2, RZ, RZ, R28 ;  /* 0x000000ffff027224 */ /* 0x000fc400078e001c */
[----:B------:R-:W-:Y:S02]  /*bcae0*/  IMAD.MOV.U32 R3, RZ, RZ, R29 ;  /* 0x000000ffff037224 */ /* 0x000fe400078e001d */
[----:B------:R-:W4:Y:S01]  /*bcaf0*/  LDL.LU.64 R28, [R1+0x45c8] ;  /* 0x0045c800011c7983 */ /* 0x000f220000300a00 */
[----:B---3--:R-:W-:-:S15]  /*bcb00*/  HMMA.16816.F32 R20, R12, R8, R20 ;  /* 0x000000080c14723c */ /* 0x008fde0000001814 */
[----:B------:R-:W-:-:S04]  /*bcb10*/  NOP ;  /* 0x0000000000007918 */ /* 0x000fc80000000000 */
[----:B------:R-:W-:Y:S04]  /*bcb20*/  STL.64 [R1+0x570], R20 ;  /* 0x0005701401007387 */ /* 0x000fe80000100a00 */
[----:B------:R0:W-:Y:S04]  /*bcb30*/  STL.64 [R1+0x578], R22 ;  /* 0x0005781601007387 */ /* 0x0001e80000100a00 */
[----:B0-----:R-:W3:Y:S04]  /*bcb40*/  LDL.LU.64 R22, [R1+0x45c0] ;  /* 0x0045c00001167983 */ /* 0x001ee80000300a00 */
[----:B------:R-:W3:Y:S01]  /*bcb50*/  LDL.LU.64 R20, [R1+0x45b8] ;  /* 0x0045b80001147983 */ /* 0x000ee20000300a00 */
[----:B------:R-:W-:-:S02]  /*bcb60*/  IMAD.MOV.U32 R11, RZ, RZ, R0 ;  /* 0x000000ffff0b7224 */ /* 0x000fc400078e0000 */
[----:B------:R-:W-:-:S05]  /*bcb70*/  IMAD.MOV.U32 R0, RZ, RZ, R9 ;  /* 0x000000ffff007224 */ /* 0x000fca00078e0009 */
[C---:B--2---:R-:W-:Y:S08]  /*bcb80*/  HMMA.16816.F32 R8, R12.reuse, R10, R16 ;  /* 0x0000000a0c08723c */ /* 0x044ff00000001810 */
[----:B----4-:R-:W-:Y:S01]  /*bcb90*/  HMMA.16816.F32 R4, R12, R24, R4 ;  /* 0x000000180c04723c */ /* 0x010fe20000001804 */
[----:B------:R0:W-:Y:S02]  /*bcba0*/  STL [R1+0x43c4], R0 ;  /* 0x0043c40001007387 */ /* 0x0001e40000100800 */
[----:B0-----:R-:W-:-:S08]  /*bcbb0*/  IMAD.MOV.U32 R0, RZ, RZ, R25 ;  /* 0x000000ffff007224 */ /* 0x001fd000078e0019 */
[----:B------:R-:W-:Y:S04]  /*bcbc0*/  STL.64 [R1+0x580], R8 ;  /* 0x0005800801007387 */ /* 0x000fe80000100a00 */
[----:B------:R0:W-:Y:S04]  /*bcbd0*/  STL.64 [R1+0x588], R10 ;  /* 0x0005880a01007387 */ /* 0x0001e80000100a00 */
[----:B------:R-:W-:Y:S04]  /*bcbe0*/  STL [R1+0x43c8], R0 ;  /* 0x0043c80001007387 */ /* 0x000fe80000100800 */
[----:B------:R-:W-:Y:S04]  /*bcbf0*/  STL.64 [R1+0x5a0], R4 ;  /* 0x0005a00401007387 */ /* 0x000fe80000100a00 */
[----:B------:R3:W-:Y:S04]  /*bcc00*/  STL.64 [R1+0x5a8], R6 ;  /* 0x0005a80601007387 */ /* 0x0007e80000100a00 */
[----:B0-----:R-:W2:Y:S01]  /*bcc10*/  LDL R10, [R1] ;  /* 0x00000000010a7983 */ /* 0x001ea20000100800 */
[----:B---3--:R-:W-:-:S15]  /*bcc20*/  HMMA.16816.F32 R4, R12, R26, R20 ;  /* 0x0000001a0c04723c */ /* 0x008fde0000001814 */
[----:B------:R-:W-:-:S04]  /*bcc30*/  NOP ;  /* 0x0000000000007918 */ /* 0x000fc80000000000 */
[----:B------:R-:W-:Y:S04]  /*bcc40*/  STL.64 [R1+0x5c0], R4 ;  /* 0x0005c00401007387 */ /* 0x000fe80000100a00 */
[----:B------:R-:W-:Y:S04]  /*bcc50*/  STL.64 [R1+0x5c8], R6 ;  /* 0x0005c80601007387 */ /* 0x000fe80000100a00 */
[----:B------:R-:W2:Y:S04]  /*bcc60*/  LDL R11, [R1+0x4] ;  /* 0x00000400010b7983 */ /* 0x000ea80000100800 */
        /* <DEDUP_REMOVED lines=10> */
[----:B----4-:R0:W-:Y:S04]  /*bcd10*/  STL.64 [R1+0x4540], R26 ;  /* 0x0045401a01007387 */ /* 0x0101e80000100a00 */
[----:B0-----:R-:W4:Y:S04]  /*bcd20*/  LDL R26, [R1+0x10] ;  /* 0x00001000011a7983 */ /* 0x001f280000100800 */
[----:B------:R-:W4:Y:S04]  /*bcd30*/  LDL R27, [R1+0x14] ;  /* 0x00001400011b7983 */ /* 0x000f280000100800 */
[----:B---3--:R0:W-:Y:S04]  /*bcd40*/  STL.64 [R1+0x4538], R24 ;  /* 0x0045381801007387 */ /* 0x0081e80000100a00 */
[----:B0-----:R-:W3:Y:S04]  /*bcd50*/  LDL.64 R24, [R1+0x18] ;  /* 0x0000180001187983 */ /* 0x001ee80000100a00 */
[----:B----4-:R-:W-:Y:S04]  /*bcd60*/  STL.64 [R1+0x4570], R26 ;  /* 0x0045701a01007387 */ /* 0x010fe80000100a00 */
[----:B---3--:R-:W-:Y:S04]  /*bcd70*/  STL.64 [R1+0x4568], R24 ;  /* 0x0045681801007387 */ /* 0x008fe80000100a00 */
[----:B------:R-:W3:Y:S04]  /*bcd80*/  LDL.64 R8, [R1+0x8] ;  /* 0x0000080001087983 */ /* 0x000ee80000100a00 */
        /* <DEDUP_REMOVED lines=8> */
[----:B------:R-:W2:Y:S04]  /*bce10*/  LDL.64 R24, [R1+0x28] ;  /* 0x0000280001187983 */ /* 0x000ea80000100a00 */
[----:B------:R-:W3:Y:S04]  /*bce20*/  LDL R18, [R1+0x30] ;  /* 0x0000300001127983 */ /* 0x000ee80000100800 */
[----:B------:R-:W3:Y:S04]  /*bce30*/  LDL R19, [R1+0x34] ;  /* 0x0000340001137983 */ /* 0x000ee80000100800 */
        /* <DEDUP_REMOVED lines=12> */
[----:B------:R-:W2:Y:S04]  /*bcf00*/  LDL.64 R16, [R1+0x38] ;  /* 0x0000380001107983 */ /* 0x000ea80000100a00 */
[----:B---3--:R-:W-:Y:S04]  /*bcf10*/  STL.64 [R1+0x4560], R10 ;  /* 0x0045600a01007387 */ /* 0x008fe80000100a00 */
[----:B------:R0:W-:Y:S04]  /*bcf20*/  STL.64 [R1+0x4558], R8 ;  /* 0x0045580801007387 */ /* 0x0001e80000100a00 */
        /* <DEDUP_REMOVED lines=34> */
[----:B------:R-:W3:Y:S01]  /*bd150*/  LDL.LU.64 R24, [R1+0x45a8] ;  /* 0x0045a80001187983 */ /* 0x000ee20000300a00 */
[----:B------:R-:W-:-:S05]  /*bd160*/  IMAD.MOV.U32 R0, RZ, RZ, R17 ;  /* 0x000000ffff007224 */ /* 0x000fca00078e0011 */
[----:B------:R-:W-:Y:S01]  /*bd170*/  STL [R1+0x43cc], R0 ;  /* 0x0043cc0001007387 */ /* 0x000fe20000100800 */
[----:B---3--:R-:W-:Y:S03]  /*bd180*/  HMMA.16816.F32 R16, R12, R18, R24 ;  /* 0x000000120c10723c */ /* 0x008fe60000001818 */
[----:B------:R-:W3:Y:S04]  /*bd190*/  LDL.LU.64 R26, [R1+0x45a0] ;  /* 0x0045a000011a7983 */ /* 0x000ee80000300a00 */
        /* <DEDUP_REMOVED lines=32> */
[----:B------:R-:W3:-:S12]  /*bd3a0*/  LDL.LU.64 R8, [R1+0x4548] ;  /* 0x0045480001087983 */ /* 0x000ed80000300a00 */
        /* <DEDUP_REMOVED lines=10> */
[----:B------:R-:W-:-:S05]  /*bd450*/  IMAD.MOV.U32 R0, RZ, RZ, R9 ;  /* 0x000000ffff007224 */ /* 0x000fca00078e0009 */
[----:B------:R-:W-:Y:S01]  /*bd460*/  STL [R1+0x4470], R0 ;  /* 0x0044700001007387 */ /* 0x000fe20000100800 */
[C---:B----4-:R-:W-:Y:S08]  /*bd470*/  HMMA.16816.F32 R4, R12.reuse, R28, R4 ;  /* 0x0000001c0c04723c */ /* 0x050ff00000001804 */
[----:B--2---:R-:W-:Y:S01]  /*bd480*/  HMMA.16816.F32 R8, R12, R10, R24 ;  /* 0x0000000a0c08723c */ /* 0x004fe20000001818 */
[----:B------:R-:W2:Y:S04]  /*bd490*/  LDL.LU.64 R26, [R1+0x4520] ;  /* 0x00452000011a7983 */ /* 0x000ea80000300a00 */
[----:B------:R-:W3:-:S14]  /*bd4a0*/  LDL.LU.64 R24, [R1+0x4518] ;  /* 0x0045180001187983 */ /* 0x000edc0000300a00 */
[----:B------:R0:W-:Y:S04]  /*bd4b0*/  STL.64 [R1+0x690], R8 ;  /* 0x0006900801007387 */ /* 0x0001e80000100a00 */
[----:B------:R1:W-:Y:S04]  /*bd4c0*/  STL.64 [R1+0x698], R10 ;  /* 0x0006980a01007387 */ /* 0x0003e80000100a00 */
[----:B0-----:R-:W4:Y:S04]  /*bd4d0*/  LDL.LU R8, [R1+0x330] ;  /* 0x0003300001087983 */ /* 0x001f280000300800 */
[----:B------:R0:W-:Y:S04]  /*bd4e0*/  STL.64 [R1+0x6a0], R4 ;  /* 0x0006a00401007387 */ /* 0x0001e80000100a00 */
[----:B------:R0:W-:Y:S04]  /*bd4f0*/  STL.64 [R1+0x6a8], R6 ;  /* 0x0006a80601007387 */ /* 0x0001e80000100a00 */
[----:B------:R-:W4:Y:S04]  /*bd500*/  LDL.LU R9, [R1+0x334] ;  /* 0x0003340001097983 */ /* 0x000f280000300800 */
[----:B-1----:R-:W4:Y:S04]  /*bd510*/  LDL.LU R10, [R1+0x338] ;  /* 0x00033800010a7983 */ /* 0x002f280000300800 */
[----:B------:R-:W4:Y:S04]  /*bd520*/  LDL.LU R11, [R1+0x33c] ;  /* 0x00033c00010b7983 */ /* 0x000f280000300800 */
[----:B0-----:R-:W3:Y:S04]  /*bd530*/  LDL.LU R4, [R1+0x320] ;  /* 0x0003200001047983 */ /* 0x001ee80000300800 */
[----:B------:R-:W3:Y:S04]  /*bd540*/  LDL.LU R5, [R1+0x324] ;  /* 0x0003240001057983 */ /* 0x000ee80000300800 */
[----:B------:R-:W3:Y:S04]  /*bd550*/  LDL.LU R6, [R1+0x328] ;  /* 0x0003280001067983 */ /* 0x000ee80000300800 */
        /* <DEDUP_REMOVED lines=71> */
[----:B----4-:R-:W-:Y:S02]  /*bd9d0*/  IMAD.MOV.U32 R26, RZ, RZ, R9 ;  /* 0x000000ffff1a7224 */ /* 0x010fe400078e0009 */
[----:B------:R-:W-:Y:S01]  /*bd9e0*/  IMAD.MOV.U32 R27, RZ, RZ, R8 ;  /* 0x000000ffff1b7224 */ /* 0x000fe200078e0008 */
[----:B------:R-:W2:-:S15]  /*bd9f0*/  LDL.LU R9, [R1+0x44b4] ;  /* 0x0044b40001097983 */ /* 0x000e9e0000300800 */
[----:B------:R0:W-:Y:S04]  /*bda00*/  STL.64 [R1+0xa10], R20 ;  /* 0x000a101401007387 */ /* 0x0001e80000100a00 */
[----:B------:R1:W-:Y:S04]  /*bda10*/  STL.64 [R1+0xa18], R22 ;  /* 0x000a181601007387 */ /* 0x0003e80000100a00 */
[----:B------:R-:W4:Y:S04]  /*bda20*/  LDL.LU R8, [R1+0x44b0] ;  /* 0x0044b00001087983 */ /* 0x000f280000300800 */
[----:B------:R3:W-:Y:S04]  /*bda30*/  STL.64 [R1+0x43f8], R26 ;  /* 0x0043f81a01007387 */ /* 0x0007e80000100a00 */
[----:B0-----:R-:W2:Y:S04]  /*bda40*/  LDL.LU R20, [R1+0x260] ;  /* 0x0002600001147983 */ /* 0x001ea80000300800 */
[----:B------:R-:W2:Y:S04]  /*bda50*/  LDL.LU R21, [R1+0x264] ;  /* 0x0002640001157983 */ /* 0x000ea80000300800 */
[----:B-1----:R-:W2:Y:S04]  /*bda60*/  LDL.LU R22, [R1+0x268] ;  /* 0x0002680001167983 */ /* 0x002ea80000300800 */
[----:B------:R-:W2:Y:S01]  /*bda70*/  LDL.LU R23, [R1+0x26c] ;  /* 0x00026c0001177983 */ /* 0x000ea20000300800 */
[----:B------:R-:W-:-:S02]  /*bda80*/  IMAD.MOV.U32 R24, RZ, RZ, R16 ;  /* 0x000000ffff187224 */ /* 0x000fc400078e0010 */
[----:B------:R-:W-:Y:S02]  /*bda90*/  IMAD.MOV.U32 R25, RZ, RZ, R17 ;  /* 0x000000ffff197224 */ /* 0x000fe400078e0011 */
[----:B---3--:R-:W-:Y:S02]  /*bdaa0*/  IMAD.MOV.U32 R26, RZ, RZ, R10 ;  /* 0x000000ffff1a7224 */ /* 0x008fe400078e000a */
[----:B------:R-:W-:Y:S01]  /*bdab0*/  IMAD.MOV.U32 R27, RZ, RZ, R11 ;  /* 0x000000ffff1b7224 */ /* 0x000fe200078e000b */
[----:B--2---:R-:W-:Y:S04]  /*bdac0*/  STL.64 [R1+0x4408], R22 ;  /* 0x0044081601007387 */ /* 0x004fe80000100a00 */
[----:B------:R0:W-:Y:S04]  /*bdad0*/  STL.64 [R1+0x4400], R20 ;  /* 0x0044001401007387 */ /* 0x0001e80000100a00 */
[----:B------:R-:W2:Y:S04]  /*bdae0*/  LDL.LU R16, [R1+0x44ac] ;  /* 0x0044ac0001107983 */ /* 0x000ea80000300800 */
[----:B------:R-:W3:Y:S04]  /*bdaf0*/  LDL.LU R17, [R1+0x44a8] ;  /* 0x0044a80001117983 */ /* 0x000ee80000300800 */
[----:B------:R-:W2:Y:S04]  /*bdb00*/  LDL.LU R10, [R1+0x44a4] ;  /* 0x0044a400010a7983 */ /* 0x000ea80000300800 */
[----:B------:R-:W2:Y:S04]  /*bdb10*/  LDL.LU R11, [R1+0x44a0] ;  /* 0x0044a000010b7983 */ /* 0x000ea80000300800 */
[----:B------:R4:W-:Y:S04]  /*bdb20*/  STL.64 [R1+0x4410], R24 ;  /* 0x0044101801007387 */ /* 0x0009e80000100a00 */
[----:B------:R-:W-:Y:S04]  /*bdb30*/  STL.64 [R1+0x4428], R26 ;  /* 0x0044281a01007387 */ /* 0x000fe80000100a00 */
[----:B0-----:R-:W2:Y:S04]  /*bdb40*/  LDL.LU R20, [R1+0x270] ;  /* 0x0002700001147983 */ /* 0x001ea80000300800 */
[----:B------:R-:W2:Y:S04]  /*bdb50*/  LDL.LU R21, [R1+0x274] ;  /* 0x0002740001157983 */ /* 0x000ea80000300800 */
[----:B------:R-:W2:Y:S04]  /*bdb60*/  LDL.LU R22, [R1+0x278] ;  /* 0x0002780001167983 */ /* 0x000ea80000300800 */
[----:B------:R-:W2:Y:S01]  /*bdb70*/  LDL.LU R23, [R1+0x27c] ;  /* 0x00027c0001177983 */ /* 0x000ea20000300800 */
[----:B----4-:R-:W-:-:S02]  /*bdb80*/  IMAD.MOV.U32 R24, RZ, RZ, R8 ;  /* 0x000000ffff187224 */ /* 0x010fc400078e0008 */
[----:B------:R-:W-:Y:S01]  /*bdb90*/  IMAD.MOV.U32 R25, RZ, RZ, R9 ;  /* 0x000000ffff197224 */ /* 0x000fe200078e0009 */
[----:B------:R-:W4:Y:S04]  /*bdba0*/  LDL.LU R8, [R1+0x449c] ;  /* 0x00449c0001087983 */ /* 0x000f280000300800 */
        /* <DEDUP_REMOVED lines=11> */
[----:B------:R-:W2:Y:S01]  /*bdc60*/  LDL.LU R24, [R1+0x3fa0] ;  /* 0x003fa00001187983 */ /* 0x000ea20000300800 */
[----:B---3--:R-:W-:-:S02]  /*bdc70*/  IMAD.MOV.U32 R26, RZ, RZ, R17 ;  /* 0x000000ffff1a7224 */ /* 0x008fc400078e0011 */
[----:B------:R-:W-:-:S05]  /*bdc80*/  IMAD.MOV.U32 R27, RZ, RZ, R16 ;  /* 0x000000ffff1b7224 */ /* 0x000fca00078e0010 */
[----:B------:R-:W-:Y:S04]  /*bdc90*/  STL.64 [R1+0x4480], R26 ;  /* 0x0044801a01007387 */ /* 0x000fe80000100a00 */
        /* <DEDUP_REMOVED lines=12> */
[----:B------:R-:W3:Y:S04]  /*bdd60*/  LDL.LU R17, [R1+0x3fb4] ;  /* 0x003fb40001117983 */ /* 0x000ee80000300800 */
        /* <DEDUP_REMOVED lines=35> */
[----:B------:R0:W-:Y:S04]  /*bdfa0*/  STL.64 [R1+0x4210], R10 ;  /* 0x0042100a01007387 */ /* 0x0001e80000100a00 */
[----:B0-----:R-:W3:Y:S04]  /*bdfb0*/  LDL.LU R10, [R1+0x70] ;  /* 0x00007000010a7983 */ /* 0x001ee80000300800 */
[----:B------:R-:W3:Y:S04]  /*bdfc0*/  LDL.LU R11, [R1+0x74] ;  /* 0x00007400010b7983 */ /* 0x000ee80000300800 */
[----:B------:R0:W-:Y:S04]  /*bdfd0*/  STL.64 [R1+0x4208], R8 ;  /* 0x0042080801007387 */ /* 0x0001e80000100a00 */
[----:B0-----:R-:W3:Y:S04]  /*bdfe0*/  LDL.LU R9, [R1+0x3fa8] ;  /* 0x003fa80001097983 */ /* 0x001ee80000300800 */
[----:B------:R-:W4:Y:S01]  /*bdff0*/  LDL.LU R8, [R1+0x3fb0] ;  /* 0x003fb00001087983 */ /* 0x000f220000300800 */
[----:B--2---:R-:W-:-:S02]  /*be000*/  IMAD R25, R25, 0x100, R29 ;  /* 0x0000010019197824 */ /* 0x004fc400078e021d */
[----:B------:R-:W-:Y:S01]  /*be010*/  IMAD R24, R24, 0x100, R0 ;  /* 0x0000010018187824 */ /* 0x000fe200078e0200 */
[----:B------:R-:W2:Y:S04]  /*be020*/  LDL.LU R29, [R1+0x4474] ;  /* 0x00447400011d7983 */ /* 0x000ea80000300800 */
[----:B------:R-:W2:Y:S01]  /*be030*/  LDL.LU R0, [R1+0x4470] ;  /* 0x0044700001007983 */ /* 0x000ea20000300800 */
[----:B---3--:R-:W-:Y:S02]  /*be040*/  IMAD R9, R9, 0x100, R16 ;  /* 0x0000010009097824 */ /* 0x008fe400078e0210 */
[----:B----4-:R-:W-:Y:S01]  /*be050*/  IMAD R8, R8, 0x100, R17 ;  /* 0x0000010008087824 */ /* 0x010fe200078e0211 */
[----:B------:R-:W3:Y:S04]  /*be060*/  LDL.LU R16, [R1+0x446c] ;  /* 0x00446c0001107983 */ /* 0x000ee80000300800 */
[----:B------:R-:W3:Y:S02]  /*be070*/  LDL.LU R17, [R1+0x4468] ;  /* 0x0044680001117983 */ /* 0x000ee40000300800 */
[----:B---3--:R-:W-:Y:S02]  /*be080*/  HMMA.16816.F32 R12, R12, R16, R20 ;  /* 0x000000100c0c723c */ /* 0x008fe40000001814 */
[----:B------:R-:W3:Y:S04]  /*be090*/  LDL.LU.64 R22, [R1+0x4460] ;  /* 0x0044600001167983 */ /* 0x000ee80000300a00 */
[----:B------:R-:W3:Y:S04]  /*be0a0*/  LDL.LU.64 R20, [R1+0x4458] ;  /* 0x0044580001147983 */ /* 0x000ee80000300a00 */
[----:B------:R-:W-:Y:S04]  /*be0b0*/  STL.64 [R1+0x4250], R18 ;  /* 0x0042501201007387 */ /* 0x000fe80000100a00 */
[----:B------:R0:W-:Y:S05]  /*be0c0*/  STL.64 [R1+0x4248], R16 ;  /* 0x0042481001007387 */ /* 0x0001ea0000100a00 */
        /* <DEDUP_REMOVED lines=9> */
[----:B------:R-:W-:-:S07]  /*be160*/  F2FP.F16.E5M2.UNPACK_B R15, R8 ;  /* 0x00000008ff0f723e */ /* 0x000fce00020004ff */
[----:B---3--:R-:W-:Y:S01]  /*be170*/  HMMA.16816.F32 R24, R12, R26, R20 ;  /* 0x0000001a0c18723c */ /* 0x008fe20000001814 */
[----:B------:R-:W3:Y:S04]  /*be180*/  LDL.LU.64 R22, [R1+0x4450] ;  /* 0x0044500001167983 */ /* 0x000ee80000300a00 */
[----:B------:R-:W3:-:S14]  /*be190*/  LDL.LU.64 R20, [R1+0x4448] ;  /* 0x0044480001147983 */ /* 0x000edc0000300a00 */
        /* <DEDUP_REMOVED lines=35> */
[----:B------:R-:W-:Y:S04]  /*be3d0*/  STL.64 [R1+0x9b0], R16 ;  /* 0x0009b01001007387 */ /* 0x000fe80000100a00 */
[----:B------:R-:W-:Y:S04]  /*be3e0*/  STL.64 [R1+0x9b8], R18 ;  /* 0x0009b81201007387 */ /* 0x000fe80000100a00 */
        /* <DEDUP_REMOVED lines=33> */
[----:B-1----:R-:W3:Y:S01]  /*be600*/  LDL.LU R20, [R1+0x8] ;  /* 0x0000080001147983 */ /* 0x002ee20000300800 */
[----:B------:R-:W-:-:S03]  /*be610*/  IMAD.MOV.U32 R21, RZ, RZ, R0 ;  /* 0x000000ffff157224 */ /* 0x000fc600078e0000 */
[----:B------:R-:W4:Y:S04]  /*be620*/  LDL.LU R0, [R1+0x43d4] ;  /* 0x0043d40001007983 */ /* 0x000f280000300800 */
[----:B--2---:R0:W-:Y:S04]  /*be630*/  STL.64 [R1+0x42b8], R22 ;  /* 0x0042b81601007387 */ /* 0x0041e80000100a00 */
[----:B---3--:R-:W-:Y:S04]  /*be640*/  STL.64 [R1+0x42d0], R20 ;  /* 0x0042d01401007387 */ /* 0x008fe80000100a00 */
[----:B------:R-:W2:Y:S04]  /*be650*/  LDL.LU R24, [R1+0x170] ;  /* 0x0001700001187983 */ /* 0x000ea80000300800 */
[----:B------:R-:W2:Y:S04]  /*be660*/  LDL.LU R25, [R1+0x174] ;  /* 0x0001740001197983 */ /* 0x000ea80000300800 */
[----:B------:R-:W3:Y:S04]  /*be670*/  LDL.LU R26, [R1+0x178] ;  /* 0x00017800011a7983 */ /* 0x000ee80000300800 */
[----:B------:R-:W3:Y:S04]  /*be680*/  LDL.LU R27, [R1+0x17c] ;  /* 0x00017c00011b7983 */ /* 0x000ee80000300800 */
[----:B0-----:R-:W2:Y:S04]  /*be690*/  LDL.LU R22, [R1+0x10] ;  /* 0x0000100001167983 */ /* 0x001ea80000300800 */
        /* <DEDUP_REMOVED lines=163> */
[----:B0-----:R-:W4:Y:S01]  /*bf0d0*/  LDL.LU.64 R20, [R1+0x4300] ;  /* 0x0043000001147983 */ /* 0x001f220000300a00 */
[----:B------:R-:W-:-:S03]  /*bf0e0*/  IMAD.MOV.U32 R11, RZ, RZ, R0 ;  /* 0x000000ffff0b7224 */ /* 0x000fc600078e0000 */
        /* <DEDUP_REMOVED lines=54> */
[----:B------:R-:W3:Y:S04]  /*bf450*/  LDL.LU.64 R18, [R1+0x4250] ;  /* 0x0042500001127983 */ /* 0x000ee80000300a00 */
[----:B------:R-:W2:-:S13]  /*bf460*/  LDL.LU.64 R16, [R1+0x4248] ;  /* 0x0042480001107983 */ /* 0x000e9a0000300a00 */
[----:B------:R0:W-:Y:S04]  /*bf470*/  STL.64 [R1+0x630], R20 ;  /* 0x0006301401007387 */ /* 0x0001e80000100a00 */
[----:B------:R1:W-:Y:S04]  /*bf480*/  STL.64 [R1+0x638], R22 ;  /* 0x0006381601007387 */ /* 0x0003e80000100a00 */
[----:B0-----:R-:W2:Y:S04]  /*bf490*/  LDL.LU R20, [R1+0xb0] ;  /* 0x0000b00001147983 */ /* 0x001ea80000300800 */
[----:B------:R-:W2:Y:S04]  /*bf4a0*/  LDL.LU R21, [R1+0xb4] ;  /* 0x0000b40001157983 */ /* 0x000ea80000300800 */
[----:B-1----:R-:W2:Y:S04]  /*bf4b0*/  LDL.LU R22, [R1+0xb8] ;  /* 0x0000b80001167983 */ /* 0x002ea80000300800 */
[----:B------:R-:W2:Y:S01]  /*bf4c0*/  LDL.LU R23, [R1+0xbc] ;  /* 0x0000bc0001177983 */ /* 0x000ea20000300800 */
[----:B---3--:R-:W-:-:S15]  /*bf4d0*/  HMMA.16816.F32 R4, R12, R18, R4 ;  /* 0x000000120c04723c */ /* 0x008fde0000001804 */
        /* <DEDUP_REMOVED lines=16> */
[----:B------:R-:W3:Y:S04]  /*bf5e0*/  LDL.LU.64 R8, [R1+0x4218] ;  /* 0x0042180001087983 */ /* 0x000ee80000300a00 */
[----:B------:R-:W4:Y:S01]  /*bf5f0*/  LDL.LU R28, [R1+0x1e14] ;  /* 0x001e1400011c7983 */ /* 0x000f220000300800 */
[----:B---3--:R-:W-:Y:S03]  /*bf600*/  HMMA.16816.F32 R4, R12, R6, R8 ;  /* 0x000000060c04723c */ /* 0x008fe60000001808 */
[----:B------:R-:W3:Y:S04]  /*bf610*/  LDL.LU.64 R10, [R1+0x4210] ;  /* 0x00421000010a7983 */ /* 0x000ee80000300a00 */
[----:B------:R-:W2:-:S12]  /*bf620*/  LDL.LU.64 R8, [R1+0x4208] ;  /* 0x0042080001087983 */ /* 0x000e980000300a00 */
[----:B------:R0:W-:Y:S04]  /*bf630*/  STL.64 [R1+0x590], R4 ;  /* 0x0005900401007387 */ /* 0x0001e80000100a00 */
[----:B------:R1:W-:Y:S04]  /*bf640*/  STL.64 [R1+0x598], R6 ;  /* 0x0005980601007387 */ /* 0x0003e80000100a00 */
[----:B0-----:R-:W2:Y:S04]  /*bf650*/  LDL.LU R4, [R1+0xd0] ;  /* 0x0000d00001047983 */ /* 0x001ea80000300800 */
[----:B------:R-:W2:Y:S04]  /*bf660*/  LDL.LU R5, [R1+0xd4] ;  /* 0x0000d40001057983 */ /* 0x000ea80000300800 */
[----:B-1----:R-:W2:Y:S04]  /*bf670*/  LDL.LU R6, [R1+0xd8] ;  /* 0x0000d80001067983 */ /* 0x002ea80000300800 */
[----:B------:R-:W2:Y:S01]  /*bf680*/  LDL.LU R7, [R1+0xdc] ;  /* 0x0000dc0001077983 */ /* 0x000ea20000300800 */
[----:B------:R-:W-:-:S02]  /*bf690*/  IADD3 R0, P6, PT, R0, UR6, RZ ;  /* 0x0000000600007c10 */ /* 0x000fc4000ffde0ff */
[----:B----4-:R-:W-:Y:S01]  /*bf6a0*/  IADD3 R28, P0, PT, R28, UR6, RZ ;  /* 0x000000061c1c7c10 */ /* 0x010fe2000ff1e0ff */
[C---:B--2---:R-:W-:Y:S08]  /*bf6b0*/  HMMA.16816.F32 R4, R12.reuse, R8, R4 ;  /* 0x000000080c04723c */ /* 0x044ff00000001804 */
[C---:B---3--:R-:W-:Y:S01]  /*bf6c0*/  HMMA.16816.F32 R8, R12.reuse, R10, R24 ;  /* 0x0000000a0c08723c */ /* 0x048fe20000001818 */
[----:B------:R-:W2:Y:S10]  /*bf6d0*/  LDL.LU R27, [R1+0x1e0c] ;  /* 0x001e0c00011b7983 */ /* 0x000eb40000300800 */
[----:B------:R-:W-:Y:S04]  /*bf6e0*/  STL.64 [R1+0x4d0], R4 ;  /* 0x0004d00401007387 */ /* 0x000fe80000100a00 */
[----:B------:R0:W-:Y:S02]  /*bf6f0*/  STL.64 [R1+0x4d8], R6 ;  /* 0x0004d80601007387 */ /* 0x0001e40000100a00 */
[----:B0-----:R-:W-:Y:S02]  /*bf700*/  HMMA.16816.F32 R4, R12, R16, R20 ;  /* 0x000000100c04723c */ /* 0x001fe40000001814 */
[----:B------:R-:W-:Y:S04]  /*bf710*/  STL.64 [R1+0x4c0], R8 ;  /* 0x0004c00801007387 */ /* 0x000fe80000100a00 */
[----:B------:R0:W-:Y:S04]  /*bf720*/  STL.64 [R1+0x4c8], R10 ;  /* 0x0004c80a01007387 */ /* 0x0001e80000100a00 */
[----:B------:R-:W3:Y:S04]  /*bf730*/  LDL.LU R13, [R1+0x1e04] ;  /* 0x001e0400010d7983 */ /* 0x000ee80000300800 */
[----:B------:R-:W4:Y:S05]  /*bf740*/  LDL.LU R14, [R1+0x1dfc] ;  /* 0x001dfc00010e7983 */ /* 0x000f2a0000300800 */
[----:B------:R-:W-:Y:S04]  /*bf750*/  STL.64 [R1+0x560], R4 ;  /* 0x0005600401007387 */ /* 0x000fe80000100a00 */
[----:B------:R1:W-:Y:S04]  /*bf760*/  STL.64 [R1+0x568], R6 ;  /* 0x0005680601007387 */ /* 0x0003e80000100a00 */
[----:B------:R-:W4:Y:S04]  /*bf770*/  LDL.LU R15, [R1+0x1df4] ;  /* 0x001df400010f7983 */ /* 0x000f280000300800 */
[----:B------:R-:W4:Y:S04]  /*bf780*/  LDL.LU R16, [R1+0x1dec] ;  /* 0x001dec0001107983 */ /* 0x000f280000300800 */
[----:B------:R-:W4:Y:S04]  /*bf790*/  LDL.LU R17, [R1+0x10cc] ;  /* 0x0010cc0001117983 */ /* 0x000f280000300800 */
[----:B0-----:R-:W4:Y:S04]  /*bf7a0*/  LDL.LU R10, [R1+0x1de4] ;  /* 0x001de400010a7983 */ /* 0x001f280000300800 */
[----:B------:R-:W4:Y:S04]  /*bf7b0*/  LDL.LU R11, [R1+0x1e10] ;  /* 0x001e1000010b7983 */ /* 0x000f280000300800 */
[----:B------:R-:W4:Y:S04]  /*bf7c0*/  LDL.LU R8, [R1+0x1ddc] ;  /* 0x001ddc0001087983 */ /* 0x000f280000300800 */
[----:B------:R-:W4:Y:S04]  /*bf7d0*/  LDL.LU R9, [R1+0x1e08] ;  /* 0x001e080001097983 */ /* 0x000f280000300800 */
[----:B-1----:R-:W4:Y:S04]  /*bf7e0*/  LDL.LU R6, [R1+0x1dd4] ;  /* 0x001dd40001067983 */ /* 0x002f280000300800 */
[----:B------:R-:W4:Y:S04]  /*bf7f0*/  LDL.LU R7, [R1+0x1e00] ;  /* 0x001e000001077983 */ /* 0x000f280000300800 */
[----:B------:R-:W4:Y:S04]  /*bf800*/  LDL.LU R29, [R1+0x1dcc] ;  /* 0x001dcc00011d7983 */ /* 0x000f280000300800 */
[----:B------:R-:W4:Y:S04]  /*bf810*/  LDL.LU R4, [R1+0x1df8] ;  /* 0x001df80001047983 */ /* 0x000f280000300800 */
[----:B------:R-:W4:Y:S04]  /*bf820*/  LDL.LU R5, [R1+0x1dc4] ;  /* 0x001dc40001057983 */ /* 0x000f280000300800 */
        /* <DEDUP_REMOVED lines=11> */
[----:B------:R-:W4:Y:S04]  /*bf8e0*/  LDL.LU R25, [R1+0x1dc8] ;  /* 0x001dc80001197983 */ /* 0x000f280000300800 */
[----:B------:R-:W4:Y:S04]  /*bf8f0*/  LDL.LU R26, [R1+0x1d94] ;  /* 0x001d9400011a7983 */ /* 0x000f280000300800 */
[----:B------:R0:W-:Y:S04]  /*bf900*/  STL [R1+0x1e14], R28 ;  /* 0x001e141c01007387 */ /* 0x0001e80000100800 */
[----:B0-----:R-:W4:Y:S01]  /*bf910*/  LDL.LU R28, [R1+0x1dc0] ;  /* 0x001dc000011c7983 */ /* 0x001f220000300800 */
[----:B--2---:R-:W-:-:S05]  /*bf920*/  IADD3 R27, P1, PT, R27, UR6, RZ ;  /* 0x000000061b1b7c10 */ /* 0x004fca000ff3e0ff */
[----:B------:R0:W-:Y:S04]  /*bf930*/  STL [R1+0x1e0c], R27 ;  /* 0x001e0c1b01007387 */ /* 0x0001e80000100800 */
[----:B0-----:R-:W2:Y:S01]  /*bf940*/  LDL.LU R27, [R1+0x1d8c] ;  /* 0x001d8c00011b7983 */ /* 0x001ea20000300800 */
[----:B---3--:R-:W-:Y:S02]  /*bf950*/  IADD3 R13, P2, PT, R13, UR6, RZ ;  /* 0x000000060d0d7c10 */ /* 0x008fe4000ff5e0ff */
[----:B----4-:R-:W-:-:S03]  /*bf960*/  IADD3 R14, P3, PT, R14, UR6, RZ ;  /* 0x000000060e0e7c10 */ /* 0x010fc6000ff7e0ff */
[----:B------:R-:W-:Y:S04]  /*bf970*/  STL [R1+0x1e04], R13 ;  /* 0x001e040d01007387 */ /* 0x000fe80000100800 */
[----:B------:R-:W-:Y:S01]  /*bf980*/  STL [R1+0x1dfc], R14 ;  /* 0x001dfc0e01007387 */ /* 0x000fe20000100800 */
[----:B------:R-:W-:Y:S02]  /*bf990*/  IADD3 R15, P4, PT, R15, UR6, RZ ;  /* 0x000000060f0f7c10 */ /* 0x000fe4000ff9e0ff */
[----:B------:R-:W-:Y:S02]  /*bf9a0*/  IADD3 R16, P5, PT, R16, UR6, RZ ;  /* 0x0000000610107c10 */ /* 0x000fe4000ffbe0ff */
[----:B------:R-:W-:Y:S02]  /*bf9b0*/  IADD3.X R17, PT, PT, R17, UR4, RZ, P6, !PT ;  /* 0x0000000411117c10 */ /* 0x000fe4000b7fe4ff */
[----:B------:R-:W-:-:S02]  /*bf9c0*/  IADD3 R10, P6, PT, R10, UR6, RZ ;  /* 0x000000060a0a7c10 */ /* 0x000fc4000ffde0ff */
[----:B------:R-:W-:Y:S01]  /*bf9d0*/  IADD3.X R11, PT, PT, R11, UR4, RZ, P0, !PT ;  /* 0x000000040b0b7c10 */ /* 0x000fe200087fe4ff */
[----:B------:R-:W-:Y:S01]  /*bf9e0*/  STL [R1+0x1df4], R15 ;  /* 0x001df40f01007387 */ /* 0x000fe20000100800 */
[----:B------:R-:W-:-:S03]  /*bf9f0*/  IADD3 R8, P0, PT, R8, UR6, RZ ;  /* 0x0000000608087c10 */ /* 0x000fc6000ff1e0ff */
[----:B------:R-:W-:Y:S01]  /*bfa00*/  STL [R1+0x1dec], R16 ;  /* 0x001dec1001007387 */ /* 0x000fe20000100800 */
[----:B------:R-:W-:-:S03]  /*bfa10*/  IADD3.X R9, PT, PT, R9, UR4, RZ, P1, !PT ;  /* 0x0000000409097c10 */ /* 0x000fc60008ffe4ff */
[----:B------:R-:W-:Y:S04]  /*bfa20*/  STL [R1+0x10cc], R17 ;  /* 0x0010cc1101007387 */ /* 0x000fe80000100800 */
[----:B------:R-:W-:Y:S01]  /*bfa30*/  STL [R1+0x1de4], R10 ;  /* 0x001de40a01007387 */ /* 0x000fe20000100800 */
[----:B------:R-:W-:Y:S02]  /*bfa40*/  IADD3.X R7, PT, PT, R7, UR4, RZ, P2, !PT ;  /* 0x0000000407077c10 */ /* 0x000fe400097fe4ff */
[----:B------:R-:W-:Y:S02]  /*bfa50*/  IADD3 R29, P2, PT, R29, UR6, RZ ;  /* 0x000000061d1d7c10 */ /* 0x000fe4000ff5e0ff */
[----:B------:R-:W-:Y:S01]  /*bfa60*/  IADD3 R6, P1, PT, R6, UR6, RZ ;  /* 0x0000000606067c10 */ /* 0x000fe2000ff3e0ff */
[----:B------:R-:W-:Y:S04]  /*bfa70*/  STL [R1+0x1e10], R11 ;  /* 0x001e100b01007387 */ /* 0x000fe80000100800 */
[----:B------:R-:W-:Y:S04]  /*bfa80*/  STL [R1+0x1ddc], R8 ;  /* 0x001ddc0801007387 */ /* 0x000fe80000100800 */
[----:B------:R-:W-:Y:S04]  /*bfa90*/  STL [R1+0x1e08], R9 ;  /* 0x001e080901007387 */ /* 0x000fe80000100800 */
[----:B------:R0:W-:Y:S04]  /*bfaa0*/  STL [R1+0x1dcc], R29 ;  /* 0x001dcc1d01007387 */ /* 0x0001e80000100800 */
[----:B------:R-:W-:Y:S01]  /*bfab0*/  STL [R1+0x1dd4], R6 ;  /* 0x001dd40601007387 */ /* 0x000fe20000100800 */
[----:B------:R-:W-:-:S02]  /*bfac0*/  IADD3.X R4, PT, PT, R4, UR4, RZ, P3, !PT ;  /* 0x0000000404047c10 */ /* 0x000fc40009ffe4ff */
[----:B------:R-:W-:Y:S02]  /*bfad0*/  IADD3 R5, P3, PT, R5, UR6, RZ ;  /* 0x0000000605057c10 */ /* 0x000fe4000ff7e0ff */
[----:B------:R-:W-:Y:S02]  /*bfae0*/  IADD3.X R2, PT, PT, R2, UR4, RZ, P4, !PT ;  /* 0x0000000402027c10 */ /* 0x000fe4000a7fe4ff */
[----:B------:R-:W-:Y:S02]  /*bfaf0*/  IADD3 R3, P4, PT, R3, UR6, RZ ;  /* 0x0000000603037c10 */ /* 0x000fe4000ff9e0ff */
[----:B------:R-:W-:Y:S01]  /*bfb00*/  IADD3.X R18, PT, PT, R18, UR4, RZ, P5, !PT ;  /* 0x0000000412127c10 */ /* 0x000fe2000affe4ff */
[----:B0-----:R-:W3:Y:S04]  /*bfb10*/  LDL.LU R29, [R1+0x1db8] ;  /* 0x001db800011d7983 */ /* 0x001ee80000300800 */
[----:B------:R-:W-:Y:S04]  /*bfb20*/  STL [R1+0x1e00], R7 ;  /* 0x001e000701007387 */ /* 0x000fe80000100800 */
[----:B------:R-:W-:Y:S01]  /*bfb30*/  STL [R1+0x1df8], R4 ;  /* 0x001df80401007387 */ /* 0x000fe20000100800 */
[----:B------:R-:W-:-:S03]  /*bfb40*/  IADD3 R19, P5, PT, R19, UR6, RZ ;  /* 0x0000000613137c10 */ /* 0x000fc6000ffbe0ff */
[----:B------:R-:W-:Y:S01]  /*bfb50*/  STL [R1+0x1dc4], R5 ;  /* 0x001dc40501007387 */ /* 0x000fe20000100800 */
[----:B------:R-:W-:-:S03]  /*bfb60*/  IADD3.X R20, PT, PT, R20, UR4, RZ, P6, !PT ;  /* 0x0000000414147c10 */ /* 0x000fc6000b7fe4ff */
[----:B------:R-:W-:Y:S01]  /*bfb70*/  STL [R1+0x1df0], R2 ;  /* 0x001df00201007387 */ /* 0x000fe20000100800 */
[----:B------:R-:W-:-:S03]  /*bfb80*/  IADD3 R21, P6, PT, R21, UR6, RZ ;  /* 0x0000000615157c10 */ /* 0x000fc6000ffde0ff */
[----:B------:R-:W-:Y:S01]  /*bfb90*/  STL [R1+0x1dbc], R3 ;  /* 0x001dbc0301007387 */ /* 0x000fe20000100800 */
[----:B------:R-:W-:Y:S02]  /*bfba0*/  IADD3.X R22, PT, PT, R22, UR4, RZ, P0, !PT ;  /* 0x0000000416167c10 */ /* 0x000fe400087fe4ff */
[----:B------:R-:W-:Y:S01]  /*bfbb0*/  IADD3.X R24, PT, PT, R24, UR4, RZ, P1, !PT ;  /* 0x0000000418187c10 */ /* 0x000fe20008ffe4ff */
[----:B------:R-:W-:Y:S01]  /*bfbc0*/  STL [R1+0x1de8], R18 ;  /* 0x001de81201007387 */ /* 0x000fe20000100800 */
[----:B------:R-:W-:-:S03]  /*bfbd0*/  IADD3 R0, P1, PT, R0, UR6, RZ ;  /* 0x0000000600007c10 */ /* 0x000fc6000ff3e0ff */
[----:B------:R-:W-:Y:S01]  /*bfbe0*/  STL [R1+0x1db4], R19 ;  /* 0x001db41301007387 */ /* 0x000fe20000100800 */
[----:B------:R-:W-:-:S03]  /*bfbf0*/  IADD3 R23, P0, PT, R23, UR6, RZ ;  /* 0x0000000617177c10 */ /* 0x000fc6000ff1e0ff */
[----:B------:R-:W-:Y:S04]  /*bfc00*/  STL [R1+0x1de0], R20 ;  /* 0x001de01401007387 */ /* 0x000fe80000100800 */
[----:B------:R-:W-:Y:S04]  /*bfc10*/  STL [R1+0x1dac], R21 ;  /* 0x001dac1501007387 */ /* 0x000fe80000100800 */
[----:B------:R-:W-:Y:S04]  /*bfc20*/  STL [R1+0x1dd8], R22 ;  /* 0x001dd81601007387 */ /* 0x000fe80000100800 */
[----:B------:R0:W-:Y:S04]  /*bfc30*/  STL [R1+0x1d9c], R0 ;  /* 0x001d9c0001007387 */ /* 0x0001e80000100800 */
[----:B------:R-:W-:Y:S01]  /*bfc40*/  STL [R1+0x1da4], R23 ;  /* 0x001da41701007387 */ /* 0x000fe20000100800 */
[----:B------:R-:W-:-:S02]  /*bfc50*/  IADD3.X R28, PT, PT, R28, UR4, RZ, P3, !PT ;  /* 0x000000041c1c7c10 */ /* 0x000fc40009ffe4ff */
[----:B------:R-:W-:Y:S01]  /*bfc60*/  IADD3.X R25, PT, PT, R25, UR4, RZ, P2, !PT ;  /* 0x0000000419197c10 */ /* 0x000fe200097fe4ff */
[----:B0-----:R-:W4:Y:S04]  /*bfc70*/  LDL.LU R0, [R1+0x1d84] ;  /* 0x001d840001007983 */ /* 0x001f280000300800 */
[----:B------:R-:W-:Y:S04]  /*bfc80*/  STL [R1+0x1dd0], R24 ;  /* 0x001dd01801007387 */ /* 0x000fe80000100800 */
[----:B------:R0:W-:Y:S04]  /*bfc90*/  STL [R1+0x1dc0], R28 ;  /* 0x001dc01c01007387 */ /* 0x0001e80000100800 */
[----:B------:R-:W-:Y:S04]  /*bfca0*/  STL [R1+0x1dc8], R25 ;  /* 0x001dc81901007387 */ /* 0x000fe80000100800 */
[----:B0-----:R-:W4:Y:S01]  /*bfcb0*/  LDL.LU R28, [R1+0x1db0] ;  /* 0x001db000011c7983 */ /* 0x001f220000300800 */
[----:B------:R-:W-:-:S05]  /*bfcc0*/  IADD3 R26, P2, PT, R26, UR6, RZ ;  /* 0x000000061a1a7c10 */ /* 0x000fca000ff5e0ff */
[----:B------:R-:W-:Y:S04]  /*bfcd0*/  STL [R1+0x1d94], R26 ;  /* 0x001d941a01007387 */ /* 0x000fe80000100800 */
[----:B------:R-:W4:Y:S04]  /*bfce0*/  LDL.LU R13, [R1+0x1d7c] ;  /* 0x001d7c00010d7983 */ /* 0x000f280000300800 */
[----:B------:R-:W4:Y:S04]  /*bfcf0*/  LDL.LU R14, [R1+0x1da8] ;  /* 0x001da800010e7983 */ /* 0x000f280000300800 */
[----:B------:R-:W4:Y:S01]  /*bfd00*/  LDL.LU R15, [R1+0x1d74] ;  /* 0x001d7400010f7983 */ /* 0x000f220000300800 */
[----:B--2---:R-:W-:-:S05]  /*bfd10*/  IADD3 R27, P3, PT, R27, UR6, RZ ;  /* 0x000000061b1b7c10 */ /* 0x004fca000ff7e0ff */
        /* <DEDUP_REMOVED lines=10> */
[----:B------:R-:W2:Y:S04]  /*bfdc0*/  LDL.LU R4, [R1+0x1d4c] ;  /* 0x001d4c0001047983 */ /* 0x000ea80000300800 */
[----:B------:R-:W2:Y:S04]  /*bfdd0*/  LDL.LU R5, [R1+0x1d78] ;  /* 0x001d780001057983 */ /* 0x000ea80000300800 */
[----:B------:R-:W2:Y:S01]  /*bfde0*/  LDL.LU R2, [R1+0x1d44] ;  /* 0x001d440001027983 */ /* 0x000ea20000300800 */
[----:B---3--:R-:W-:-:S05]  /*bfdf0*/  IADD3.X R29, PT, PT, R29, UR4, RZ, P4, !PT ;  /* 0x000000041d1d7c10 */ /* 0x008fca000a7fe4ff */
        /* <DEDUP_REMOVED lines=10> */
[----:B------:R-:W3:Y:S04]  /*bfea0*/  LDL.LU R25, [R1+0x1d1c] ;  /* 0x001d1c0001197983 */ /* 0x000ee80000300800 */
[----:B------:R-:W3:Y:S01]  /*bfeb0*/  LDL.LU R26, [R1+0x1d48] ;  /* 0x001d4800011a7983 */ /* 0x000ee20000300800 */
[----:B----4-:R-:W-:-:S05]  /*bfec0*/  IADD3 R0, P4, PT, R0, UR6, RZ ;  /* 0x0000000600007c10 */ /* 0x010fca000ff9e0ff */
[----:B------:R0:W-:Y:S01]  /*bfed0*/  STL [R1+0x1d84], R0 ;  /* 0x001d840001007387 */ /* 0x0001e20000100800 */
[----:B------:R-:W-:-:S03]  /*bfee0*/  IADD3.X R28, PT, PT, R28, UR4, RZ, P5, !PT ;  /* 0x000000041c1c7c10 */ /* 0x000fc6000affe4ff */
[----:B0-----:R-:W4:Y:S04]  /*bfef0*/  LDL.LU R0, [R1+0x1d14] ;  /* 0x001d140001007983 */ /* 0x001f280000300800 */
[----:B------:R0:W-:Y:S04]  /*bff00*/  STL [R1+0x1db0], R28 ;  /* 0x001db01c01007387 */ /* 0x0001e80000100800 */
[----:B0-----:R-:W4:Y:S01]  /*bff10*/  LDL.LU R28, [R1+0x1d40] ;  /* 0x001d4000011c7983 */ /* 0x001f220000300800 */
[----:B------:R-:W-:Y:S02]  /*bff20*/  IADD3 R13, P5, PT, R13, UR6, RZ ;  /* 0x000000060d0d7c10 */ /* 0x000fe4000ffbe0ff */
[----:B------:R-:W-:-:S02]  /*bff30*/  IADD3.X R14, PT, PT, R14, UR4, RZ, P6, !PT ;  /* 0x000000040e0e7c10 */ /* 0x000fc4000b7fe4ff */
[----:B------:R-:W-:Y:S01]  /*bff40*/  IADD3 R15, P6, PT, R15, UR6, RZ ;  /* 0x000000060f0f7c10 */ /* 0x000fe2000ffde0ff */
[----:B------:R-:W-:Y:S04]  /*bff50*/  STL [R1+0x1d7c], R13 ;  /* 0x001d7c0d01007387 */ /* 0x000fe80000100800 */
[----:B------:R-:W-:Y:S04]  /*bff60*/  STL [R1+0x1da8], R14 ;  /* 0x001da80e01007387 */ /* 0x000fe80000100800 */
[----:B------:R-:W-:Y:S01]  /*bff70*/  STL [R1+0x1d74], R15 ;  /* 0x001d740f01007387 */ /* 0x000fe20000100800 */
[----:B--2---:R-:W-:-:S02]  /*bff80*/  IADD3.X R16, PT, PT, R16, UR4, RZ, P0, !PT ;  /* 0x0000000410107c10 */ /* 0x004fc400087fe4ff */
[----:B------:R-:W-:Y:S02]  /*bff90*/  IADD3 R17, P0, PT, R17, UR6, RZ ;  /* 0x0000000611117c10 */ /* 0x000fe4000ff1e0ff */
[----:B------:R-:W-:Y:S02]  /*bffa0*/  IADD3.X R10, PT, PT, R10, UR4, RZ, P1, !PT ;  /* 0x000000040a0a7c10 */ /* 0x000fe40008ffe4ff */
[----:B------:R-:W-:Y:S02]  /*bffb0*/  IADD3 R11, P1, PT, R11, UR6, RZ ;  /* 0x000000060b0b7c10 */ /* 0x000fe4000ff3e0ff */
[----:B------:R-:W-:Y:S01]  /*bffc0*/  IADD3.X R8, PT, PT, R8, UR4, RZ, P2, !PT ;  /* 0x0000000408087c10 */ /* 0x000fe200097fe4ff */
[----:B------:R-:W-:Y:S01]  /*bffd0*/  STL [R1+0x1da0], R16 ;  /* 0x001da01001007387 */ /* 0x000fe20000100800 */
[----:B------:R-:W-:-:S03]  /*bffe0*/  IADD3 R9, P2, PT, R9, UR6, RZ ;  /* 0x0000000609097c10 */ /* 0x000fc6000ff5e0ff */
[----:B------:R-:W-:Y:S01]  /*bfff0*/  STL [R1+0x1d6c], R17 ;  /* 0x001d6c1101007387 */ /* 0x000fe20000100800 */
[----:B------:R-:W-:-:S03]  /*c0000*/  IADD3.X R27, PT, PT, R27, UR4, RZ, P4, !PT ;  /* 0x000000041b1b7c10 */ /* 0x000fc6000a7fe4ff */
[----:B------:R-:W-:Y:S01]  /*c0010*/  STL [R1+0x1d98], R10 ;  /* 0x001d980a01007387 */ /* 0x000fe20000100800 */
[----:B------:R-:W-:-:S03]  /*c0020*/  IADD3.X R6, PT, PT, R6, UR4, RZ, P3, !PT ;  /* 0x0000000406067c10 */ /* 0x000fc60009ffe4ff */
[----:B------:R-:W-:Y:S04]  /*c0030*/  STL [R1+0x1d64], R11 ;  /* 0x001d640b01007387 */ /* 0x000fe80000100800 */
[----:B------:R-:W-:Y:S04]  /*c0040*/  STL [R1+0x1d90], R8 ;  /* 0x001d900801007387 */ /* 0x000fe80000100800 */
[----:B------:R-:W-:Y:S04]  /*c0050*/  STL [R1+0x1d5c], R9 ;  /* 0x001d5c0901007387 */ /* 0x000fe80000100800 */
[----:B------:R0:W-:Y:S04]  /*c0060*/  STL [R1+0x1d80], R27 ;  /* 0x001d801b01007387 */ /* 0x0001e80000100800 */
[----:B------:R-:W-:Y:S04]  /*c0070*/  STL [R1+0x1d88], R6 ;  /* 0x001d880601007387 */ /* 0x000fe80000100800 */
[----:B0-----:R-:W2:Y:S01]  /*c0080*/  LDL.LU R27, [R1+0x1d0c] ;  /* 0x001d0c00011b7983 */ /* 0x001ea20000300800 */
[----:B------:R-:W-:-:S02]  /*c0090*/  IADD3 R7, P3, PT, R7, UR6, RZ ;  /* 0x0000000607077c10 */ /* 0x000fc4000ff7e0ff */
[----:B------:R-:W-:Y:S02]  /*c00a0*/  IADD3 R4, P4, PT, R4, UR6, RZ ;  /* 0x0000000604047c10 */ /* 0x000fe4000ff9e0ff */
[----:B------:R-:W-:Y:S02]  /*c00b0*/  IADD3.X R5, PT, PT, R5, UR4, RZ, P5, !PT ;  /* 0x0000000405057c10 */ /* 0x000fe4000affe4ff */
[----:B------:R-:W-:Y:S01]  /*c00c0*/  IADD3 R2, P5, PT, R2, UR6, RZ ;  /* 0x0000000602027c10 */ /* 0x000fe2000ffbe0ff */
[----:B------:R-:W-:Y:S04]  /*c00d0*/  STL [R1+0x1d54], R7 ;  /* 0x001d540701007387 */ /* 0x000fe80000100800 */
[----:B------:R-:W-:Y:S04]  /*c00e0*/  STL [R1+0x1d4c], R4 ;  /* 0x001d4c0401007387 */ /* 0x000fe80000100800 */
[----:B------:R-:W-:Y:S04]  /*c00f0*/  STL [R1+0x1d78], R5 ;  /* 0x001d780501007387 */ /* 0x000fe80000100800 */
[----:B------:R-:W-:Y:S01]  /*c0100*/  STL [R1+0x1d44], R2 ;  /* 0x001d440201007387 */ /* 0x000fe20000100800 */
[----:B---3--:R-:W-:-:S02]  /*c0110*/  IADD3.X R3, PT, PT, R3, UR4, RZ, P6, !PT ;  /* 0x0000000403037c10 */ /* 0x008fc4000b7fe4ff */
        /* <DEDUP_REMOVED lines=13> */
[----:B------:R0:W-:Y:S01]  /*c01f0*/  STL [R1+0x1d50], R29 ;  /* 0x001d501d01007387 */ /* 0x0001e20000100800 */
[----:B------:R-:W-:-:S03]  /*c0200*/  IADD3 R24, P2, PT, R24, UR6, RZ ;  /* 0x0000000618187c10 */ /* 0x000fc6000ff5e0ff */
[----:B------:R-:W-:Y:S01]  /*c0210*/  STL [R1+0x1d58], R23 ;  /* 0x001d581701007387 */ /* 0x000fe20000100800 */
[----:B------:R-:W-:Y:S02]  /*c0220*/  IADD3.X R26, PT, PT, R26, UR4, RZ, P4, !PT ;  /* 0x000000041a1a7c10 */ /* 0x000fe4000a7fe4ff */
[----:B------:R-:W-:Y:S01]  /*c0230*/  IADD3 R25, P3, PT, R25, UR6, RZ ;  /* 0x0000000619197c10 */ /* 0x000fe2000ff7e0ff */
[----:B0-----:R-:W3:Y:S04]  /*c0240*/  LDL.LU R29, [R1+0x1d38] ;  /* 0x001d3800011d7983 */ /* 0x001ee80000300800 */
[----:B------:R-:W-:Y:S01]  /*c0250*/  STL [R1+0x1d24], R24 ;  /* 0x001d241801007387 */ /* 0x000fe20000100800 */
[----:B----4-:R-:W-:-:S05]  /*c0260*/  IADD3 R0, P4, PT, R0, UR6, RZ ;  /* 0x0000000600007c10 */ /* 0x010fca000ff9e0ff */
[----:B------:R0:W-:Y:S04]  /*c0270*/  STL [R1+0x1d14], R0 ;  /* 0x001d140001007387 */ /* 0x0001e80000100800 */
[----:B------:R-:W-:Y:S01]  /*c0280*/  STL [R1+0x1d1c], R25 ;  /* 0x001d1c1901007387 */ /* 0x000fe20000100800 */
[----:B------:R-:W-:-:S03]  /*c0290*/  IADD3.X R28, PT, PT, R28, UR4, RZ, P5, !PT ;  /* 0x000000041c1c7c10 */ /* 0x000fc6000affe4ff */
[----:B0-----:R-:W4:Y:S04]  /*c02a0*/  LDL.LU R0, [R1+0x1d04] ;  /* 0x001d040001007983 */ /* 0x001f280000300800 */
[----:B------:R-:W-:Y:S04]  /*c02b0*/  STL [R1+0x1d48], R26 ;  /* 0x001d481a01007387 */ /* 0x000fe80000100800 */
        /* <DEDUP_REMOVED lines=28> */
[----:B------:R-:W2:Y:S01]  /*c0480*/  LDL.LU R26, [R1+0x1c9c] ;  /* 0x001c9c00011a7983 */ /* 0x000ea20000300800 */
[----:B---3--:R-:W-:-:S05]  /*c0490*/  IADD3.X R29, PT, PT, R29, UR4, RZ, P6, !PT ;  /* 0x000000041d1d7c10 */ /* 0x008fca000b7fe4ff */
[----:B------:R0:W-:Y:S04]  /*c04a0*/  STL [R1+0x1d38], R29 ;  /* 0x001d381d01007387 */ /* 0x0001e80000100800 */
[----:B0-----:R-:W3:Y:S01]  /*c04b0*/  LDL.LU R29, [R1+0x1cc8] ;  /* 0x001cc800011d7983 */ /* 0x001ee20000300800 */
[----:B----4-:R-:W-:Y:S02]  /*c04c0*/  IADD3 R0, P6, PT, R0, UR6, RZ ;  /* 0x0000000600007c10 */ /* 0x010fe4000ffde0ff */
[----:B------:R-:W-:Y:S02]  /*c04d0*/  IADD3.X R13, PT, PT, R13, UR4, RZ, P0, !PT ;  /* 0x000000040d0d7c10 */ /* 0x000fe400087fe4ff */
[----:B------:R-:W-:Y:S01]  /*c04e0*/  IADD3 R14, P0, PT, R14, UR6, RZ ;  /* 0x000000060e0e7c10 */ /* 0x000fe2000ff1e0ff */
[----:B------:R0:W-:Y:S01]  /*c04f0*/  STL [R1+0x1d04], R0 ;  /* 0x001d040001007387 */ /* 0x0001e20000100800 */
[----:B------:R-:W-:-:S02]  /*c0500*/  IADD3.X R15, PT, PT, R15, UR4, RZ, P1, !PT ;  /* 0x000000040f0f7c10 */ /* 0x000fc40008ffe4ff */
[----:B------:R-:W-:Y:S02]  /*c0510*/  IADD3 R16, P1, PT, R16, UR6, RZ ;  /* 0x0000000610107c10 */ /* 0x000fe4000ff3e0ff */
[----:B------:R-:W-:Y:S02]  /*c0520*/  IADD3.X R17, PT, PT, R17, UR4, RZ, P2, !PT ;  /* 0x0000000411117c10 */ /* 0x000fe400097fe4ff */
[----:B------:R-:W-:Y:S02]  /*c0530*/  IADD3 R10, P2, PT, R10, UR6, RZ ;  /* 0x000000060a0a7c10 */ /* 0x000fe4000ff5e0ff */
[----:B------:R-:W-:Y:S01]  /*c0540*/  IADD3.X R11, PT, PT, R11, UR4, RZ, P3, !PT ;  /* 0x000000040b0b7c10 */ /* 0x000fe20009ffe4ff */
[----:B0-----:R-:W4:Y:S04]  /*c0550*/  LDL.LU R0, [R1+0x1c94] ;  /* 0x001c940001007983 */ /* 0x001f280000300800 */
[----:B------:R-:W-:Y:S04]  /*c0560*/  STL [R1+0x1d30], R13 ;  /* 0x001d300d01007387 */ /* 0x000fe80000100800 */
[----:B------:R-:W-:Y:S04]  /*c0570*/  STL [R1+0x1cfc], R14 ;  /* 0x001cfc0e01007387 */ /* 0x000fe80000100800 */
        /* <DEDUP_REMOVED lines=13> */
[----:B------:R-:W-:Y:S04]  /*c0650*/  STL [R1+0x1cdc], R6 ;  /* 0x001cdc0601007387 */ /* 0x000fe80000100800 */
[----:B0-----:R-:W4:Y:S01]  /*c0660*/  LDL.LU R28, [R1+0x1cc0] ;  /* 0x001cc000011c7983 */ /* 0x001f220000300800 */
[----:B------:R-:W-:-:S02]  /*c0670*/  IADD3.X R4, PT, PT, R4, UR4, RZ, P6, !PT ;  /* 0x0000000404047c10 */ /* 0x000fc4000b7fe4ff */
[----:B------:R-:W-:Y:S02]  /*c0680*/  IADD3 R5, P6, PT, R5, UR6, RZ ;  /* 0x0000000605057c10 */ /* 0x000fe4000ffde0ff */
[----:B------:R-:W-:Y:S01]  /*c0690*/  IADD3.X R2, PT, PT, R2, UR4, RZ, P0, !PT ;  /* 0x0000000402027c10 */ /* 0x000fe200087fe4ff */
[----:B------:R-:W-:Y:S04]  /*c06a0*/  STL [R1+0x1d08], R7 ;  /* 0x001d080701007387 */ /* 0x000fe80000100800 */
[----:B------:R-:W-:Y:S04]  /*c06b0*/  STL [R1+0x1d00], R4 ;  /* 0x001d000401007387 */ /* 0x000fe80000100800 */
[----:B------:R-:W-:Y:S04]  /*c06c0*/  STL [R1+0x1ccc], R5 ;  /* 0x001ccc0501007387 */ /* 0x000fe80000100800 */
[----:B------:R-:W-:Y:S01]  /*c06d0*/  STL [R1+0x1cf8], R2 ;  /* 0x001cf80201007387 */ /* 0x000fe20000100800 */
[----:B--2---:R-:W-:-:S02]  /*c06e0*/  IADD3 R3, P0, PT, R3, UR6, RZ ;  /* 0x0000000603037c10 */ /* 0x004fc4000ff1e0ff */
[----:B------:R-:W-:Y:S02]  /*c06f0*/  IADD3.X R18, PT, PT, R18, UR4, RZ, P1, !PT ;  /* 0x0000000412127c10 */ /* 0x000fe40008ffe4ff */
[----:B------:R-:W-:Y:S02]  /*c0700*/  IADD3 R19, P1, PT, R19, UR6, RZ ;  /* 0x0000000613137c10 */ /* 0x000fe4000ff3e0ff */
[----:B------:R-:W-:Y:S02]  /*c0710*/  IADD3.X R20, PT, PT, R20, UR4, RZ, P2, !PT ;  /* 0x0000000414147c10 */ /* 0x000fe400097fe4ff */
[----:B------:R-:W-:Y:S01]  /*c0720*/  IADD3 R21, P2, PT, R21, UR6, RZ ;  /* 0x0000000615157c10 */ /* 0x000fe2000ff5e0ff */
        /* <DEDUP_REMOVED lines=12> */
[----:B0-----:R-:W2:Y:S01]  /*c07f0*/  LDL.LU R27, [R1+0x1c8c] ;  /* 0x001c8c00011b7983 */ /* 0x001ea20000300800 */
[----:B------:R-:W-:-:S02]  /*c0800*/  IADD3.X R25, PT, PT, R25, UR4, RZ, P5, !PT ;  /* 0x0000000419197c10 */ /* 0x000fc4000affe4ff */
[----:B------:R-:W-:Y:S01]  /*c0810*/  IADD3 R26, P5, PT, R26, UR6, RZ ;  /* 0x000000061a1a7c10 */ /* 0x000fe2000ffbe0ff */
[----:B------:R-:W-:Y:S01]  /*c0820*/  STL [R1+0x1cd8], R24 ;  /* 0x001cd81801007387 */ /* 0x000fe20000100800 */
[----:B---3--:R-:W-:-:S05]  /*c0830*/  IADD3.X R29, PT, PT, R29, UR4, RZ, P6, !PT ;  /* 0x000000041d1d7c10 */ /* 0x008fca000b7fe4ff */
[----:B------:R0:W-:Y:S04]  /*c0840*/  STL [R1+0x1cc8], R29 ;  /* 0x001cc81d01007387 */ /* 0x0001e80000100800 */
[----:B------:R-:W-:Y:S04]  /*c0850*/  STL [R1+0x1cd0], R25 ;  /* 0x001cd01901007387 */ /* 0x000fe80000100800 */
[----:B0-----:R-:W3:Y:S04]  /*c0860*/  LDL.LU R29, [R1+0x1cb8] ;  /* 0x001cb800011d7983 */ /* 0x001ee80000300800 */
[----:B------:R-:W-:Y:S04]  /*c0870*/  STL [R1+0x1c9c], R26 ;  /* 0x001c9c1a01007387 */ /* 0x000fe80000100800 */
[----:B------:R-:W3:Y:S04]  /*c0880*/  LDL.LU R13, [R1+0x1c84] ;  /* 0x001c8400010d7983 */ /* 0x000ee80000300800 */
[----:B------:R-:W3:Y:S04]  /*c0890*/  LDL.LU R14, [R1+0x1cb0] ;  /* 0x001cb000010e7983 */ /* 0x000ee80000300800 */
[----:B------:R-:W3:Y:S01]  /*c08a0*/  LDL.LU R15, [R1+0x1c7c] ;  /* 0x001c7c00010f7983 */ /* 0x000ee20000300800 */
[----:B----4-:R-:W-:-:S05]  /*c08b0*/  IADD3 R0, P6, PT, R0, UR6, RZ ;  /* 0x0000000600007c10 */ /* 0x010fca000ffde0ff */
        /* <DEDUP_REMOVED lines=13> */
[----:B------:R-:W-:-:S05]  /*c0990*/  IADD3.X R28, PT, PT, R28, UR4, RZ, P0, !PT ;  /* 0x000000041c1c7c10 */ /* 0x000fca00087fe4ff */
        /* <DEDUP_REMOVED lines=11> */
[----:B------:R-:W4:Y:S01]  /*c0a50*/  LDL.LU R26, [R1+0x1c50] ;  /* 0x001c5000011a7983 */ /* 0x000f220000300800 */
[----:B--2---:R-:W-:-:S05]  /*c0a60*/  IADD3 R27, P0, PT, R27, UR6, RZ ;  /* 0x000000061b1b7c10 */ /* 0x004fca000ff1e0ff */
[----:B------:R0:W-:Y:S04]  /*c0a70*/  STL [R1+0x1c8c], R27 ;  /* 0x001c8c1b01007387 */ /* 0x0001e80000100800 */
[----:B0-----:R-:W2:Y:S01]  /*c0a80*/  LDL.LU R27, [R1+0x1c1c] ;  /* 0x001c1c00011b7983 */ /* 0x001ea20000300800 */
[----:B---3--:R-:W-:Y:S02]  /*c0a90*/  IADD3.X R29, PT, PT, R29, UR4, RZ, P1, !PT ;  /* 0x000000041d1d7c10 */ /* 0x008fe40008ffe4ff */
[----:B------:R-:W-:Y:S02]  /*c0aa0*/  IADD3 R13, P1, PT, R13, UR6, RZ ;  /* 0x000000060d0d7c10 */ /* 0x000fe4000ff3e0ff */
[----:B------:R-:W-:Y:S02]  /*c0ab0*/  IADD3.X R14, PT, PT, R14, UR4, RZ, P2, !PT ;  /* 0x000000040e0e7c10 */ /* 0x000fe400097fe4ff */
[----:B------:R-:W-:Y:S01]  /*c0ac0*/  IADD3 R15, P2, PT, R15, UR6, RZ ;  /* 0x000000060f0f7c10 */ /* 0x000fe2000ff5e0ff */
[----:B------:R0:W-:Y:S04]  /*c0ad0*/  STL [R1+0x1cb8], R29 ;  /* 0x001cb81d01007387 */ /* 0x0001e80000100800 */
[----:B0-----:R-:W3:Y:S04]  /*c0ae0*/  LDL.LU R29, [R1+0x1c48] ;  /* 0x001c4800011d7983 */ /* 0x001ee80000300800 */
[----:B------:R-:W-:Y:S01]  /*c0af0*/  STL [R1+0x1c84], R13 ;  /* 0x001c840d01007387 */ /* 0x000fe20000100800 */
[----:B----4-:R-:W-:-:S02]  /*c0b00*/  IADD3.X R16, PT, PT, R16, UR4, RZ, P3, !PT ;  /* 0x0000000410107c10 */ /* 0x010fc40009ffe4ff */
[----:B------:R-:W-:Y:S02]  /*c0b10*/  IADD3 R17, P3, PT, R17, UR6, RZ ;  /* 0x0000000611117c10 */ /* 0x000fe4000ff7e0ff */
[----:B------:R-:W-:Y:S01]  /*c0b20*/  IADD3.X R10, PT, PT, R10, UR4, RZ, P4, !PT ;  /* 0x000000040a0a7c10 */ /* 0x000fe2000a7fe4ff */
[----:B------:R-:W-:Y:S01]  /*c0b30*/  STL [R1+0x1cb0], R14 ;  /* 0x001cb00e01007387 */ /* 0x000fe20000100800 */
[----:B------:R-:W-:-:S03]  /*c0b40*/  IADD3 R11, P4, PT, R11, UR6, RZ ;  /* 0x000000060b0b7c10 */ /* 0x000fc6000ff9e0ff */
[----:B------:R-:W-:Y:S01]  /*c0b50*/  STL [R1+0x1c7c], R15 ;  /* 0x001c7c0f01007387 */ /* 0x000fe20000100800 */
[----:B------:R-:W-:-:S03]  /*c0b60*/  IADD3.X R8, PT, PT, R8, UR4, RZ, P5, !PT ;  /* 0x0000000408087c10 */ /* 0x000fc6000affe4ff */
        /* <DEDUP_REMOVED lines=8> */
[----:B------:R-:W-:Y:S01]  /*c0bf0*/  STL [R1+0x1c64], R9 ;  /* 0x001c640901007387 */ /* 0x000fe20000100800 */
[----:B------:R-:W-:-:S03]  /*c0c00*/  IADD3 R7, P6, PT, R7, UR6, RZ ;  /* 0x0000000607077c10 */ /* 0x000fc6000ffde0ff */
[----:B------:R0:W-:Y:S04]  /*c0c10*/  STL [R1+0x1c88], R0 ;  /* 0x001c880001007387 */ /* 0x0001e80000100800 */
[----:B------:R-:W-:Y:S01]  /*c0c20*/  STL [R1+0x1c90], R6 ;  /* 0x001c900601007387 */ /* 0x000fe20000100800 */
[----:B------:R-:W-:Y:S02]  /*c0c30*/  IADD3 R4, P0, PT, R4, UR6, RZ ;  /* 0x0000000604047c10 */ /* 0x000fe4000ff1e0ff */
[----:B------:R-:W-:Y:S02]  /*c0c40*/  IADD3.X R5, PT, PT, R5, UR4, RZ, P1, !PT ;  /* 0x0000000405057c10 */ /* 0x000fe40008ffe4ff */
[----:B------:R-:W-:Y:S02]  /*c0c50*/  IADD3 R2, P1, PT, R2, UR6, RZ ;  /* 0x0000000602027c10 */ /* 0x000fe4000ff3e0ff */
[----:B------:R-:W-:Y:S01]  /*c0c60*/  IADD3.X R3, PT, PT, R3, UR4, RZ, P2, !PT ;  /* 0x0000000403037c10 */ /* 0x000fe200097fe4ff */
[----:B0-----:R-:W4:Y:S04]  /*c0c70*/  LDL.LU R0, [R1+0x1c14] ;  /* 0x001c140001007983 */ /* 0x001f280000300800 */
        /* <DEDUP_REMOVED lines=19> */
[----:B0-----:R-:W4:Y:S01]  /*c0db0*/  LDL.LU R28, [R1+0x1c40] ;  /* 0x001c4000011c7983 */ /* 0x001f220000300800 */
[----:B------:R-:W-:-:S02]  /*c0dc0*/  IADD3 R24, P5, PT, R24, UR6, RZ ;  /* 0x0000000618187c10 */ /* 0x000fc4000ffbe0ff */
[----:B------:R-:W-:Y:S02]  /*c0dd0*/  IADD3.X R26, PT, PT, R26, UR4, RZ, P0, !PT ;  /* 0x000000041a1a7c10 */ /* 0x000fe400087fe4ff */
[----:B------:R-:W-:Y:S01]  /*c0de0*/  IADD3 R25, P6, PT, R25, UR6, RZ ;  /* 0x0000000619197c10 */ /* 0x000fe2000ffde0ff */
[----:B------:R-:W-:Y:S01]  /*c0df0*/  STL [R1+0x1c2c], R24 ;  /* 0x001c2c1801007387 */ /* 0x000fe20000100800 */
[----:B--2---:R-:W-:-:S05]  /*c0e00*/  IADD3 R27, P0, PT, R27, UR6, RZ ;  /* 0x000000061b1b7c10 */ /* 0x004fca000ff1e0ff */
[----:B------:R0:W-:Y:S04]  /*c0e10*/  STL [R1+0x1c1c], R27 ;  /* 0x001c1c1b01007387 */ /* 0x0001e80000100800 */
[----:B------:R-:W-:Y:S04]  /*c0e20*/  STL [R1+0x1c24], R25 ;  /* 0x001c241901007387 */ /* 0x000fe80000100800 */
[----:B0-----:R-:W2:Y:S04]  /*c0e30*/  LDL.LU R27, [R1+0x1c0c] ;  /* 0x001c0c00011b7983 */ /* 0x001ea80000300800 */
[----:B------:R-:W-:Y:S04]  /*c0e40*/  STL [R1+0x1c50], R26 ;  /* 0x001c501a01007387 */ /* 0x000fe80000100800 */
        /* <DEDUP_REMOVED lines=30> */
[----:B------:R-:W-:-:S05]  /*c1030*/  IADD3.X R28, PT, PT, R28, UR4, RZ, P2, !PT ;  /* 0x000000041c1c7c10 */ /* 0x000fca00097fe4ff */
[----:B------:R0:W-:Y:S04]  /*c1040*/  STL [R1+0x1c40], R28 ;  /* 0x001c401c01007387 */ /* 0x0001e80000100800 */
[----:B0-----:R-:W4:Y:S01]  /*c1050*/  LDL.LU R28, [R1+0x1bd0] ;  /* 0x001bd000011c7983 */ /* 0x001f220000300800 */
[----:B--2---:R-:W-:-:S05]  /*c1060*/  IADD3 R27, P2, PT, R27, UR6, RZ ;  /* 0x000000061b1b7c10 */ /* 0x004fca000ff5e0ff */
[----:B------:R0:W-:Y:S04]  /*c1070*/  STL [R1+0x1c0c], R27 ;  /* 0x001c0c1b01007387 */ /* 0x0001e80000100800 */
[----:B0-----:R-:W2:Y:S01]  /*c1080*/  LDL.LU R27, [R1+0x1b9c] ;  /* 0x001b9c00011b7983 */ /* 0x001ea20000300800 */
[----:B------:R-:W-:Y:S02]  /*c1090*/  IADD3.X R13, PT, PT, R13, UR4, RZ, P3, !PT ;  /* 0x000000040d0d7c10 */ /* 0x000fe40009ffe4ff */
[----:B------:R-:W-:Y:S02]  /*c10a0*/  IADD3 R14, P3, PT, R14, UR6, RZ ;  /* 0x000000060e0e7c10 */ /* 0x000fe4000ff7e0ff */
[----:B------:R-:W-:Y:S01]  /*c10b0*/  IADD3.X R15, PT, PT, R15, UR4, RZ, P4, !PT ;  /* 0x000000040f0f7c10 */ /* 0x000fe2000a7fe4ff */
[----:B------:R-:W-:Y:S04]  /*c10c0*/  STL [R1+0x1c38], R13 ;  /* 0x001c380d01007387 */ /* 0x000fe80000100800 */
[----:B------:R-:W-:Y:S04]  /*c10d0*/  STL [R1+0x1c04], R14 ;  /* 0x001c040e01007387 */ /* 0x000fe80000100800 */
[----:B------:R-:W-:Y:S01]  /*c10e0*/  STL [R1+0x1c30], R15 ;  /* 0x001c300f01007387 */ /* 0x000fe20000100800 */
[----:B---3--:R-:W-:-:S02]  /*c10f0*/  IADD3 R16, P4, PT, R16, UR6, RZ ;  /* 0x0000000610107c10 */ /* 0x008fc4000ff9e0ff */
        /* <DEDUP_REMOVED lines=13> */
[----:B------:R-:W-:Y:S01]  /*c11d0*/  STL [R1+0x1c18], R9 ;  /* 0x001c180901007387 */ /* 0x000fe20000100800 */
[----:B------:R-:W-:-:S03]  /*c11e0*/  IADD3.X R4, PT, PT, R4, UR4, RZ, P2, !PT ;  /* 0x0000000404047c10 */ /* 0x000fc600097fe4ff */
[----:B------:R0:W-:Y:S01]  /*c11f0*/  STL [R1+0x1bdc], R29 ;  /* 0x001bdc1d01007387 */ /* 0x0001e20000100800 */
[----:B------:R-:W-:-:S03]  /*c1200*/  IADD3 R5, P2, PT, R5, UR6, RZ ;  /* 0x0000000605057c10 */ /* 0x000fc6000ff5e0ff */
[----:B------:R-:W-:Y:S01]  /*c1210*/  STL [R1+0x1be4], R6 ;  /* 0x001be40601007387 */ /* 0x000fe20000100800 */
[----:B------:R-:W-:-:S03]  /*c1220*/  IADD3.X R2, PT, PT, R2, UR4, RZ, P3, !PT ;  /* 0x0000000402027c10 */ /* 0x000fc60009ffe4ff */
[----:B0-----:R-:W3:Y:S04]  /*c1230*/  LDL.LU R29, [R1+0x1bc8] ;  /* 0x001bc800011d7983 */ /* 0x001ee80000300800 */
[----:B------:R-:W-:Y:S04]  /*c1240*/  STL [R1+0x1c10], R7 ;  /* 0x001c100701007387 */ /* 0x000fe80000100800 */
[----:B------:R-:W-:Y:S01]  /*c1250*/  STL [R1+0x1c08], R4 ;  /* 0x001c080401007387 */ /* 0x000fe20000100800 */
[----:B----4-:R-:W-:Y:S02]  /*c1260*/  IADD3 R3, P3, PT, R3, UR6, RZ ;  /* 0x0000000603037c10 */ /* 0x010fe4000ff7e0ff */
[----:B------:R-:W-:-:S02]  /*c1270*/  IADD3.X R18, PT, PT, R18, UR4, RZ, P4, !PT ;  /* 0x0000000412127c10 */ /* 0x000fc4000a7fe4ff */
[----:B------:R-:W-:Y:S01]  /*c1280*/  IADD3 R19, P4, PT, R19, UR6, RZ ;  /* 0x0000000613137c10 */ /* 0x000fe2000ff9e0ff */
        /* <DEDUP_REMOVED lines=16> */
[----:B------:R-:W-:-:S03]  /*c1390*/  IADD3.X R25, PT, PT, R25, UR4, RZ, P1, !PT ;  /* 0x0000000419197c10 */ /* 0x000fc60008ffe4ff */
[----:B0-----:R-:W4:Y:S04]  /*c13a0*/  LDL.LU R0, [R1+0x1b94] ;  /* 0x001b940001007983 */ /* 0x001f280000300800 */
[----:B------:R-:W-:Y:S01]  /*c13b0*/  STL [R1+0x1be0], R24 ;  /* 0x001be01801007387 */ /* 0x000fe20000100800 */
[----:B------:R-:W-:-:S05]  /*c13c0*/  IADD3.X R28, PT, PT, R28, UR4, RZ, P2, !PT ;  /* 0x000000041c1c7c10 */ /* 0x000fca00097fe4ff */
        /* <DEDUP_REMOVED lines=36> */
[----:B------:R0:W-:Y:S04]  /*c1610*/  STL [R1+0x1b94], R0 ;  /* 0x001b940001007387 */ /* 0x0001e80000100800 */
[----:B0-----:R-:W4:Y:S01]  /*c1620*/  LDL.LU R0, [R1+0x1b24] ;  /* 0x001b240001007983 */ /* 0x001f220000300800 */
[----:B------:R-:W-:-:S05]  /*c1630*/  IADD3.X R28, PT, PT, R28, UR4, RZ, P4, !PT ;  /* 0x000000041c1c7c10 */ /* 0x000fca000a7fe4ff */
[----:B------:R0:W-:Y:S04]  /*c1640*/  STL [R1+0x1bc0], R28 ;  /* 0x001bc01c01007387 */ /* 0x0001e80000100800 */
[----:B0-----:R-:W4:Y:S01]  /*c1650*/  LDL.LU R28, [R1+0x1b50] ;  /* 0x001b5000011c7983 */ /* 0x001f220000300800 */
[----:B------:R-:W-:Y:S02]  /*c1660*/  IADD3 R13, P4, PT, R13, UR6, RZ ;  /* 0x000000060d0d7c10 */ /* 0x000fe4000ff9e0ff */
[----:B------:R-:W-:Y:S02]  /*c1670*/  IADD3.X R14, PT, PT, R14, UR4, RZ, P5, !PT ;  /* 0x000000040e0e7c10 */ /* 0x000fe4000affe4ff */
        /* <DEDUP_REMOVED lines=41> */
[----:B------:R-:W-:Y:S01]  /*c1910*/  STL [R1+0x1b70], R21 ;  /* 0x001b701501007387 */ /* 0x000fe20000100800 */
[----:B------:R-:W-:-:S03]  /*c1920*/  IADD3 R24, P1, PT, R24, UR6, RZ ;  /* 0x0000000618187c10 */ /* 0x000fc6000ff3e0ff */
[----:B------:R-:W-:Y:S01]  /*c1930*/  STL [R1+0x1b3c], R22 ;  /* 0x001b3c1601007387 */ /* 0x000fe20000100800 */
[----:B------:R-:W-:-:S03]  /*c1940*/  IADD3.X R26, PT, PT, R26, UR4, RZ, P3, !PT ;  /* 0x000000041a1a7c10 */ /* 0x000fc60009ffe4ff */
[----:B------:R0:W-:Y:S04]  /*c1950*/  STL [R1+0x1b60], R29 ;  /* 0x001b601d01007387 */ /* 0x0001e80000100800 */
[----:B------:R-:W-:Y:S01]  /*c1960*/  STL [R1+0x1b68], R23 ;  /* 0x001b681701007387 */ /* 0x000fe20000100800 */
[----:B------:R-:W-:-:S03]  /*c1970*/  IADD3 R25, P2, PT, R25, UR6, RZ ;  /* 0x0000000619197c10 */ /* 0x000fc6000ff5e0ff */
[----:B0-----:R-:W3:Y:S04]  /*c1980*/  LDL.LU R29, [R1+0x1b48] ;  /* 0x001b4800011d7983 */ /* 0x001ee80000300800 */
[----:B------:R-:W-:Y:S01]  /*c1990*/  STL [R1+0x1b34], R24 ;  /* 0x001b341801007387 */ /* 0x000fe20000100800 */
[----:B----4-:R-:W-:-:S05]  /*c19a0*/  IADD3 R0, P3, PT, R0, UR6, RZ ;  /* 0x0000000600007c10 */ /* 0x010fca000ff7e0ff */
[----:B------:R0:W-:Y:S04]  /*c19b0*/  STL [R1+0x1b24], R0 ;  /* 0x001b240001007387 */ /* 0x0001e80000100800 */
[----:B------:R-:W-:Y:S04]  /*c19c0*/  STL [R1+0x1b2c], R25 ;  /* 0x001b2c1901007387 */ /* 0x000fe80000100800 */
[----:B0-----:R-:W4:Y:S04]  /*c19d0*/  LDL.LU R0, [R1+0x1b14] ;  /* 0x001b140001007983 */ /* 0x001f280000300800 */
[----:B------:R-:W-:Y:S04]  /*c19e0*/  STL [R1+0x1b58], R26 ;  /* 0x001b581a01007387 */ /* 0x000fe80000100800 */
        /* <DEDUP_REMOVED lines=35> */
[----:B------:R-:W-:Y:S02]  /*c1c20*/  IADD3 R14, P6, PT, R14, UR6, RZ ;  /* 0x000000060e0e7c10 */ /* 0x000fe4000ffde0ff */
[----:B------:R-:W-:Y:S01]  /*c1c30*/  IADD3.X R15, PT, PT, R15, UR4, RZ, P0, !PT ;  /* 0x000000040f0f7c10 */ /* 0x000fe200087fe4ff */
[----:B------:R0:W-:Y:S04]  /*c1c40*/  STL [R1+0x1b14], R0 ;  /* 0x001b140001007387 */ /* 0x0001e80000100800 */
[----:B0-----:R-:W4:Y:S01]  /*c1c50*/  LDL.LU R0, [R1+0x1aa4] ;  /* 0x001aa40001007983 */ /* 0x001f220000300800 */
[----:B------:R-:W-:-:S02]  /*c1c60*/  IADD3 R16, P0, PT, R16, UR6, RZ ;  /* 0x0000000610107c10 */ /* 0x000fc4000ff1e0ff */
        /* <DEDUP_REMOVED lines=92> */
[----:B------:R-:W-:Y:S04]  /*c2230*/  STL [R1+0x1a94], R13 ;  /* 0x001a940d01007387 */ /* 0x000fe80000100800 */
[----:B------:R-:W-:Y:S01]  /*c2240*/  STL [R1+0x1ac0], R14 ;  /* 0x001ac00e01007387 */ /* 0x000fe20000100800 */
[----:B----4-:R-:W-:-:S02]  /*c2250*/  IADD3.X R16, PT, PT, R16, UR4, RZ, P2, !PT ;  /* 0x0000000410107c10 */ /* 0x010fc400097fe4ff */
[----:B------:R-:W-:Y:S02]  /*c2260*/  IADD3 R17, P2, PT, R17, UR6, RZ ;  /* 0x0000000611117c10 */ /* 0x000fe4000ff5e0ff */
[----:B------:R-:W-:Y:S02]  /*c2270*/  IADD3.X R10, PT, PT, R10, UR4, RZ, P3, !PT ;  /* 0x000000040a0a7c10 */ /* 0x000fe40009ffe4ff */
[----:B------:R-:W-:Y:S01]  /*c2280*/  IADD3 R11, P3, PT, R11, UR6, RZ ;  /* 0x000000060b0b7c10 */ /* 0x000fe2000ff7e0ff */
        /* <DEDUP_REMOVED lines=8> */
[----:B------:R-:W-:Y:S01]  /*c2310*/  STL [R1+0x1a7c], R11 ;  /* 0x001a7c0b01007387 */ /* 0x000fe20000100800 */
[----:B------:R-:W-:-:S03]  /*c2320*/  IADD3 R7, P5, PT, R7, UR6, RZ ;  /* 0x0000000607077c10 */ /* 0x000fc6000ffbe0ff */
[----:B------:R-:W-:Y:S04]  /*c2330*/  STL [R1+0x1aa8], R8 ;  /* 0x001aa80801007387 */ /* 0x000fe80000100800 */
[----:B------:R-:W-:Y:S01]  /*c2340*/  STL [R1+0x1a74], R9 ;  /* 0x001a740901007387 */ /* 0x000fe20000100800 */
[----:B------:R-:W-:-:S03]  /*c2350*/  IADD3 R4, P6, PT, R4, UR6, RZ ;  /* 0x0000000604047c10 */ /* 0x000fc6000ffde0ff */
[----:B------:R0:W-:Y:S01]  /*c2360*/  STL [R1+0x1a98], R0 ;  /* 0x001a980001007387 */ /* 0x0001e20000100800 */
[----:B------:R-:W-:-:S03]  /*c2370*/  IADD3.X R5, PT, PT, R5, UR4, RZ, P0, !PT ;  /* 0x0000000405057c10 */ /* 0x000fc600087fe4ff */
[----:B------:R-:W-:Y:S01]  /*c2380*/  STL [R1+0x1aa0], R6 ;  /* 0x001aa00601007387 */ /* 0x000fe20000100800 */
[----:B------:R-:W-:-:S03]  /*c2390*/  IADD3 R2, P0, PT, R2, UR6, RZ ;  /* 0x0000000602027c10 */ /* 0x000fc6000ff1e0ff */
[----:B0-----:R-:W4:Y:S04]  /*c23a0*/  LDL.LU R0, [R1+0x1a24] ;  /* 0x001a240001007983 */ /* 0x001f280000300800 */
[----:B------:R-:W-:Y:S01]  /*c23b0*/  STL [R1+0x1a6c], R7 ;  /* 0x001a6c0701007387 */ /* 0x000fe20000100800 */
        /* <DEDUP_REMOVED lines=12> */
[----:B------:R-:W-:Y:S04]  /*c2480*/  STL [R1+0x1a80], R19 ;  /* 0x001a801301007387 */ /* 0x000fe80000100800 */
[----:B------:R-:W-:Y:S04]  /*c2490*/  STL [R1+0x1a4c], R20 ;  /* 0x001a4c1401007387 */ /* 0x000fe80000100800 */
[----:B------:R-:W-:Y:S04]  /*c24a0*/  STL [R1+0x1a78], R21 ;  /* 0x001a781501007387 */ /* 0x000fe80000100800 */
[----:B------:R-:W-:Y:S04]  /*c24b0*/  STL [R1+0x1a44], R22 ;  /* 0x001a441601007387 */ /* 0x000fe80000100800 */
[----:B------:R0:W-:Y:S02]  /*c24c0*/  STL [R1+0x1a68], R28 ;  /* 0x001a681c01007387 */ /* 0x0001e40000100800 */
[----:B0-----:R-:W0:Y:S01]  /*c24d0*/  LDC R28, c[0x0][0x3ac] ;  /* 0x0000eb00ff1c7b82 */ /* 0x001e220000000800 */
[----:B------:R-:W-:-:S02]  /*c24e0*/  IADD3.X R23, PT, PT, R23, UR4, RZ, P4, !PT ;  /* 0x0000000417177c10 */ /* 0x000fc4000a7fe4ff */
[----:B------:R-:W-:Y:S02]  /*c24f0*/  IADD3 R24, P4, PT, R24, UR6, RZ ;  /* 0x0000000618187c10 */ /* 0x000fe4000ff9e0ff */
[----:B------:R-:W-:Y:S02]  /*c2500*/  IADD3 R25, P5, PT, R25, UR6, RZ ;  /* 0x0000000619197c10 */ /* 0x000fe4000ffbe0ff */
[----:B------:R-:W-:Y:S01]  /*c2510*/  IADD3.X R26, PT, PT, R26, UR4, RZ, P6, !PT ;  /* 0x000000041a1a7c10 */ /* 0x000fe2000b7fe4ff */
[----:B------:R-:W-:Y:S04]  /*c2520*/  STL [R1+0x1a70], R23 ;  /* 0x001a701701007387 */ /* 0x000fe80000100800 */
[----:B------:R-:W-:Y:S04]  /*c2530*/  STL [R1+0x1a3c], R24 ;  /* 0x001a3c1801007387 */ /* 0x000fe80000100800 */
[----:B------:R-:W-:Y:S01]  /*c2540*/  STL [R1+0x1a34], R25 ;  /* 0x001a341901007387 */ /* 0x000fe20000100800 */
[----:B0-----:R-:W-:-:S05]  /*c2550*/  IMAD.SHL.U32 R3, R28, 0x80, RZ ;  /* 0x000000801c037824 */ /* 0x001fca00078e00ff */
[----:B------:R0:W-:Y:S04]  /*c2560*/  STL [R1+0x4204], R3 ;  /* 0x0042040301007387 */ /* 0x0001e80000100800 */
[----:B------:R-:W-:Y:S01]  /*c2570*/  STL [R1+0x1a60], R26 ;  /* 0x001a601a01007387 */ /* 0x000fe20000100800 */
[----:B--2---:R-:W-:-:S05]  /*c2580*/  IADD3 R27, P6, PT, R27, UR6, RZ ;  /* 0x000000061b1b7c10 */ /* 0x004fca000ffde0ff */
[----:B------:R-:W-:Y:S04]  /*c2590*/  STL [R1+0x1a2c], R27 ;  /* 0x001a2c1b01007387 */ /* 0x000fe80000100800 */
[----:B0-----:R-:W2:Y:S04]  /*c25a0*/  LDL.LU R3, [R1+0x1a50] ;  /* 0x001a500001037983 */ /* 0x001ea80000300800 */
[----:B------:R-:W2:Y:S01]  /*c25b0*/  LDL.LU R12, [R1+0x1a48] ;  /* 0x001a4800010c7983 */ /* 0x000ea20000300800 */
[----:B---3--:R-:W-:Y:S02]  /*c25c0*/  IADD3.X R29, PT, PT, R29, UR4, RZ, P0, !PT ;  /* 0x000000041d1d7c10 */ /* 0x008fe400087fe4ff */
[----:B----4-:R-:W-:Y:S01]  /*c25d0*/  IADD3 R0, P0, PT, R0, UR6, RZ ;  /* 0x0000000600007c10 */ /* 0x010fe2000ff1e0ff */
[----:B--2---:R0:W-:Y:S04]  /*c25e0*/  STL [R1+0x4200], R12 ;  /* 0x0042000c01007387 */ /* 0x0041e80000100800 */
[----:B------:R1:W-:Y:S04]  /*c25f0*/  STL [R1+0x1a58], R29 ;  /* 0x001a581d01007387 */ /* 0x0003e80000100800 */
[----:B0-----:R-:W2:Y:S04]  /*c2600*/  LDL.LU R12, [R1+0x38f4] ;  /* 0x0038f400010c7983 */ /* 0x001ea80000300800 */
[----:B------:R-:W3:Y:S04]  /*c2610*/  LDL.LU R13, [R1+0x38f0] ;  /* 0x0038f000010d7983 */ /* 0x000ee80000300800 */
        /* <DEDUP_REMOVED lines=23> */
[----:B------:R-:W-:-:S03]  /*c2790*/  IADD3.X R3, PT, PT, R3, UR4, RZ, P1, !PT ;  /* 0x0000000403037c10 */ /* 0x000fc60008ffe4ff */
[----:B------:R-:W2:Y:S04]  /*c27a0*/  LDL.LU R27, [R1+0x38d8] ;  /* 0x0038d800011b7983 */ /* 0x000ea80000300800 */
[----:B------:R-:W2:Y:S04]  /*c27b0*/  LDL.LU R28, [R1+0x38a4] ;  /* 0x0038a400011c7983 */ /* 0x000ea80000300800 */
[----:B-1----:R-:W2:Y:S04]  /*c27c0*/  LDL.LU R29, [R1+0x38d0] ;  /* 0x0038d000011d7983 */ /* 0x002ea80000300800 */
[----:B0-----:R-:W2:Y:S04]  /*c27d0*/  LDL.LU R0, [R1+0x389c] ;  /* 0x00389c0001007983 */ /* 0x001ea80000300800 */
[----:B------:R0:W-:Y:S04]  /*c27e0*/  STL [R1+0x1a50], R3 ;  /* 0x001a500301007387 */ /* 0x0001e80000100800 */
[----:B0-----:R-:W2:Y:S02]  /*c27f0*/  LDL.LU R3, [R1+0x4204] ;  /* 0x0042040001037983 */ /* 0x001ea40000300800 */
[----:B--2---:R-:W-:-:S05]  /*c2800*/  IADD3 R12, P1, PT, R3, R12, RZ ;  /* 0x0000000c030c7210 */ /* 0x004fca0007f3e0ff */
[----:B------:R0:W-:Y:S04]  /*c2810*/  STL [R1+0x38f4], R12 ;  /* 0x0038f40c01007387 */ /* 0x0001e80000100800 */
[----:B0-----:R-:W2:Y:S01]  /*c2820*/  LDL.LU R12, [R1+0x4200] ;  /* 0x00420000010c7983 */ /* 0x001ea20000300800 */
[----:B----4-:R-:W-:Y:S02]  /*c2830*/  IADD3.X R14, PT, PT, R14, UR4, RZ, P3, !PT ;  /* 0x000000040e0e7c10 */ /* 0x010fe40009ffe4ff */
[C---:B------:R-:W-:Y:S02]  /*c2840*/  IADD3 R15, P3, PT, R3.reuse, R15, RZ ;  /* 0x0000000f030f7210 */ /* 0x040fe40007f7e0ff */
[----:B------:R-:W-:Y:S02]  /*c2850*/  IADD3.X R16, PT, PT, R16, UR4, RZ, P4, !PT ;  /* 0x0000000410107c10 */ /* 0x000fe4000a7fe4ff */
[----:B------:R-:W-:-:S02]  /*c2860*/  IADD3 R17, P4, PT, R3, R17, RZ ;  /* 0x0000001103117210 */ /* 0x000fc40007f9e0ff */
[----:B------:R-:W-:Y:S02]  /*c2870*/  IADD3.X R2, PT, PT, R2, UR4, RZ, P6, !PT ;  /* 0x0000000402027c10 */ /* 0x000fe4000b7fe4ff */
[----:B------:R-:W-:Y:S02]  /*c2880*/  IADD3.X R10, PT, PT, R10, UR4, RZ, P5, !PT ;  /* 0x000000040a0a7c10 */ /* 0x000fe4000affe4ff */
[C---:B------:R-:W-:Y:S02]  /*c2890*/  IADD3 R11, P5, PT, R3.reuse, R11, RZ ;  /* 0x0000000b030b7210 */ /* 0x040fe40007fbe0ff */
[----:B------:R-:W-:Y:S02]  /*c28a0*/  IADD3 R8, P6, PT, R3, R8, RZ ;  /* 0x0000000803087210 */ /* 0x000fe40007fde0ff */
[----:B------:R-:W-:Y:S02]  /*c28b0*/  IADD3.X R9, PT, PT, R9, UR4, RZ, P0, !PT ;  /* 0x0000000409097c10 */ /* 0x000fe400087fe4ff */
[----:B------:R-:W-:-:S02]  /*c28c0*/  IADD3 R6, P0, PT, R3, R6, RZ ;  /* 0x0000000603067210 */ /* 0x000fc40007f1e0ff */
[----:B--2---:R-:W-:Y:S02]  /*c28d0*/  IADD3.X R12, PT, PT, R12, UR4, RZ, P2, !PT ;  /* 0x000000040c0c7c10 */ /* 0x004fe400097fe4ff */
[----:B---3--:R-:W-:-:S03]  /*c28e0*/  IADD3 R13, P2, PT, R3, R13, RZ ;  /* 0x0000000d030d7210 */ /* 0x008fc60007f5e0ff */
        /* <DEDUP_REMOVED lines=9> */
[----:B------:R-:W-:Y:S01]  /*c2980*/  STL [R1+0x38e0], R8 ;  /* 0x0038e00801007387 */ /* 0x000fe20000100800 */
[----:B0-----:R-:W-:-:S03]  /*c2990*/  SHF.R.S32.HI R2, RZ, 0x1f, R3 ;  /* 0x0000001fff027819 */ /* 0x001fc60000011403 */
[----:B------:R-:W-:Y:S02]  /*c29a0*/  STL [R1+0x1a20], R9 ;  /* 0x001a200901007387 */ /* 0x000fe40000100800 */
[C---:B------:R-:W-:Y:S01]  /*c29b0*/  IMAD.X R7, R2.reuse, 0x1, R7, P1 ;  /* 0x0000000102077824 */ /* 0x040fe200008e0607 */
[C---:B------:R-:W-:Y:S01]  /*c29c0*/  IADD3 R4, P1, PT, R3.reuse, R4, RZ ;  /* 0x0000000403047210 */ /* 0x040fe20007f3e0ff */
[C---:B------:R-:W-:Y:S01]  /*c29d0*/  IMAD.X R5, R2.reuse, 0x1, R5, P2 ;  /* 0x0000000102057824 */ /* 0x040fe200010e0605 */
[----:B------:R-:W-:Y:S01]  /*c29e0*/  IADD3 R18, P2, PT, R3, R18, RZ ;  /* 0x0000001203127210 */ /* 0x000fe20007f5e0ff */
[----:B------:R-:W-:Y:S01]  /*c29f0*/  STL [R1+0x38dc], R6 ;  /* 0x0038dc0601007387 */ /* 0x000fe20000100800 */
[----:B------:R-:W-:-:S03]  /*c2a00*/  IMAD.X R19, R2, 0x1, R19, P3 ;  /* 0x0000000102137824 */ /* 0x000fc600018e0613 */
[----:B------:R-:W-:Y:S01]  /*c2a10*/  STL [R1+0x1e30], R7 ;  /* 0x001e300701007387 */ /* 0x000fe20000100800 */
[----:B------:R-:W-:-:S03]  /*c2a20*/  IADD3 R20, P3, PT, R3, R20, RZ ;  /* 0x0000001403147210 */ /* 0x000fc60007f7e0ff */
        /* <DEDUP_REMOVED lines=14> */
[----:B------:R-:W-:Y:S04]  /*c2b10*/  STL [R1+0x1e20], R23 ;  /* 0x001e201701007387 */ /* 0x000fe80000100800 */
[----:B------:R-:W-:Y:S01]  /*c2b20*/  STL [R1+0x38b4], R24 ;  /* 0x0038b41801007387 */ /* 0x000fe20000100800 */
[----:B------:R-:W-:-:S03]  /*c2b30*/  IADD3 R28, P0, PT, R3, R28, RZ ;  /* 0x0000001c031c7210 */ /* 0x000fc60007f1e0ff */
[----:B------:R-:W-:Y:S01]  /*c2b40*/  STL [R1+0x1e3c], R25 ;  /* 0x001e3c1901007387 */ /* 0x000fe20000100800 */
[----:B------:R-:W-:-:S03]  /*c2b50*/  IMAD.X R29, R2, 0x1, R29, P1 ;  /* 0x00000001021d7824 */ /* 0x000fc600008e061d */
[----:B------:R-:W-:Y:S04]  /*c2b60*/  STL [R1+0x38ac], R26 ;  /* 0x0038ac1a01007387 */ /* 0x000fe80000100800 */
[----:B------:R-:W-:Y:S04]  /*c2b70*/  STL [R1+0x38d8], R27 ;  /* 0x0038d81b01007387 */ /* 0x000fe80000100800 */
[----:B------:R0:W-:Y:S01]  /*c2b80*/  STL [R1+0x41fc], R3 ;  /* 0x0041fc0301007387 */ /* 0x0001e20000100800 */
[----:B------:R-:W-:-:S03]  /*c2b90*/  IADD3 R0, P1, PT, R3, R0, RZ ;  /* 0x0000000003007210 */ /* 0x000fc60007f3e0ff */
[----:B------:R-:W-:Y:S04]  /*c2ba0*/  STL [R1+0x38a4], R28 ;  /* 0x0038a41c01007387 */ /* 0x000fe80000100800 */
[----:B0-----:R-:W2:Y:S04]  /*c2bb0*/  LDL.LU R3, [R1+0x38c8] ;  /* 0x0038c80001037983 */ /* 0x001ea80000300800 */
[----:B------:R-:W-:Y:S04]  /*c2bc0*/  STL [R1+0x38d0], R29 ;  /* 0x0038d01d01007387 */ /* 0x000fe80000100800 */
[----:B------:R-:W3:Y:S04]  /*c2bd0*/  LDL.LU R12, [R1+0x38b8] ;  /* 0x0038b800010c7983 */ /* 0x000ee80000300800 */
[----:B------:R-:W-:Y:S04]  /*c2be0*/  STL [R1+0x389c], R0 ;  /* 0x00389c0001007387 */ /* 0x000fe80000100800 */
[----:B---3--:R0:W-:Y:S04]  /*c2bf0*/  STL [R1+0x41f0], R12 ;  /* 0x0041f00c01007387 */ /* 0x0081e80000100800 */
[----:B0-----:R-:W3:Y:S04]  /*c2c00*/  LDL.LU R12, [R1+0x388c] ;  /* 0x00388c00010c7983 */ /* 0x001ee80000300800 */
[----:B---3--:R0:W-:Y:S04]  /*c2c10*/  STL [R1+0x41f4], R12 ;  /* 0x0041f40c01007387 */ /* 0x0081e80000100800 */
[----:B0-----:R-:W3:Y:S01]  /*c2c20*/  LDL.LU R12, [R1+0x38c0] ;  /* 0x0038c000010c7983 */ /* 0x001ee20000300800 */
[----:B--2---:R-:W-:-:S03]  /*c2c30*/  IMAD.X R3, R2, 0x1, R3, P2 ;  /* 0x0000000102037824 */ /* 0x004fc600010e0603 */
[----:B---3--:R0:W-:Y:S04]  /*c2c40*/  STL [R1+0x41f8], R12 ;  /* 0x0041f80c01007387 */ /* 0x0081e80000100800 */
        /* <DEDUP_REMOVED lines=28> */
[----:B0-----:R-:W2:Y:S02]  /*c2e10*/  LDL.LU R3, [R1+0x41fc] ;  /* 0x0041fc0001037983 */ /* 0x001ea40000300800 */
[----:B--2---:R-:W-:-:S05]  /*c2e20*/  IADD3 R12, P2, PT, R3, R12, RZ ;  /* 0x0000000c030c7210 */ /* 0x004fca0007f5e0ff */
[----:B------:R0:W-:Y:S04]  /*c2e30*/  STL [R1+0x3894], R12 ;  /* 0x0038940c01007387 */ /* 0x0001e80000100800 */
[----:B0-----:R-:W2:Y:S02]  /*c2e40*/  LDL.LU R12, [R1+0x41f8] ;  /* 0x0041f800010c7983 */ /* 0x001ea40000300800 */
[----:B--2---:R-:W-:-:S05]  /*c2e50*/  IMAD.X R12, R2, 0x1, R12, P3 ;  /* 0x00000001020c7824 */ /* 0x004fca00018e060c */
[----:B------:R0:W-:Y:S04]  /*c2e60*/  STL [R1+0x38c0], R12 ;  /* 0x0038c00c01007387 */ /* 0x0001e80000100800 */
[----:B0-----:R-:W2:Y:S02]  /*c2e70*/  LDL.LU R12, [R1+0x41f4] ;  /* 0x0041f400010c7983 */ /* 0x001ea40000300800 */
[----:B--2---:R-:W-:-:S05]  /*c2e80*/  IADD3 R12, P3, PT, R3, R12, RZ ;  /* 0x0000000c030c7210 */ /* 0x004fca0007f7e0ff */
[----:B------:R0:W-:Y:S04]  /*c2e90*/  STL [R1+0x388c], R12 ;  /* 0x00388c0c01007387 */ /* 0x0001e80000100800 */
[----:B0-----:R-:W2:Y:S01]  /*c2ea0*/  LDL.LU R12, [R1+0x41f0] ;  /* 0x0041f000010c7983 */ /* 0x001ea20000300800 */
[C---:B----4-:R-:W-:Y:S01]  /*c2eb0*/  IMAD.X R14, R2.reuse, 0x1, R14, P5 ;  /* 0x00000001020e7824 */ /* 0x050fe200028e060e */
[C---:B------:R-:W-:Y:S01]  /*c2ec0*/  IADD3 R15, P5, PT, R3.reuse, R15, RZ ;  /* 0x0000000f030f7210 */ /* 0x040fe20007fbe0ff */
[C---:B------:R-:W-:Y:S01]  /*c2ed0*/  IMAD.X R16, R2.reuse, 0x1, R16, P6 ;  /* 0x0000000102107824 */ /* 0x040fe200030e0610 */
        /* <DEDUP_REMOVED lines=18> */
[----:B------:R-:W-:Y:S01]  /*c3000*/  IADD3 R29, P2, PT, R3, R29, RZ ;  /* 0x0000001d031d7210 */ /* 0x000fe20007f5e0ff */
[----:B------:R-:W-:-:S02]  /*c3010*/  IMAD.X R0, R2, 0x1, R0, P3 ;  /* 0x0000000102007824 */ /* 0x000fc400018e0600 */
[----:B--2---:R-:W-:Y:S01]  /*c3020*/  IMAD.X R12, R2, 0x1, R12, P4 ;  /* 0x00000001020c7824 */ /* 0x004fe200020e060c */
[----:B---3--:R-:W-:-:S04]  /*c3030*/  IADD3 R13, P4, PT, R3, R13, RZ ;  /* 0x0000000d030d7210 */ /* 0x008fc80007f9e0ff */
        /* <DEDUP_REMOVED lines=10> */
[----:B------:R-:W-:-:S03]  /*c30e0*/  IMAD.X R18, R2, 0x1, R18, P4 ;  /* 0x0000000102127824 */ /* 0x000fc600020e0612 */
[----:B------:R-:W-:Y:S01]  /*c30f0*/  STL [R1+0x3890], R6 ;  /* 0x0038900601007387 */ /* 0x000fe20000100800 */
[----:B------:R-:W-:-:S03]  /*c3100*/  IADD3 R19, P4, PT, R3, R19, RZ ;  /* 0x0000001303137210 */ /* 0x000fc60007f9e0ff */
        /* <DEDUP_REMOVED lines=23> */
[----:B--2---:R-:W-:-:S03]  /*c3280*/  IADD3 R2, P3, PT, R3, R2, RZ ;  /* 0x0000000203027210 */ /* 0x004fc60007f7e0ff */
        /* <DEDUP_REMOVED lines=30> */
[----:B--2---:R-:W-:-:S05]  /*c3470*/  IMAD.X R12, R2, 0x1, R12, P4 ;  /* 0x00000001020c7824 */ /* 0x004fca00020e060c */
[----:B------:R0:W-:Y:S04]  /*c3480*/  STL [R1+0x3900], R12 ;  /* 0x0039000c01007387 */ /* 0x0001e80000100800 */
[----:B0-----:R-:W2:Y:S02]  /*c3490*/  LDL.LU R12, [R1+0x41e8] ;  /* 0x0041e800010c7983 */ /* 0x001ea40000300800 */
[----:B--2---:R-:W-:-:S05]  /*c34a0*/  IADD3 R12, P4, PT, R3, R12, RZ ;  /* 0x0000000c030c7210 */ /* 0x004fca0007f9e0ff */
[----:B------:R0:W-:Y:S04]  /*c34b0*/  STL [R1+0x3834], R12 ;  /* 0x0038340c01007387 */ /* 0x0001e80000100800 */
[----:B0-----:R-:W2:Y:S02]  /*c34c0*/  LDL.LU R12, [R1+0x41e4] ;  /* 0x0041e400010c7983 */ /* 0x001ea40000300800 */
[----:B--2---:R-:W-:-:S05]  /*c34d0*/  IMAD.X R12, R2, 0x1, R12, P5 ;  /* 0x00000001020c7824 */ /* 0x004fca00028e060c */
[----:B------:R0:W-:Y:S04]  /*c34e0*/  STL [R1+0x38f8], R12 ;  /* 0x0038f80c01007387 */ /* 0x0001e80000100800 */
[----:B0-----:R-:W2:Y:S01]  /*c34f0*/  LDL.LU R12, [R1+0x41e0] ;  /* 0x0041e000010c7983 */ /* 0x001ea20000300800 */
[C---:B---3--:R-:W-:Y:S01]  /*c3500*/  IMAD.X R13, R2.reuse, 0x1, R13, P6 ;  /* 0x00000001020d7824 */ /* 0x048fe200030e060d */
[C---:B----4-:R-:W-:Y:S01]  /*c3510*/  IADD3 R14, P6, PT, R3.reuse, R14, RZ ;  /* 0x0000000e030e7210 */ /* 0x050fe20007fde0ff */
        /* <DEDUP_REMOVED lines=20> */
[----:B------:R-:W-:Y:S01]  /*c3660*/  IMAD.X R29, R2, 0x1, R29, P4 ;  /* 0x00000001021d7824 */ /* 0x000fe200020e061d */
[----:B------:R-:W-:-:S02]  /*c3670*/  IADD3 R0, P4, PT, R3, R0, RZ ;  /* 0x0000000003007210 */ /* 0x000fc40007f9e0ff */
[----:B--2---:R-:W-:-:S05]  /*c3680*/  IADD3 R12, P5, PT, R3, R12, RZ ;  /* 0x0000000c030c7210 */ /* 0x004fca0007fbe0ff */
        /* <DEDUP_REMOVED lines=3161> */
[----:B------:R0:W-:Y:S04]  /*cfc20*/  STL [R1+0x28f0], R0 ;  /* 0x0028f00001007387 */ /* 0x0001e80000100800 */
[----:B0-----:R-:W3:Y:S04]  /*cfc30*/  LDL.LU R0, [R1+0x28ac] ;  /* 0x0028ac0001007983 */ /* 0x001ee80000300800 */
        /* <DEDUP_REMOVED lines=63> */
[C---:B------:R-:W-:Y:S02]  /*d0030*/  IMAD.X R25, R2.reuse, 0x1, R25, P2 ;  /* 0x0000000102197824 */ /* 0x040fe400010e0619 */
[C---:B------:R-:W-:Y:S02]  /*d0040*/  IMAD.X R26, R2.reuse, 0x1, R26, P3 ;  /* 0x00000001021a7824 */ /* 0x040fe400018e061a */
[C---:B------:R-:W-:Y:S02]  /*d0050*/  IMAD.X R29, R2.reuse, 0x1, R29, P6 ;  /* 0x00000001021d7824 */ /* 0x040fe400030e061d */
[----:B------:R-:W-:Y:S01]  /*d0060*/  IMAD.X R28, R2, 0x1, R28, P5 ;  /* 0x00000001021c7824 */ /* 0x000fe200028e061c */
[----:B--2---:R-:W-:-:S05]  /*d0070*/  IADD3 R0, P4, PT, R3, R0, RZ ;  /* 0x0000000003007210 */ /* 0x004fca0007f9e0ff */
[----:B------:R0:W-:Y:S01]  /*d0080*/  STL [R1+0x28ac], R0 ;  /* 0x0028ac0001007387 */ /* 0x0001e20000100800 */
[----:B------:R-:W-:-:S03]  /*d0090*/  IMAD.X R4, R2, 0x1, R4, P4 ;  /* 0x0000000102047824 */ /* 0x000fc600020e0604 */
[----:B0-----:R-:W2:Y:S04]  /*d00a0*/  LDL.LU R0, [R1+0x3fdc] ;  /* 0x003fdc0001007983 */ /* 0x001ea80000300800 */
        /* <DEDUP_REMOVED lines=16> */
[----:B------:R0:W-:Y:S04]  /*d01b0*/  STL [R1+0x286c], R19 ;  /* 0x00286c1301007387 */ /* 0x0001e80000100800 */
[----:B------:R1:W-:Y:S04]  /*d01c0*/  STL [R1+0x2898], R20 ;  /* 0x0028981401007387 */ /* 0x0003e80000100800 */
[----:B------:R3:W-:Y:S04]  /*d01d0*/  STL [R1+0x2864], R21 ;  /* 0x0028641501007387 */ /* 0x0007e80000100800 */
[----:B------:R4:W-:Y:S04]  /*d01e0*/  STL [R1+0x2890], R22 ;  /* 0x0028901601007387 */ /* 0x0009e80000100800 */
[----:B------:R-:W-:Y:S01]  /*d01f0*/  STL [R1+0x285c], R23 ;  /* 0x00285c1701007387 */ /* 0x000fe20000100800 */
[----:B------:R-:W-:-:S03]  /*d0200*/  IMAD.X R27, R2, 0x1, R27, P4 ;  /* 0x00000001021b7824 */ /* 0x000fc600020e061b */
[----:B------:R0:W-:Y:S04]  /*d0210*/  STL [R1+0x2888], R24 ;  /* 0x0028881801007387 */ /* 0x0001e80000100800 */
[----:B------:R0:W-:Y:S04]  /*d0220*/  STL [R1+0x2880], R25 ;  /* 0x0028801901007387 */ /* 0x0001e80000100800 */
[----:B------:R0:W-:Y:S04]  /*d0230*/  STL [R1+0x2878], R26 ;  /* 0x0028781a01007387 */ /* 0x0001e80000100800 */
[----:B------:R-:W-:Y:S04]  /*d0240*/  STL [R1+0x2860], R29 ;  /* 0x0028601d01007387 */ /* 0x000fe80000100800 */
[----:B------:R1:W-:Y:S04]  /*d0250*/  STL [R1+0x2870], R27 ;  /* 0x0028701b01007387 */ /* 0x0003e80000100800 */
[----:B------:R3:W-:Y:S04]  /*d0260*/  STL [R1+0x2868], R28 ;  /* 0x0028681c01007387 */ /* 0x0007e80000100800 */
[----:B0-----:R-:W2:Y:S04]  /*d0270*/  LDL.LU R19, [R1+0x2858] ;  /* 0x0028580001137983 */ /* 0x001ea80000300800 */
[----:B-1----:R-:W2:Y:S04]  /*d0280*/  LDL.LU R20, [R1+0x2854] ;  /* 0x0028540001147983 */ /* 0x002ea80000300800 */
[----:B---3--:R-:W3:Y:S04]  /*d0290*/  LDL.LU R21, [R1+0x284c] ;  /* 0x00284c0001157983 */ /* 0x008ee80000300800 */
[----:B----4-:R-:W4:Y:S04]  /*d02a0*/  LDL.LU R22, [R1+0x2844] ;  /* 0x0028440001167983 */ /* 0x010f280000300800 */
[----:B------:R-:W4:Y:S04]  /*d02b0*/  LDL.LU R24, [R1+0x283c] ;  /* 0x00283c0001187983 */ /* 0x000f280000300800 */
[----:B------:R-:W4:Y:S04]  /*d02c0*/  LDL.LU R25, [R1+0x2834] ;  /* 0x0028340001197983 */ /* 0x000f280000300800 */
[----:B------:R-:W4:Y:S04]  /*d02d0*/  LDL.LU R26, [R1+0x282c] ;  /* 0x00282c00011a7983 */ /* 0x000f280000300800 */
[----:B------:R-:W4:Y:S04]  /*d02e0*/  LDL.LU R27, [R1+0x2824] ;  /* 0x00282400011b7983 */ /* 0x000f280000300800 */
[----:B------:R-:W4:Y:S04]  /*d02f0*/  LDL.LU R28, [R1+0x2850] ;  /* 0x00285000011c7983 */ /* 0x000f280000300800 */
[----:B------:R-:W4:Y:S04]  /*d0300*/  LDL.LU R29, [R1+0x281c] ;  /* 0x00281c00011d7983 */ /* 0x000f280000300800 */
[----:B--2---:R-:W-:Y:S04]  /*d0310*/  STL [R1+0x3fdc], R0 ;  /* 0x003fdc0001007387 */ /* 0x004fe80000100800 */
[----:B------:R-:W2:Y:S01]  /*d0320*/  LDL.LU R23, [R1+0x19bc] ;  /* 0x0019bc0001177983 */ /* 0x000ea20000300800 */
[----:B------:R-:W-:Y:S01]  /*d0330*/  IMAD.X R19, R2, 0x1, R19, P0 ;  /* 0x0000000102137824 */ /* 0x000fe200000e0613 */
[----:B------:R-:W-:-:S04]  /*d0340*/  IADD3 R20, P5, PT, R3, R20, RZ ;  /* 0x0000001403147210 */ /* 0x000fc80007fbe0ff */
[----:B------:R-:W-:Y:S01]  /*d0350*/  STL [R1+0x2858], R19 ;  /* 0x0028581301007387 */ /* 0x000fe20000100800 */
[C---:B---3--:R-:W-:Y:S02]  /*d0360*/  IADD3 R21, P6, PT, R3.reuse, R21, RZ ;  /* 0x0000001503157210 */ /* 0x048fe40007fde0ff */
[C---:B----4-:R-:W-:Y:S02]  /*d0370*/  IADD3 R22, P0, PT, R3.reuse, R22, RZ ;  /* 0x0000001603167210 */ /* 0x050fe40007f1e0ff */
[C---:B------:R-:W-:Y:S02]  /*d0380*/  IADD3 R24, P1, PT, R3.reuse, R24, RZ ;  /* 0x0000001803187210 */ /* 0x040fe40007f3e0ff */
[C---:B------:R-:W-:Y:S02]  /*d0390*/  IADD3 R25, P2, PT, R3.reuse, R25, RZ ;  /* 0x0000001903197210 */ /* 0x040fe40007f5e0ff */
[C---:B------:R-:W-:Y:S02]  /*d03a0*/  IADD3 R26, P3, PT, R3.reuse, R26, RZ ;  /* 0x0000001a031a7210 */ /* 0x040fe40007f7e0ff */
[C---:B------:R-:W-:Y:S01]  /*d03b0*/  IADD3 R27, P4, PT, R3.reuse, R27, RZ ;  /* 0x0000001b031b7210 */ /* 0x040fe20007f9e0ff */
[----:B------:R-:W-:Y:S01]  /*d03c0*/  IMAD.X R28, R2, 0x1, R28, P5 ;  /* 0x00000001021c7824 */ /* 0x000fe200028e061c */
[----:B------:R-:W-:Y:S01]  /*d03d0*/  IADD3 R29, P5, PT, R3, R29, RZ ;  /* 0x0000001d031d7210 */ /* 0x000fe20007fbe0ff */
[----:B--2---:R-:W-:-:S05]  /*d03e0*/  VIADD R23, R23, 0x1 ;  /* 0x0000000117177836 */ /* 0x004fca0000000000 */
        /* <DEDUP_REMOVED lines=83> */
[----:B------:R-:W-:Y:S01]  /*d0920*/  STL [R1+0x2838], R23 ;  /* 0x0028381701007387 */ /* 0x000fe20000100800 */
[----:B------:R-:W-:Y:S01]  /*d0930*/  IMAD.X R4, R2, 0x1, R4, P1 ;  /* 0x0000000102047824 */ /* 0x000fe200008e0604 */
[C---:B------:R-:W-:Y:S02]  /*d0940*/  IADD3 R5, P1, PT, R3.reuse, R5, RZ ;  /* 0x0000000503057210 */ /* 0x040fe40007f3e0ff */
        /* <DEDUP_REMOVED lines=98> */
[----:B------:R-:W-:Y:S01]  /*d0f70*/  STL [R1+0x278c], R23 ;  /* 0x00278c1701007387 */ /* 0x000fe20000100800 */
[C---:B------:R-:W-:Y:S01]  /*d0f80*/  IMAD.X R7, R2.reuse, 0x1, R7, P2 ;  /* 0x0000000102077824 */ /* 0x040fe200010e0607 */
[----:B------:R-:W-:Y:S02]  /*d0f90*/  IADD3 R4, P2, PT, R3, R4, RZ ;  /* 0x0000000403047210 */ /* 0x000fe40007f5e0ff */
        /* <DEDUP_REMOVED lines=2753> */
[----:B------:R-:W3:Y:S04]  /*dbbb0*/  LDL.LU R23, [R1+0x3d5c] ;  /* 0x003d5c0001177983 */ /* 0x000ee80000300800 */
[----:B---3--:R0:W-:Y:S04]  /*dbbc0*/  STL [R1+0x3ff0], R23 ;  /* 0x003ff01701007387 */ /* 0x0081e80000100800 */
[----:B------:R-:W-:Y:S04]  /*dbbd0*/  STL [R1+0x3ce8], R29 ;  /* 0x003ce81d01007387 */ /* 0x000fe80000100800 */
        /* <DEDUP_REMOVED lines=32> */
[----:B0-----:R-:W3:Y:S01]  /*dbde0*/  LDL.LU R28, [R1+0x3dd0] ;  /* 0x003dd000011c7983 */ /* 0x001ee20000300800 */
        /* <DEDUP_REMOVED lines=28> */
[----:B------:R-:W-:Y:S01]  /*dbfb0*/  IMAD.X R24, R2, 0x1, R24, P6 ;  /* 0x0000000102187824 */ /* 0x000fe200030e0618 */
[C---:B------:R-:W-:Y:S02]  /*dbfc0*/  IADD3 R25, P6, PT, R3.reuse, R25, RZ ;  /* 0x0000001903197210 */ /* 0x040fe40007fde0ff */
[----:B--2---:R-:W-:-:S05]  /*dbfd0*/  IADD3 R23, P2, PT, R3, R23, RZ ;  /* 0x0000001703177210 */ /* 0x004fca0007f5e0ff */
[----:B------:R-:W-:Y:S01]  /*dbfe0*/  STL [R1+0x3d5c], R23 ;  /* 0x003d5c1701007387 */ /* 0x000fe20000100800 */
[C---:B------:R-:W-:Y:S01]  /*dbff0*/  IMAD.X R7, R2.reuse, 0x1, R7, P2 ;  /* 0x0000000102077824 */ /* 0x040fe200010e0607 */
        /* <DEDUP_REMOVED lines=23> */
[----:B0-----:R-:W2:Y:S01]  /*dc170*/  LDL.LU R29, [R1+0x3d68] ;  /* 0x003d6800011d7983 */ /* 0x001ea20000300800 */
[C---:B------:R-:W-:Y:S01]  /*dc180*/  IADD3 R26, P0, PT, R3.reuse, R26, RZ ;  /* 0x0000001a031a7210 */ /* 0x040fe20007f1e0ff */
[C---:B------:R-:W-:Y:S01]  /*dc190*/  IMAD.X R27, R2.reuse, 0x1, R27, P1 ;  /* 0x00000001021b7824 */ /* 0x040fe200008e061b */
[----:B------:R-:W-:Y:S01]  /*dc1a0*/  IADD3 R28, P1, PT, R3, R28, RZ ;  /* 0x0000001c031c7210 */ /* 0x000fe20007f3e0ff */
[----:B------:R-:W-:Y:S04]  /*dc1b0*/  STL [R1+0x3dc0], R25 ;  /* 0x003dc01901007387 */ /* 0x000fe80000100800 */
[----:B------:R-:W3:Y:S04]  /*dc1c0*/  LDL.LU R23, [R1+0x3d78] ;  /* 0x003d780001177983 */ /* 0x000ee80000300800 */
[----:B------:R-:W-:Y:S04]  /*dc1d0*/  STL [R1+0x3dbc], R26 ;  /* 0x003dbc1a01007387 */ /* 0x000fe80000100800 */
[----:B---3--:R0:W-:Y:S04]  /*dc1e0*/  STL [R1+0x3fe4], R23 ;  /* 0x003fe41701007387 */ /* 0x0081e80000100800 */
[----:B------:R-:W-:Y:S04]  /*dc1f0*/  STL [R1+0x3d64], R27 ;  /* 0x003d641b01007387 */ /* 0x000fe80000100800 */
[----:B0-----:R-:W3:Y:S04]  /*dc200*/  LDL.LU R23, [R1+0x3de0] ;  /* 0x003de00001177983 */ /* 0x001ee80000300800 */
[----:B------:R-:W-:Y:S04]  /*dc210*/  STL [R1+0x3dd0], R28 ;  /* 0x003dd01c01007387 */ /* 0x000fe80000100800 */
[----:B---3--:R0:W-:Y:S04]  /*dc220*/  STL [R1+0x3fe8], R23 ;  /* 0x003fe81701007387 */ /* 0x0081e80000100800 */
[----:B0-----:R-:W3:Y:S01]  /*dc230*/  LDL.LU R23, [R1+0x3d74] ;  /* 0x003d740001177983 */ /* 0x001ee20000300800 */
[----:B--2---:R-:W-:-:S03]  /*dc240*/  IMAD.X R29, R2, 0x1, R29, P2 ;  /* 0x00000001021d7824 */ /* 0x004fc600010e061d */
        /* <DEDUP_REMOVED lines=27> */
[----:B------:R-:W3:Y:S04]  /*dc400*/  LDL.LU R28, [R1+0x3df4] ;  /* 0x003df400011c7983 */ /* 0x000ee80000300800 */
[----:B0-----:R-:W3:Y:S01]  /*dc410*/  LDL.LU R29, [R1+0x3df8] ;  /* 0x003df800011d7983 */ /* 0x001ee20000300800 */
        /* <DEDUP_REMOVED lines=10> */
[C---:B---3--:R-:W-:Y:S01]  /*dc4c0*/  IADD3 R13, P5, PT, R3.reuse, R13, RZ ;  /* 0x0000000d030d7210 */ /* 0x048fe20007fbe0ff */
        /* <DEDUP_REMOVED lines=11> */
[----:B--2---:R-:W-:-:S05]  /*dc580*/  IMAD.X R23, R2, 0x1, R23, P4 ;  /* 0x0000000102177824 */ /* 0x004fca00020e0617 */
[----:B------:R0:W-:Y:S04]  /*dc590*/  STL [R1+0x3d78], R23 ;  /* 0x003d781701007387 */ /* 0x0001e80000100800 */
[----:B0-----:R-:W2:Y:S01]  /*dc5a0*/  LDL.LU R23, [R1+0x3fe0] ;  /* 0x003fe00001177983 */ /* 0x001ea20000300800 */
[----:B------:R-:W-:-:S05]  /*dc5b0*/  IADD3 R0, P4, PT, R3, R0, RZ ;  /* 0x0000000003007210 */ /* 0x000fca0007f9e0ff */
[----:B------:R0:W-:Y:S01]  /*dc5c0*/  STL [R1+0x3ddc], R0 ;  /* 0x003ddc0001007387 */ /* 0x0001e20000100800 */
[----:B------:R-:W-:-:S03]  /*dc5d0*/  IMAD.X R4, R2, 0x1, R4, P4 ;  /* 0x0000000102047824 */ /* 0x000fc600020e0604 */
[----:B0-----:R0:W5:Y:S01]  /*dc5e0*/  LDL.LU R0, [R1+0x3fdc] ;  /* 0x003fdc0001007983 */ /* 0x0011620000300800 */
[C---:B------:R-:W-:Y:S01]  /*dc5f0*/  IADD3 R5, P4, PT, R3.reuse, R5, RZ ;  /* 0x0000000503057210 */ /* 0x040fe20007f9e0ff */
[C---:B------:R-:W-:Y:S01]  /*dc600*/  IMAD.X R20, R2.reuse, 0x1, R20, P6 ;  /* 0x0000000102147824 */ /* 0x040fe200030e0614 */
[C---:B------:R-:W-:Y:S01]  /*dc610*/  IADD3 R19, P5, PT, R3.reuse, R19, RZ ;  /* 0x0000001303137210 */ /* 0x040fe20007fbe0ff */
[----:B------:R0:W-:Y:S01]  /*dc620*/  STL [R1+0x3d84], R12 ;  /* 0x003d840c01007387 */ /* 0x0001e20000100800 */
[----:B------:R-:W-:Y:S01]  /*dc630*/  IADD3 R21, P6, PT, R3, R21, RZ ;  /* 0x0000001503157210 */ /* 0x000fe20007fde0ff */
[C---:B------:R-:W-:Y:S02]  /*dc640*/  IMAD.X R22, R2.reuse, 0x1, R22, P0 ;  /* 0x0000000102167824 */ /* 0x040fe400000e0616 */
[----:B------:R0:W-:Y:S01]  /*dc650*/  STL [R1+0x3df0], R13 ;  /* 0x003df00d01007387 */ /* 0x0001e20000100800 */
[C---:B------:R-:W-:Y:S02]  /*dc660*/  IMAD.X R24, R2.reuse, 0x1, R24, P1 ;  /* 0x0000000102187824 */ /* 0x040fe400008e0618 */
[C---:B------:R-:W-:Y:S01]  /*dc670*/  IMAD.X R25, R2.reuse, 0x1, R25, P2 ;  /* 0x0000000102197824 */ /* 0x040fe200010e0619 */
[----:B------:R0:W-:Y:S01]  /*dc680*/  STL [R1+0x3d88], R14 ;  /* 0x003d880e01007387 */ /* 0x0001e20000100800 */
[----:B------:R-:W-:-:S02]  /*dc690*/  IMAD.X R26, R2, 0x1, R26, P3 ;  /* 0x00000001021a7824 */ /* 0x000fc400018e061a */
[C---:B------:R-:W-:Y:S01]  /*dc6a0*/  IMAD.X R29, R2.reuse, 0x1, R29, P6 ;  /* 0x00000001021d7824 */ /* 0x040fe200030e061d */
[----:B------:R0:W-:Y:S01]  /*dc6b0*/  STL [R1+0x3dec], R15 ;  /* 0x003dec0f01007387 */ /* 0x0001e20000100800 */
[C---:B------:R-:W-:Y:S02]  /*dc6c0*/  IMAD.X R27, R2.reuse, 0x1, R27, P4 ;  /* 0x00000001021b7824 */ /* 0x040fe400020e061b */
[----:B------:R-:W-:Y:S01]  /*dc6d0*/  IMAD.X R28, R2, 0x1, R28, P5 ;  /* 0x00000001021c7824 */ /* 0x000fe200028e061c */
[----:B------:R0:W-:Y:S04]  /*dc6e0*/  STL [R1+0x3d94], R16 ;  /* 0x003d941001007387 */ /* 0x0001e80000100800 */
        /* <DEDUP_REMOVED lines=19> */
[----:B------:R0:W-:Y:S01]  /*dc820*/  STL [R1+0x3df4], R28 ;  /* 0x003df41c01007387 */ /* 0x0001e20000100800 */
[----:B--2---:R-:W-:-:S13]  /*dc830*/  ISETP.NE.U32.AND P0, PT, R23, UR7, PT ;  /* 0x0000000717007c0c */ /* 0x004fda000bf05070 */
[----:B0-----:R-:W-:Y:S05]  /*dc840*/  @P0 BRA `(.L_x_2) ;  /* 0xfffff70800540947 */ /* 0x001fea000383ffff */
.L_x_1:
[----:B------:R0:W-:Y:S01]  /*dc850*/  STL [R1+0x410c], R4 ;  /* 0x00410c0401007387 */ /* 0x0001e20000100800 */
[----:B------:R-:W2:Y:S03]  /*dc860*/  LDCU UR20, c[0x0][0x3b8] ;  /* 0x00007700ff1477ac */ /* 0x000ea60008000800 */
[----:B------:R-:W-:Y:S01]  /*dc870*/  STL [R1+0x4108], R5 ;  /* 0x0041080501007387 */ /* 0x000fe20000100800 */
[----:B------:R-:W3:Y:S03]  /*dc880*/  LDCU UR16, c[0x0][0x3b4] ;  /* 0x00007680ff1077ac */ /* 0x000ee60008000800 */
[----:B------:R-:W-:Y:S01]  /*dc890*/  STL [R1+0x4104], R6 ;  /* 0x0041040601007387 */ /* 0x000fe20000100800 */
[----:B------:R-:W4:Y:S01]  /*dc8a0*/  LDCU.64 UR38, c[0x0][0x398] ;  /* 0x00007300ff2677ac */ /* 0x000f220008000a00 */
[----:B0-----:R-:W-:-:S02]  /*dc8b0*/  MOV.SPILL R4, UR41 ;  /* 0x0000002900047c02 */ /* 0x001fc40009000f00 */
[----:B------:R-:W-:Y:S01]  /*dc8c0*/  STL [R1+0x4100], R7 ;  /* 0x0041000701007387 */ /* 0x000fe20000100800 */
[----:B------:R-:W0:Y:S03]  /*dc8d0*/  LDCU UR77, c[0x0][0x39c] ;  /* 0x00007380ff4d77ac */ /* 0x000e260008000800 */
[----:B------:R-:W-:Y:S01]  /*dc8e0*/  STL [R1+0x40ec], R3 ;  /* 0x0040ec0301007387 */ /* 0x000fe20000100800 */
[----:B------:R-:W1:Y:S03]  /*dc8f0*/  LDCU.64 UR42, c[0x0][0x390] ;  /* 0x00007200ff2a77ac */ /* 0x000e660008000a00 */
[----:B------:R0:W-:Y:S01]  /*dc900*/  STL [R1+0x40e0], R2 ;  /* 0x0040e00201007387 */ /* 0x0001e20000100800 */
[----:B------:R-:W1:Y:S03]  /*dc910*/  LDCU UR15, c[0x0][0x3b8] ;  /* 0x00007700ff0f77ac */ /* 0x000e660008000800 */
[----:B------:R-:W-:Y:S01]  /*dc920*/  STL [R1+0x40d8], R27 ;  /* 0x0040d81b01007387 */ /* 0x000fe20000100800 */
[----:B------:R-:W1:Y:S03]  /*dc930*/  LDCU UR19, c[0x0][0x3b8] ;  /* 0x00007700ff1377ac */ /* 0x000e660008000800 */
[----:B------:R-:W-:Y:S01]  /*dc940*/  STL [R1+0x40d4], R26 ;  /* 0x0040d41a01007387 */ /* 0x000fe20000100800 */
[----:B-1---5:R-:W-:Y:S01]  /*dc950*/  LOP3.LUT R0, R0, 0xfeffffff, RZ, 0xc0, !PT ;  /* 0xfeffffff00007812 */ /* 0x022fe200078ec0ff */
[----:B------:R-:W1:Y:S01]  /*dc960*/  LDCU UR9, c[0x0][0x3b8] ;  /* 0x00007700ff0977ac */ /* 0x000e620008000800 */
[----:B0-----:R-:W-:Y:S01]  /*dc970*/  MOV.SPILL R2, UR40 ;  /* 0x0000002800027c02 */ /* 0x001fe20009000f00 */
[----:B------:R-:W-:Y:S01]  /*dc980*/  STL [R1+0x40d0], R25 ;  /* 0x0040d01901007387 */ /* 0x000fe20000100800 */
[----:B------:R-:W0:Y:S03]  /*dc990*/  LDCU UR10, c[0x0][0x3b8] ;  /* 0x00007700ff0a77ac */ /* 0x000e260008000800 */
        /* <DEDUP_REMOVED lines=10> */
[----:B------:R1:W-:Y:S01]  /*dca40*/  STL [R1+0x40a8], R19 ;  /* 0x0040a81301007387 */ /* 0x0003e20000100800 */
[----:B------:R-:W0:Y:S03]  /*dca50*/  LDCU UR14, c[0x0][0x3b8] ;  /* 0x00007700ff0e77ac */ /* 0x000e260008000800 */
[----:B------:R-:W3:Y:S01]  /*dca60*/  LDL.LU R3, [R1+0x3fd8] ;  /* 0x003fd80001037983 */ /* 0x000ee20000300800 */
[----:B------:R-:W0:Y:S03]  /*dca70*/  LDCU UR13, c[0x0][0x3b8] ;  /* 0x00007700ff0d77ac */ /* 0x000e260008000800 */
[----:B------:R-:W-:Y:S01]  /*dca80*/  STL [R1+0xf04], R4 ;  /* 0x000f040401007387 */ /* 0x000fe20000100800 */
[----:B------:R-:W0:Y:S03]  /*dca90*/  LDCU UR11, c[0x0][0x3b8] ;  /* 0x00007700ff0b77ac */ /* 0x000e260008000800 */
[----:B-1----:R-:W2:Y:S01]  /*dcaa0*/  LDL R19, [R1+0xa8] ;  /* 0x0000a80001137983 */ /* 0x002ea20000100800 */
[----:B------:R-:W1:Y:S01]  /*dcab0*/  S2UR UR5, SR_CgaCtaId ;  /* 0x00000000000579c3 */ /* 0x000e620000008800 */
[----:B------:R-:W0:Y:S02]  /*dcac0*/  LDCU UR71, c[0x0][0x3b8] ;  /* 0x00007700ff4777ac */ /* 0x000e240008000800 */
[----:B------:R0:W-:Y:S01]  /*dcad0*/  STL [R1+0xe88], R2 ;  /* 0x000e880201007387 */ /* 0x0001e20000100800 */
[----:B------:R-:W0:Y:S01]  /*dcae0*/  LDCU UR72, c[0x0][0x3b8] ;  /* 0x00007700ff4877ac */ /* 0x000e220008000800 */
        /* <DEDUP_REMOVED lines=49> */
[----:B------:R-:W-:Y:S01]  /*dce00*/  UMOV UR4, 0x400 ;  /* 0x0000040000047882 */ /* 0x000fe20000000000 */
[----:B------:R-:W0:Y:S01]  /*dce10*/  LDCU UR40, c[0x0][0x39c] ;  /* 0x00007380ff2877ac */ /* 0x000e220008000800 */
[----:B-1----:R-:W-:Y:S01]  /*dce20*/  ULEA UR4, UR5, UR4, 0x18 ;  /* 0x0000000405047291 */ /* 0x002fe2000f8ec0ff */
[----:B------:R-:W1:Y:S01]  /*dce30*/  LDCU UR5, c[0x0][0x3b8] ;  /* 0x00007700ff0577ac */ /* 0x000e620008000800 */
[----:B------:R-:W0:Y:S01]  /*dce40*/  LDCU UR41, c[0x0][0x39c] ;  /* 0x00007380ff2977ac */ /* 0x000e220008000800 */
[C---:B---3--:R-:W-:Y:S01]  /*dce50*/  IMAD R16, R3.reuse, UR16, RZ ;  /* 0x0000001003107c24 */ /* 0x048fe2000f8e02ff */
[----:B------:R-:W-:Y:S01]  /*dce60*/  BAR.SYNC.DEFER_BLOCKING 0x0 ;  /* 0x0000000000007b1d */ /* 0x000fe20000010000 */
[----:B----4-:R-:W-:-:S03]  /*dce70*/  ISETP.GE.AND P6, PT, R3, UR38, PT ;  /* 0x0000002603007c0c */ /* 0x010fc6000bfc6270 */
[C---:B------:R-:W-:Y:S02]  /*dce80*/  IADD3 R17, P0, PT, R16.reuse, UR42, RZ ;  /* 0x0000002a10117c10 */ /* 0x040fe4000ff1e0ff */
[----:B------:R-:W3:Y:S01]  /*dce90*/  LDCU UR16, c[0x0][0x3b8] ;  /* 0x00007700ff1077ac */ /* 0x000ee20008000800 */
[C---:B--2---:R-:W-:Y:S01]  /*dcea0*/  IMAD R10, R19.reuse, UR20, RZ ;  /* 0x00000014130a7c24 */ /* 0x044fe2000f8e02ff */
[----:B------:R-:W-:Y:S01]  /*dceb0*/  LEA.HI.X.SX32 R16, R16, UR43, 0x1, P0 ;  /* 0x0000002b10107c11 */ /* 0x000fe200080f0eff */
[----:B------:R-:W-:Y:S01]  /*dcec0*/  VIADD R11, R19, 0x1ff ;  /* 0x000001ff130b7836 */ /* 0x000fe20000000000 */
[----:B------:R-:W2:Y:S01]  /*dced0*/  LDCU UR38, c[0x0][0x3b8] ;  /* 0x00007700ff2677ac */ /* 0x000ea20008000800 */
[----:B------:R-:W-:Y:S01]  /*dcee0*/  VIADD R9, R10, UR20 ;  /* 0x000000140a097c36 */ /* 0x000fe20008000000 */
[----:B------:R-:W-:Y:S02]  /*dcef0*/  STL [R1+0x4118], R10 ;  /* 0x0041180a01007387 */ /* 0x000fe40000100800 */
[----:B------:R-:W-:Y:S01]  /*dcf00*/  ISETP.LT.AND P5, PT, R11, UR77, !P6 ;  /* 0x0000004d0b007c0c */ /* 0x000fe2000f7a1270 */
[----:B------:R-:W-:Y:S01]  /*dcf10*/  VIADD R8, R9, UR20 ;  /* 0x0000001409087c36 */ /* 0x000fe20008000000 */
[----:B------:R-:W-:Y:S01]  /*dcf20*/  STL [R1+0x411c], R9 ;  /* 0x00411c0901007387 */ /* 0x000fe20000100800 */
[----:B------:R-:W-:Y:S01]  /*dcf30*/  VIADD R11, R19, 0xb1 ;  /* 0x000000b1130b7836 */ /* 0x000fe20000000000 */
[----:B------:R-:W4:Y:S01]  /*dcf40*/  LDCU UR77, c[0x0][0x3b8] ;  /* 0x00007700ff4d77ac */ /* 0x000f220008000800 */
[----:B0-----:R-:W-:Y:S01]  /*dcf50*/  VIADD R2, R8, UR20 ;  /* 0x0000001408027c36 */ /* 0x001fe20008000000 */
[----:B------:R-:W-:Y:S02]  /*dcf60*/  STL [R1+0x4120], R8 ;  /* 0x0041200801007387 */ /* 0x000fe40000100800 */
[----:B------:R-:W-:Y:S01]  /*dcf70*/  ISETP.LT.AND P0, PT, R11, UR39, !P6 ;  /* 0x000000270b007c0c */ /* 0x000fe2000f701270 */
[----:B------:R-:W0:Y:S01]  /*dcf80*/  LDCU UR42, c[0x0][0x3b8] ;  /* 0x00007700ff2a77ac */ /* 0x000e220008000800 */
[----:B------:R1:W-:Y:S01]  /*dcf90*/  STL [R1+0xcc0], R2 ;  /* 0x000cc00201007387 */ /* 0x0003e20000100800 */
[----:B------:R-:W0:Y:S01]  /*dcfa0*/  LDCU UR43, c[0x0][0x3b8] ;  /* 0x00007700ff2b77ac */ /* 0x000e220008000800 */
[----:B------:R-:W0:Y:S01]  /*dcfb0*/  LDCU UR39, c[0x0][0x3b8] ;  /* 0x00007700ff2777ac */ /* 0x000e220008000800 */
[----:B-1----:R-:W-:-:S08]  /*dcfc0*/  VIADD R2, R2, UR20 ;  /* 0x0000001402027c36 */ /* 0x002fd00008000000 */
[----:B------:R-:W-:Y:S01]  /*dcfd0*/  @P0 LOP3.LUT R0, R0, 0x1000000, RZ, 0xfc, !PT ;  /* 0x0100000000000812 */ /* 0x000fe200078efcff */
[----:B------:R1:W-:Y:S02]  /*dcfe0*/  STL [R1+0xcc4], R2 ;  /* 0x000cc40201007387 */ /* 0x0003e40000100800 */
[----:B-1----:R-:W-:-:S05]  /*dcff0*/  VIADD R2, R2, UR20 ;  /* 0x0000001402027c36 */ /* 0x002fca0008000000 */
        /* <DEDUP_REMOVED lines=12> */
[----:B------:R1:W-:Y:S04]  /*dd0c0*/  STL [R1+0xce0], R2 ;  /* 0x000ce00201007387 */ /* 0x0003e80000100800 */
[----:B------:R-:W-:Y:S01]  /*dd0d0*/  STL [R1+0x4124], R17 ;  /* 0x0041241101007387 */ /* 0x000fe20000100800 */
        /* <DEDUP_REMOVED lines=9> */
[----:B-1----:R-:W-:Y:S01]  /*dd170*/  VIADD R2, R2, UR20 ;  /* 0x0000001402027c36 */ /* 0x002fe20008000000 */
[----:B------:R-:W1:Y:S04]  /*dd180*/  LDCU UR20, c[0x0][0x3b8] ;  /* 0x00007700ff1477ac */ /* 0x000e680008000800 */
[----:B------:R0:W-:Y:S02]  /*dd190*/  STL [R1+0xcf0], R2 ;  /* 0x000cf00201007387 */ /* 0x0001e40000100800 */
[----:B0-----:R-:W-:Y:S01]  /*dd1a0*/  VIADD R2, R2, UR15 ;  /* 0x0000000f02027c36 */ /* 0x001fe20008000000 */
[----:B------:R-:W0:Y:S03]  /*dd1b0*/  LDCU UR15, c[0x0][0x3b8] ;  /* 0x00007700ff0f77ac */ /* 0x000e260008000800 */
[----:B------:R-:W-:Y:S01]  /*dd1c0*/  VIADD R0, R2, UR19 ;  /* 0x0000001302007c36 */ /* 0x000fe20008000000 */
[----:B------:R-:W-:Y:S01]  /*dd1d0*/  STL [R1+0xcf4], R2 ;  /* 0x000cf40201007387 */ /* 0x000fe20000100800 */
[----:B------:R-:W0:Y:S03]  /*dd1e0*/  LDCU UR19, c[0x0][0x3b8] ;  /* 0x00007700ff1377ac */ /* 0x000e260008000800 */
[----:B------:R1:W-:Y:S02]  /*dd1f0*/  STL [R1+0xcf8], R0 ;  /* 0x000cf80001007387 */ /* 0x0003e40000100800 */
[----:B-1----:R-:W-:Y:S01]  /*dd200*/  VIADD R0, R0, UR9 ;  /* 0x0000000900007c36 */ /* 0x002fe20008000000 */
[----:B------:R-:W1:Y:S04]  /*dd210*/  LDCU UR9, c[0x0][0x3b8] ;  /* 0x00007700ff0977ac */ /* 0x000e680008000800 */
[----:B------:R0:W-:Y:S02]  /*dd220*/  STL [R1+0xcfc], R0 ;  /* 0x000cfc0001007387 */ /* 0x0001e40000100800 */
[----:B0-----:R-:W-:Y:S01]  /*dd230*/  VIADD R0, R0, UR10 ;  /* 0x0000000a00007c36 */ /* 0x001fe20008000000 */
[----:B------:R-:W0:Y:S04]  /*dd240*/  LDCU UR10, c[0x0][0x3b8] ;  /* 0x00007700ff0a77ac */ /* 0x000e280008000800 */
        /* <DEDUP_REMOVED lines=181> */
[----:B---3--:R-:W-:Y:S01]  /*ddda0*/  VIADD R0, R0, UR16 ;  /* 0x0000001000007c36 */ /* 0x008fe20008000000 */
[----:B------:R-:W3:Y:S04]  /*dddb0*/  LDCU UR16, c[0x0][0x3b8] ;  /* 0x00007700ff1077ac */ /* 0x000ee80008000800 */
[----:B------:R2:W-:Y:S02]  /*dddc0*/  STL [R1+0xdf4], R0 ;  /* 0x000df40001007387 */ /* 0x0005e40000100800 */
[----:B--2---:R-:W-:Y:S01]  /*dddd0*/  VIADD R0, R0, UR38 ;  /* 0x0000002600007c36 */ /* 0x004fe20008000000 */
[----:B------:R-:W2:Y:S04]  /*ddde0*/  LDCU UR38, c[0x0][0x3b8] ;  /* 0x00007700ff2677ac */ /* 0x000ea80008000800 */
[----:B------:R4:W-:Y:S02]  /*dddf0*/  STL [R1+0xdf8], R0 ;  /* 0x000df80001007387 */ /* 0x0009e40000100800 */
[----:B----4-:R-:W-:Y:S01]  /*dde00*/  VIADD R0, R0, UR77 ;  /* 0x0000004d00007c36 */ /* 0x010fe20008000000 */
[----:B------:R-:W4:Y:S04]  /*dde10*/  LDCU UR77, c[0x0][0x3b8] ;  /* 0x00007700ff4d77ac */ /* 0x000f280008000800 */
        /* <DEDUP_REMOVED lines=600> */
[----:B------:R0:W-:Y:S04]  /*e03a0*/  STL [R1+0x13b0], R0 ;  /* 0x0013b00001007387 */ /* 0x0001e80000100800 */
[----:B------:R-:W4:Y:S04]  /*e03b0*/  LDL.LU R28, [R1+0x890] ;  /* 0x00089000011c7983 */ /* 0x000f280000300800 */
[----:B------:R-:W4:Y:S01]  /*e03c0*/  LDL.LU R18, [R1+0x894] ;  /* 0x0008940001127983 */ /* 0x000f220000300800 */
[----:B0-----:R-:W-:Y:S01]  /*e03d0*/  VIADD R0, R0, UR66 ;  /* 0x0000004200007c36 */ /* 0x001fe20008000000 */
[----:B------:R-:W0:Y:S02]  /*e03e0*/  LDCU UR66, c[0x0][0x3b8] ;  /* 0x00007700ff4277ac */ /* 0x000e240008000800 */
[----:B------:R-:W4:Y:S04]  /*e03f0*/  LDL.LU R15, [R1+0x898] ;  /* 0x00089800010f7983 */ /* 0x000f280000300800 */
[----:B------:R0:W-:Y:S04]  /*e0400*/  STL [R1+0x13b8], R0 ;  /* 0x0013b80001007387 */ /* 0x0001e80000100800 */
[----:B------:R-:W4:Y:S04]  /*e0410*/  LDL.LU R14, [R1+0x89c] ;  /* 0x00089c00010e7983 */ /* 0x000f280000300800 */
[----:B------:R-:W4:Y:S04]  /*e0420*/  LDL.LU R13, [R1+0x880] ;  /* 0x00088000010d7983 */ /* 0x000f280000300800 */
[----:B------:R-:W4:Y:S01]  /*e0430*/  LDL.LU R12, [R1+0x884] ;  /* 0x00088400010c7983 */ /* 0x000f220000300800 */
        /* <DEDUP_REMOVED lines=40> */
[----:B------:R-:W1:Y:S01]  /*e06c0*/  LDCU UR43, c[0x0][0x3b8] ;  /* 0x00007700ff2b77ac */ /* 0x000e620008000800 */
[----:B------:R-:W-:-:S05]  /*e06d0*/  F2FP.SATFINITE.E5M2.F32.PACK_AB_MERGE_C R2, R18, R28, RZ ;  /* 0x0000001c1202723e */ /* 0x000fca00048060ff */
[----:B------:R0:W-:Y:S01]  /*e06e0*/  STL [R1+0xf00], R2 ;  /* 0x000f000201007387 */ /* 0x0001e20000100800 */
[----:B------:R-:W-:-:S03]  /*e06f0*/  F2FP.SATFINITE.E5M2.F32.PACK_AB_MERGE_C R3, R14, R15, RZ ;  /* 0x0000000f0e03723e */ /* 0x000fc600048060ff */
[----:B------:R-:W-:Y:S01]  /*e0700*/  STL [R1+0x141c], R0 ;  /* 0x00141c0001007387 */ /* 0x000fe20000100800 */
[----:B0-----:R-:W-:-:S03]  /*e0710*/  F2FP.SATFINITE.E5M2.F32.PACK_AB_MERGE_C R2, R12, R13, RZ ;  /* 0x0000000d0c02723e */ /* 0x001fc600048060ff */
[----:B------:R-:W-:Y:S04]  /*e0720*/  STL [R1+0xeb4], R3 ;  /* 0x000eb40301007387 */ /* 0x000fe80000100800 */
[----:B------:R-:W-:Y:S04]  /*e0730*/  STL [R1+0xeb0], R2 ;  /* 0x000eb00201007387 */ /* 0x000fe80000100800 */
[----:B------:R-:W2:Y:S04]  /*e0740*/  LDL.LU R11, [R1+0x878] ;  /* 0x00087800010b7983 */ /* 0x000ea80000300800 */
[----:B--2---:R0:W-:Y:S04]  /*e0750*/  STL [R1+0x42dc], R11 ;  /* 0x0042dc0b01007387 */ /* 0x0041e80000100800 */
[----:B0-----:R-:W2:Y:S04]  /*e0760*/  LDL.LU R11, [R1+0x874] ;  /* 0x00087400010b7983 */ /* 0x001ea80000300800 */
[----:B--2---:R0:W-:Y:S04]  /*e0770*/  STL [R1+0x42e4], R11 ;  /* 0x0042e40b01007387 */ /* 0x0041e80000100800 */
[----:B0-----:R-:W2:Y:S04]  /*e0780*/  LDL.LU R11, [R1+0x88c] ;  /* 0x00088c00010b7983 */ /* 0x001ea80000300800 */
[----:B------:R-:W2:Y:S04]  /*e0790*/  LDL.LU R19, [R1+0x87c] ;  /* 0x00087c0001137983 */ /* 0x000ea80000300800 */
[----:B--2---:R0:W-:Y:S04]  /*e07a0*/  STL [R1+0x42e0], R19 ;  /* 0x0042e01301007387 */ /* 0x0041e80000100800 */
[----:B0-----:R-:W2:Y:S01]  /*e07b0*/  LDL.LU R19, [R1+0x870] ;  /* 0x0008700001137983 */ /* 0x001ea20000300800 */
[----:B------:R-:W-:Y:S01]  /*e07c0*/  VIADD R0, R0, UR39 ;  /* 0x0000002700007c36 */ /* 0x000fe20008000000 */
[----:B------:R-:W0:Y:S02]  /*e07d0*/  LDCU UR39, c[0x0][0x3b8] ;  /* 0x00007700ff2777ac */ /* 0x000e240008000800 */
[----:B--2---:R2:W-:Y:S04]  /*e07e0*/  STL [R1+0x42e8], R19 ;  /* 0x0042e81301007387 */ /* 0x0045e80000100800 */
[----:B--2---:R-:W2:Y:S04]  /*e07f0*/  LDL.LU R19, [R1+0x888] ;  /* 0x0008880001137983 */ /* 0x004ea80000300800 */
[----:B------:R-:W3:Y:S04]  /*e0800*/  LDL.LU R16, [R1+0x860] ;  /* 0x0008600001107983 */ /* 0x000ee80000300800 */
[----:B------:R-:W-:Y:S04]  /*e0810*/  STL [R1+0x1414], R0 ;  /* 0x0014140001007387 */ /* 0x000fe80000100800 */
        /* <DEDUP_REMOVED lines=25> */
[----:B--2---:R-:W-:-:S03]  /*e09b0*/  F2FP.SATFINITE.E5M2.F32.PACK_AB_MERGE_C R11, R11, R19, RZ ;  /* 0x000000130b0b723e */ /* 0x004fc600048060ff */
[----:B------:R-:W2:Y:S04]  /*e09c0*/  LDL.LU R19, [R1+0x42e8] ;  /* 0x0042e80001137983 */ /* 0x000ea80000300800 */
[----:B------:R0:W-:Y:S04]  /*e09d0*/  STL [R1+0xe8c], R11 ;  /* 0x000e8c0b01007387 */ /* 0x0001e80000100800 */
[----:B0-----:R-:W2:Y:S02]  /*e09e0*/  LDL.LU R11, [R1+0x42e4] ;  /* 0x0042e400010b7983 */ /* 0x001ea40000300800 */
[----:B--2---:R-:W-:-:S02]  /*e09f0*/  F2FP.SATFINITE.E5M2.F32.PACK_AB_MERGE_C R11, R11, R19, RZ ;  /* 0x000000130b0b723e */ /* 0x004fc400048060ff */
[----:B------:R-:W2:Y:S04]  /*e0a00*/  LDL.LU R19, [R1+0x42e0] ;  /* 0x0042e00001137983 */ /* 0x000ea80000300800 */
[----:B------:R0:W-:Y:S04]  /*e0a10*/  STL [R1+0xf34], R11 ;  /* 0x000f340b01007387 */ /* 0x0001e80000100800 */
[----:B0-----:R-:W2:Y:S01]  /*e0a20*/  LDL.LU R11, [R1+0x42dc] ;  /* 0x0042dc00010b7983 */ /* 0x001ea20000300800 */
[----:B------:R-:W-:Y:S01]  /*e0a30*/  VIADD R0, R0, UR20 ;  /* 0x0000001400007c36 */ /* 0x000fe20008000000 */
[----:B---3--:R-:W-:Y:S01]  /*e0a40*/  F2FP.SATFINITE.E5M2.F32.PACK_AB_MERGE_C R9, R9, R8, RZ ;  /* 0x000000080909723e */ /* 0x008fe200048060ff */
[----:B------:R-:W0:Y:S03]  /*e0a50*/  LDCU UR20, c[0x0][0x3b8] ;  /* 0x00007700ff1477ac */ /* 0x000e260008000800 */
[----:B------:R3:W-:Y:S01]  /*e0a60*/  STL [R1+0x140c], R0 ;  /* 0x00140c0001007387 */ /* 0x0007e20000100800 */
[----:B------:R-:W-:Y:S01]  /*e0a70*/  F2FP.SATFINITE.E5M2.F32.PACK_AB_MERGE_C R8, R20, R10, RZ ;  /* 0x0000000a1408723e */ /* 0x000fe200048060ff */
[----:B---3--:R-:W-:Y:S01]  /*e0a80*/  VIADD R0, R0, UR15 ;  /* 0x0000000f00007c36 */ /* 0x008fe20008000000 */
[----:B------:R-:W-:Y:S01]  /*e0a90*/  F2FP.SATFINITE.E5M2.F32.PACK_AB_MERGE_C R2, R2, R27, RZ ;  /* 0x0000001b0202723e */ /* 0x000fe200048060ff */
[----:B------:R-:W3:Y:S01]  /*e0aa0*/  LDCU UR15, c[0x0][0x3b8] ;  /* 0x00007700ff0f77ac */ /* 0x000ee20008000800 */
[----:B------:R-:W-:-:S02]  /*e0ab0*/  F2FP.SATFINITE.E5M2.F32.PACK_AB_MERGE_C R3, R7, R3, RZ ;  /* 0x000000030703723e */ /* 0x000fc400048060ff */
[----:B--2---:R-:W-:Y:S02]  /*e0ac0*/  F2FP.SATFINITE.E5M2.F32.PACK_AB_MERGE_C R19, R19, R11, RZ ;  /* 0x0000000b1313723e */ /* 0x004fe400048060ff */
[----:B------:R-:W-:-:S03]  /*e0ad0*/  F2FP.SATFINITE.E5M2.F32.PACK_AB_MERGE_C R11, R17, R16, RZ ;  /* 0x00000010110b723e */ /* 0x000fc600048060ff */
[----:B------:R-:W-:Y:S04]  /*e0ae0*/  STL [R1+0xf30], R19 ;  /* 0x000f301301007387 */ /* 0x000fe80000100800 */
[----:B------:R-:W-:Y:S04]  /*e0af0*/  STL [R1+0xf1c], R11 ;  /* 0x000f1c0b01007387 */ /* 0x000fe80000100800 */
[----:B------:R2:W-:Y:S04]  /*e0b00*/  STL [R1+0x1404], R0 ;  /* 0x0014040001007387 */ /* 0x0005e80000100800 */
[----:B------:R0:W-:Y:S04]  /*e0b10*/  STL [R1+0xf18], R9 ;  /* 0x000f180901007387 */ /* 0x0001e80000100800 */
[----:B------:R1:W-:Y:S01]  /*e0b20*/  STL [R1+0xf78], R8 ;  /* 0x000f780801007387 */ /* 0x0003e20000100800 */
[----:B--2---:R-:W-:Y:S01]  /*e0b30*/  VIADD R0, R0, UR19 ;  /* 0x0000001300007c36 */ /* 0x004fe20008000000 */
[----:B------:R-:W2:Y:S01]  /*e0b40*/  LDCU UR19, c[0x0][0x3b8] ;  /* 0x00007700ff1377ac */ /* 0x000ea20008000800 */
[----:B0-----:R-:W-:-:S03]  /*e0b50*/  F2FP.SATFINITE.E5M2.F32.PACK_AB_MERGE_C R9, R22, R21, RZ ;  /* 0x000000151609723e */ /* 0x001fc600048060ff */
[----:B------:R0:W-:Y:S01]  /*e0b60*/  STL [R1+0x13fc], R0 ;  /* 0x0013fc0001007387 */ /* 0x0001e20000100800 */
[----:B-1----:R-:W-:-:S03]  /*e0b70*/  F2FP.SATFINITE.E5M2.F32.PACK_AB_MERGE_C R8, R24, R23, RZ ;  /* 0x000000171808723e */ /* 0x002fc600048060ff */
[----:B------:R-:W-:Y:S04]  /*e0b80*/  STL [R1+0xf64], R9 ;  /* 0x000f640901007387 */ /* 0x000fe80000100800 */
[----:B------:R1:W-:Y:S01]  /*e0b90*/  STL [R1+0xf60], R8 ;  /* 0x000f600801007387 */ /* 0x0003e20000100800 */
[----:B0-----:R-:W-:Y:S01]  /*e0ba0*/  VIADD R0, R0, UR9 ;  /* 0x0000000900007c36 */ /* 0x001fe20008000000 */
[----:B------:R-:W0:Y:S01]  /*e0bb0*/  LDCU UR9, c[0x0][0x3b8] ;  /* 0x00007700ff0977ac */ /* 0x000e220008000800 */
[----:B-1----:R-:W-:-:S03]  /*e0bc0*/  F2FP.SATFINITE.E5M2.F32.PACK_AB_MERGE_C R8, R26, R25, RZ ;  /* 0x000000191a08723e */ /* 0x002fc600048060ff */
[----:B------:R1:W-:Y:S04]  /*e0bd0*/  STL [R1+0x13f4], R0 ;  /* 0x0013f40001007387 */ /* 0x0003e80000100800 */
[----:B------:R-:W-:Y:S04]  /*e0be0*/  STL [R1+0xf50], R8 ;  /* 0x000f500801007387 */ /* 0x000fe80000100800 */
[----:B------:R0:W-:Y:S01]  /*e0bf0*/  STL [R1+0xfc4], R2 ;  /* 0x000fc40201007387 */ /* 0x0001e20000100800 */
[----:B-1----:R-:W-:Y:S01]  /*e0c00*/  VIADD R0, R0, UR10 ;  /* 0x0000000a00007c36 */ /* 0x002fe20008000000 */
[----:B------:R-:W1:Y:S04]  /*e0c10*/  LDCU UR10, c[0x0][0x3b8] ;  /* 0x00007700ff0a77ac */ /* 0x000e680008000800 */
[----:B------:R2:W-:Y:S01]  /*e0c20*/  STL [R1+0x13ec], R0 ;  /* 0x0013ec0001007387 */ /* 0x0005e20000100800 */
[----:B0-----:R-:W-:-:S03]  /*e0c30*/  F2FP.SATFINITE.E5M2.F32.PACK_AB_MERGE_C R2, R5, R6, RZ ;  /* 0x000000060502723e */ /* 0x001fc600048060ff */
[----:B------:R0:W-:Y:S04]  /*e0c40*/  STL [R1+0xfc0], R3 ;  /* 0x000fc00301007387 */ /* 0x0001e80000100800 */
[----:B------:R1:W-:Y:S01]  /*e0c50*/  STL [R1+0xfac], R2 ;  /* 0x000fac0201007387 */ /* 0x0003e20000100800 */
[----:B--2---:R-:W-:Y:S01]  /*e0c60*/  VIADD R0, R0, UR8 ;  /* 0x0000000800007c36 */ /* 0x004fe20008000000 */
[----:B------:R-:W2:Y:S01]  /*e0c70*/  LDCU UR8, c[0x0][0x3b8] ;  /* 0x00007700ff0877ac */ /* 0x000ea20008000800 */
[----:B0-----:R-:W-:-:S03]  /*e0c80*/  F2FP.SATFINITE.E5M2.F32.PACK_AB_MERGE_C R3, R29, R4, RZ ;  /* 0x000000041d03723e */ /* 0x001fc600048060ff */
[----:B------:R0:W-:Y:S01]  /*e0c90*/  STL [R1+0x13e4], R0 ;  /* 0x0013e40001007387 */ /* 0x0001e20000100800 */
[----:B-1----:R-:W-:-:S03]  /*e0ca0*/  F2FP.SATFINITE.E5M2.F32.PACK_AB_MERGE_C R2, R18, R28, RZ ;  /* 0x0000001c1202723e */ /* 0x002fc600048060ff */
[----:B------:R1:W-:Y:S04]  /*e0cb0*/  STL [R1+0xf7c], R3 ;  /* 0x000f7c0301007387 */ /* 0x0003e80000100800 */
[----:B------:R2:W-:Y:S01]  /*e0cc0*/  STL [R1+0xfec], R2 ;  /* 0x000fec0201007387 */ /* 0x0005e20000100800 */
[----:B0-----:R-:W-:Y:S01]  /*e0cd0*/  VIADD R0, R0, UR12 ;  /* 0x0000000c00007c36 */ /* 0x001fe20008000000 */
[----:B------:R-:W0:Y:S01]  /*e0ce0*/  LDCU UR12, c[0x0][0x3b8] ;  /* 0x00007700ff0c77ac */ /* 0x000e220008000800 */
[----:B-1----:R-:W-:-:S03]  /*e0cf0*/  F2FP.SATFINITE.E5M2.F32.PACK_AB_MERGE_C R3, R14, R15, RZ ;  /* 0x0000000f0e03723e */ /* 0x002fc600048060ff */
[----:B------:R-:W-:Y:S01]  /*e0d00*/  STL [R1+0x13dc], R0 ;  /* 0x0013dc0001007387 */ /* 0x000fe20000100800 */
[----:B--2---:R-:W-:-:S03]  /*e0d10*/  F2FP.SATFINITE.E5M2.F32.PACK_AB_MERGE_C R2, R12, R13, RZ ;  /* 0x0000000d0c02723e */ /* 0x004fc600048060ff */
[----:B------:R-:W-:Y:S04]  /*e0d20*/  STL [R1+0xfe4], R3 ;  /* 0x000fe40301007387 */ /* 0x000fe80000100800 */
[----:B------:R-:W-:Y:S04]  /*e0d30*/  STL [R1+0xfd4], R2 ;  /* 0x000fd40201007387 */ /* 0x000fe80000100800 */
[----:B------:R-:W2:Y:S04]  /*e0d40*/  LDL.LU R11, [R1+0x7f8] ;  /* 0x0007f800010b7983 */ /* 0x000ea80000300800 */
[----:B--2---:R1:W-:Y:S04]  /*e0d50*/  STL [R1+0x42cc], R11 ;  /* 0x0042cc0b01007387 */ /* 0x0043e80000100800 */
[----:B-1----:R-:W2:Y:S04]  /*e0d60*/  LDL.LU R11, [R1+0x7f4] ;  /* 0x0007f400010b7983 */ /* 0x002ea80000300800 */
[----:B--2---:R1:W-:Y:S04]  /*e0d70*/  STL [R1+0x42d4], R11 ;  /* 0x0042d40b01007387 */ /* 0x0043e80000100800 */
[----:B-1----:R-:W2:Y:S04]  /*e0d80*/  LDL.LU R11, [R1+0x80c] ;  /* 0x00080c00010b7983 */ /* 0x002ea80000300800 */
[----:B------:R-:W2:Y:S04]  /*e0d90*/  LDL.LU R19, [R1+0x7fc] ;  /* 0x0007fc0001137983 */ /* 0x000ea80000300800 */
[----:B--2---:R1:W-:Y:S04]  /*e0da0*/  STL [R1+0x42d0], R19 ;  /* 0x0042d01301007387 */ /* 0x0043e80000100800 */
[----:B-1----:R-:W2:Y:S01]  /*e0db0*/  LDL.LU R19, [R1+0x7f0] ;  /* 0x0007f00001137983 */ /* 0x002ea20000300800 */
[----:B------:R-:W-:Y:S01]  /*e0dc0*/  VIADD R0, R0, UR7 ;  /* 0x0000000700007c36 */ /* 0x000fe20008000000 */
[----:B------:R-:W1:Y:S02]  /*e0dd0*/  LDCU UR7, c[0x0][0x3b8] ;  /* 0x00007700ff0777ac */ /* 0x000e640008000800 */
        /* <DEDUP_REMOVED lines=531> */
[----:B------:R0:W-:Y:S01]  /*e2f10*/  STL [R1+0xae0], R9 ;  /* 0x000ae00901007387 */ /* 0x0001e20000100800 */
[----:B--2---:R-:W-:-:S03]  /*e2f20*/  VIADD R0, R0, UR61 ;  /* 0x0000003d00007c36 */ /* 0x004fc60008000000 */
[----:B------:R2:W-:Y:S01]  /*e2f30*/  STL [R1+0xad4], R8 ;  /* 0x000ad40801007387 */ /* 0x0005e20000100800 */
[----:B------:R-:W1:Y:S01]  /*e2f40*/  LDCU UR61, c[0x0][0x3b8] ;  /* 0x00007700ff3d77ac */ /* 0x000e620008000800 */
[----:B0-----:R-:W-:Y:S02]  /*e2f50*/  F2FP.SATFINITE.E5M2.F32.PACK_AB_MERGE_C R9, R22, R21, RZ ;  /* 0x000000151609723e */ /* 0x001fe400048060ff */
[----:B------:R0:W-:Y:S01]  /*e2f60*/  STL [R1+0xc6c], R0 ;  /* 0x000c6c0001007387 */ /* 0x0001e20000100800 */
[----:B--2---:R-:W-:-:S03]  /*e2f70*/  F2FP.SATFINITE.E5M2.F32.PACK_AB_MERGE_C R8, R24, R23, RZ ;  /* 0x000000171808723e */ /* 0x004fc600048060ff */
[----:B------:R-:W-:Y:S01]  /*e2f80*/  STL [R1+0xad0], R9 ;  /* 0x000ad00901007387 */ /* 0x000fe20000100800 */
[----:B0-----:R-:W-:-:S03]  /*e2f90*/  VIADD R0, R0, UR62 ;  /* 0x0000003e00007c36 */ /* 0x001fc60008000000 */
[----:B------:R0:W-:Y:S01]  /*e2fa0*/  STL [R1+0xac4], R8 ;  /* 0x000ac40801007387 */ /* 0x0001e20000100800 */
[----:B------:R-:W2:Y:S03]  /*e2fb0*/  LDCU UR62, c[0x0][0x3b8] ;  /* 0x00007700ff3e77ac */ /* 0x000ea60008000800 */
[----:B------:R1:W-:Y:S01]  /*e2fc0*/  STL [R1+0xc74], R0 ;  /* 0x000c740001007387 */ /* 0x0003e20000100800 */
[----:B0-----:R-:W-:Y:S01]  /*e2fd0*/  F2FP.SATFINITE.E5M2.F32.PACK_AB_MERGE_C R8, R26, R25, RZ ;  /* 0x000000191a08723e */ /* 0x001fe200048060ff */
[----:B-1----:R-:W-:-:S04]  /*e2fe0*/  VIADD R0, R0, UR63 ;  /* 0x0000003f00007c36 */ /* 0x002fc80008000000 */
[----:B------:R-:W-:Y:S01]  /*e2ff0*/  STL [R1+0xac0], R8 ;  /* 0x000ac00801007387 */ /* 0x000fe20000100800 */
[----:B------:R-:W0:Y:S03]  /*e3000*/  LDCU UR63, c[0x0][0x3b8] ;  /* 0x00007700ff3f77ac */ /* 0x000e260008000800 */
[----:B------:R1:W-:Y:S04]  /*e3010*/  STL [R1+0xab4], R2 ;  /* 0x000ab40201007387 */ /* 0x0003e80000100800 */
[----:B------:R2:W-:Y:S04]  /*e3020*/  STL [R1+0xc7c], R0 ;  /* 0x000c7c0001007387 */ /* 0x0005e80000100800 */
[----:B------:R0:W-:Y:S01]  /*e3030*/  STL [R1+0xab0], R3 ;  /* 0x000ab00301007387 */ /* 0x0001e20000100800 */
[----:B-1----:R-:W-:Y:S01]  /*e3040*/  F2FP.SATFINITE.E5M2.F32.PACK_AB_MERGE_C R2, R5, R6, RZ ;  /* 0x000000060502723e */ /* 0x002fe200048060ff */
[----:B--2---:R-:W-:-:S04]  /*e3050*/  VIADD R0, R0, UR64 ;  /* 0x0000004000007c36 */ /* 0x004fc80008000000 */
[----:B------:R1:W-:Y:S01]  /*e3060*/  STL [R1+0xaa4], R2 ;  /* 0x000aa40201007387 */ /* 0x0003e20000100800 */
[----:B------:R-:W2:Y:S01]  /*e3070*/  LDCU UR64, c[0x0][0x3b8] ;  /* 0x00007700ff4077ac */ /* 0x000ea20008000800 */
[----:B0-----:R-:W-:Y:S02]  /*e3080*/  F2FP.SATFINITE.E5M2.F32.PACK_AB_MERGE_C R3, R29, R4, RZ ;  /* 0x000000041d03723e */ /* 0x001fe400048060ff */
[----:B------:R0:W-:Y:S04]  /*e3090*/  STL [R1+0xc84], R0 ;  /* 0x000c840001007387 */ /* 0x0001e80000100800 */
[----:B------:R3:W-:Y:S01]  /*e30a0*/  STL [R1+0xaa0], R3 ;  /* 0x000aa00301007387 */ /* 0x0007e20000100800 */
[----:B-1----:R-:W-:Y:S01]  /*e30b0*/  F2FP.SATFINITE.E5M2.F32.PACK_AB_MERGE_C R2, R18, R28, RZ ;  /* 0x0000001c1202723e */ /* 0x002fe200048060ff */
[----:B0-----:R-:W-:-:S04]  /*e30c0*/  VIADD R0, R0, UR65 ;  /* 0x0000004100007c36 */ /* 0x001fc80008000000 */
[----:B------:R0:W-:Y:S01]  /*e30d0*/  STL [R1+0xab8], R2 ;  /* 0x000ab80201007387 */ /* 0x0001e20000100800 */
[----:B------:R-:W1:Y:S01]  /*e30e0*/  LDCU UR65, c[0x0][0x3b8] ;  /* 0x00007700ff4177ac */ /* 0x000e620008000800 */
[----:B---3--:R-:W-:Y:S02]  /*e30f0*/  F2FP.SATFINITE.E5M2.F32.PACK_AB_MERGE_C R3, R14, R15, RZ ;  /* 0x0000000f0e03723e */ /* 0x008fe400048060ff */
[----:B------:R-:W-:Y:S04]  /*e3100*/  STL [R1+0xc8c], R0 ;  /* 0x000c8c0001007387 */ /* 0x000fe80000100800 */
[----:B------:R-:W-:Y:S04]  /*e3110*/  STL [R1+0xaac], R3 ;  /* 0x000aac0301007387 */ /* 0x000fe80000100800 */
[----:B------:R-:W3:Y:S01]  /*e3120*/  LDL.LU R11, [R1+0xa50] ;  /* 0x000a5000010b7983 */ /* 0x000ee20000300800 */
[----:B0-----:R-:W-:-:S05]  /*e3130*/  F2FP.SATFINITE.E5M2.F32.PACK_AB_MERGE_C R2, R12, R13, RZ ;  /* 0x0000000d0c02723e */ /* 0x001fca00048060ff */
[----:B------:R-:W-:Y:S04]  /*e3140*/  STL [R1+0xaa8], R2 ;  /* 0x000aa80201007387 */ /* 0x000fe80000100800 */
[----:B---3--:R0:W-:Y:S04]  /*e3150*/  STL [R1+0x4254], R11 ;  /* 0x0042540b01007387 */ /* 0x0081e80000100800 */
[----:B0-----:R-:W3:Y:S04]  /*e3160*/  LDL.LU R11, [R1+0xa6c] ;  /* 0x000a6c00010b7983 */ /* 0x001ee80000300800 */
        /* <DEDUP_REMOVED lines=8> */
[----:B------:R-:W2:Y:S04]  /*e31f0*/  LDL.LU R19, [R1+0xa54] ;  /* 0x000a540001137983 */ /* 0x000ea80000300800 */
[----:B--2---:R0:W-:Y:S04]  /*e3200*/  STL [R1+0x4258], R19 ;  /* 0x0042581301007387 */ /* 0x0041e80000100800 */
[----:B0-----:R-:W2:Y:S04]  /*e3210*/  LDL.LU R19, [R1+0xa68] ;  /* 0x000a680001137983 */ /* 0x001ea80000300800 */
[----:B--2---:R0:W-:Y:S04]  /*e3220*/  STL [R1+0x4260], R19 ;  /* 0x0042601301007387 */ /* 0x0041e80000100800 */
[----:B0-----:R-:W2:Y:S04]  /*e3230*/  LDL.LU R19, [R1+0xa60] ;  /* 0x000a600001137983 */ /* 0x001ea80000300800 */
[----:B--2---:R0:W-:Y:S04]  /*e3240*/  STL [R1+0x4268], R19 ;  /* 0x0042681301007387 */ /* 0x0041e80000100800 */
[----:B0-----:R-:W2:Y:S04]  /*e3250*/  LDL.LU R19, [R1+0xa78] ;  /* 0x000a780001137983 */ /* 0x001ea80000300800 */
[----:B--2---:R0:W-:Y:S04]  /*e3260*/  STL [R1+0x4270], R19 ;  /* 0x0042701301007387 */ /* 0x0041e80000100800 */
[----:B0-----:R-:W2:Y:S04]  /*e3270*/  LDL.LU R19, [R1+0xa70] ;  /* 0x000a700001137983 */ /* 0x001ea80000300800 */
[----:B--2---:R0:W-:Y:S04]  /*e3280*/  STL [R1+0x4278], R19 ;  /* 0x0042781301007387 */ /* 0x0041e80000100800 */
[----:B0-----:R-:W3:Y:S04]  /*e3290*/  LDL.LU R19, [R1+0xa88] ;  /* 0x000a880001137983 */ /* 0x001ee80000300800 */
        /* <DEDUP_REMOVED lines=26> */
[----:B---3--:R-:W-:-:S03]  /*e3440*/  F2FP.SATFINITE.E5M2.F32.PACK_AB_MERGE_C R11, R11, R19, RZ ;  /* 0x000000130b0b723e */ /* 0x008fc600048060ff */
[----:B------:R-:W3:Y:S04]  /*e3450*/  LDL.LU R19, [R1+0x4278] ;  /* 0x0042780001137983 */ /* 0x000ee80000300800 */
[----:B------:R0:W-:Y:S04]  /*e3460*/  STL [R1+0xa9c], R11 ;  /* 0x000a9c0b01007387 */ /* 0x0001e80000100800 */
[----:B0-----:R-:W3:Y:S02]  /*e3470*/  LDL.LU R11, [R1+0x4274] ;  /* 0x00427400010b7983 */ /* 0x001ee40000300800 */
[----:B---3--:R-:W-:-:S02]  /*e3480*/  F2FP.SATFINITE.E5M2.F32.PACK_AB_MERGE_C R11, R11, R19, RZ ;  /* 0x000000130b0b723e */ /* 0x008fc400048060ff */
[----:B------:R-:W3:Y:S04]  /*e3490*/  LDL.LU R19, [R1+0x4270] ;  /* 0x0042700001137983 */ /* 0x000ee80000300800 */
[----:B------:R0:W-:Y:S04]  /*e34a0*/  STL [R1+0xad8], R11 ;  /* 0x000ad80b01007387 */ /* 0x0001e80000100800 */
[----:B0-----:R-:W3:Y:S01]  /*e34b0*/  LDL.LU R11, [R1+0x426c] ;  /* 0x00426c00010b7983 */ /* 0x001ee20000300800 */
[----:B------:R-:W-:Y:S01]  /*e34c0*/  VIADD R0, R0, UR66 ;  /* 0x0000004200007c36 */ /* 0x000fe20008000000 */
[----:B--2---:R-:W-:Y:S01]  /*e34d0*/  F2FP.SATFINITE.E5M2.F32.PACK_AB_MERGE_C R8, R9, R8, RZ ;  /* 0x000000080908723e */ /* 0x004fe200048060ff */
[----:B------:R-:W0:Y:S03]  /*e34e0*/  LDCU UR66, c[0x0][0x3b8] ;  /* 0x00007700ff4277ac */ /* 0x000e260008000800 */
[----:B------:R-:W-:Y:S01]  /*e34f0*/  STL [R1+0x12d4], R0 ;  /* 0x0012d40001007387 */ /* 0x000fe20000100800 */
[----:B---3--:R-:W-:-:S03]  /*e3500*/  F2FP.SATFINITE.E5M2.F32.PACK_AB_MERGE_C R11, R11, R19, RZ ;  /* 0x000000130b0b723e */ /* 0x008fc600048060ff */
[----:B------:R-:W2:Y:S04]  /*e3510*/  LDL.LU R19, [R1+0x4268] ;  /* 0x0042680001137983 */ /* 0x000ea80000300800 */
[----:B------:R3:W-:Y:S04]  /*e3520*/  STL [R1+0xacc], R11 ;  /* 0x000acc0b01007387 */ /* 0x0007e80000100800 */
[----:B---3--:R-:W2:Y:S02]  /*e3530*/  LDL.LU R11, [R1+0x4264] ;  /* 0x00426400010b7983 */ /* 0x008ea40000300800 */
[----:B--2---:R-:W-:-:S02]  /*e3540*/  F2FP.SATFINITE.E5M2.F32.PACK_AB_MERGE_C R11, R11, R19, RZ ;  /* 0x000000130b0b723e */ /* 0x004fc400048060ff */
[----:B------:R-:W2:Y:S04]  /*e3550*/  LDL.LU R19, [R1+0x4260] ;  /* 0x0042600001137983 */ /* 0x000ea80000300800 */
[----:B------:R3:W-:Y:S04]  /*e3560*/  STL [R1+0xac8], R11 ;  /* 0x000ac80b01007387 */ /* 0x0007e80000100800 */
[----:B---3--:R-:W2:Y:S01]  /*e3570*/  LDL.LU R11, [R1+0x425c] ;  /* 0x00425c00010b7983 */ /* 0x008ea20000300800 */
[----:B------:R-:W-:Y:S01]  /*e3580*/  VIADD R0, R0, UR67 ;  /* 0x0000004300007c36 */ /* 0x000fe20008000000 */
[----:B------:R-:W-:Y:S01]  /*e3590*/  F2FP.SATFINITE.E5M2.F32.PACK_AB_MERGE_C R9, R20, R10, RZ ;  /* 0x0000000a1409723e */ /* 0x000fe200048060ff */
[----:B------:R-:W3:Y:S03]  /*e35a0*/  LDCU UR67, c[0x0][0x3b8] ;  /* 0x00007700ff4377ac */ /* 0x000ee60008000800 */
[----:B------:R-:W-:Y:S01]  /*e35b0*/  STL [R1+0x12cc], R0 ;  /* 0x0012cc0001007387 */ /* 0x000fe20000100800 */
[----:B--2---:R-:W-:-:S03]  /*e35c0*/  F2FP.SATFINITE.E5M2.F32.PACK_AB_MERGE_C R11, R11, R19, RZ ;  /* 0x000000130b0b723e */ /* 0x004fc600048060ff */
[----:B------:R-:W2:Y:S04]  /*e35d0*/  LDL.LU R19, [R1+0x4258] ;  /* 0x0042580001137983 */ /* 0x000ea80000300800 */
[----:B------:R0:W-:Y:S04]  /*e35e0*/  STL [R1+0xabc], R11 ;  /* 0x000abc0b01007387 */ /* 0x0001e80000100800 */
[----:B0-----:R-:W2:Y:S01]  /*e35f0*/  LDL.LU R11, [R1+0x4254] ;  /* 0x00425400010b7983 */ /* 0x001ea20000300800 */
[----:B------:R-:W-:Y:S01]  /*e3600*/  VIADD R0, R0, UR68 ;  /* 0x0000004400007c36 */ /* 0x000fe20008000000 */
[----:B------:R-:W0:Y:S04]  /*e3610*/  LDCU UR68, c[0x0][0x39c] ;  /* 0x00007380ff4477ac */ /* 0x000e280008000800 */
[----:B------:R1:W-:Y:S02]  /*e3620*/  STL [R1+0xcb8], R0 ;  /* 0x000cb80001007387 */ /* 0x0003e40000100800 */
[----:B-1----:R-:W-:Y:S01]  /*e3630*/  VIADD R0, R0, UR69 ;  /* 0x0000004500007c36 */ /* 0x002fe20008000000 */
[----:B------:R-:W1:Y:S01]  /*e3640*/  LDCU UR69, c[0x0][0x39c] ;  /* 0x00007380ff4577ac */ /* 0x000e620008000800 */
[----:B--2---:R-:W-:-:S05]  /*e3650*/  F2FP.SATFINITE.E5M2.F32.PACK_AB_MERGE_C R11, R19, R11, RZ ;  /* 0x0000000b130b723e */ /* 0x004fca00048060ff */
[----:B------:R2:W-:Y:S04]  /*e3660*/  STL [R1+0xaf8], R11 ;  /* 0x000af80b01007387 */ /* 0x0005e80000100800 */
[----:B------:R0:W-:Y:S01]  /*e3670*/  STL [R1+0xcb0], R0 ;  /* 0x000cb00001007387 */ /* 0x0001e20000100800 */
[----:B--2---:R-:W-:Y:S01]  /*e3680*/  F2FP.SATFINITE.E5M2.F32.PACK_AB_MERGE_C R11, R17, R16, RZ ;  /* 0x00000010110b723e */ /* 0x004fe200048060ff */
[----:B0-----:R-:W-:-:S04]  /*e3690*/  VIADD R0, R0, UR70 ;  /* 0x0000004600007c36 */ /* 0x001fc80008000000 */
[----:B------:R-:W-:Y:S01]  /*e36a0*/  STL [R1+0xaec], R11 ;  /* 0x000aec0b01007387 */ /* 0x000fe20000100800 */
[----:B------:R-:W0:Y:S03]  /*e36b0*/  LDCU UR70, c[0x0][0x39c] ;  /* 0x00007380ff4677ac */ /* 0x000e260008000800 */
[----:B------:R2:W-:Y:S04]  /*e36c0*/  STL [R1+0xae8], R8 ;  /* 0x000ae80801007387 */ /* 0x0005e80000100800 */
[----:B------:R1:W-:Y:S01]  /*e36d0*/  STL [R1+0xcb4], R0 ;  /* 0x000cb40001007387 */ /* 0x0003e20000100800 */
[----:B--2---:R-:W-:-:S03]  /*e36e0*/  F2FP.SATFINITE.E5M2.F32.PACK_AB_MERGE_C R8, R22, R21, RZ ;  /* 0x000000151608723e */ /* 0x004fc600048060ff */
[----:B------:R2:W-:Y:S01]  /*e36f0*/  STL [R1+0xadc], R9 ;  /* 0x000adc0901007387 */ /* 0x0005e20000100800 */
[----:B-1----:R-:W-:-:S03]  /*e3700*/  VIADD R0, R0, UR76 ;  /* 0x0000004c00007c36 */ /* 0x002fc60008000000 */
[----:B------:R1:W-:Y:S01]  /*e3710*/  STL [R1+0xb18], R8 ;  /* 0x000b180801007387 */ /* 0x0003e20000100800 */
[----:B------:R-:W0:Y:S01]  /*e3720*/  LDCU UR76, c[0x0][0x39c] ;  /* 0x00007380ff4c77ac */ /* 0x000e220008000800 */
[----:B--2---:R-:W-:Y:S02]  /*e3730*/  F2FP.SATFINITE.E5M2.F32.PACK_AB_MERGE_C R9, R24, R23, RZ ;  /* 0x000000171809723e */ /* 0x004fe400048060ff */
[----:B------:R2:W-:Y:S01]  /*e3740*/  STL [R1+0xcbc], R0 ;  /* 0x000cbc0001007387 */ /* 0x0005e20000100800 */
[----:B-1----:R-:W-:-:S03]  /*e3750*/  F2FP.SATFINITE.E5M2.F32.PACK_AB_MERGE_C R8, R26, R25, RZ ;  /* 0x000000191a08723e */ /* 0x002fc600048060ff */
[----:B------:R-:W-:Y:S04]  /*e3760*/  STL [R1+0xb0c], R9 ;  /* 0x000b0c0901007387 */ /* 0x000fe80000100800 */
[----:B------:R1:W-:Y:S01]  /*e3770*/  STL [R1+0xb08], R8 ;  /* 0x000b080801007387 */ /* 0x0003e20000100800 */
[----:B--2---:R-:W-:Y:S01]  /*e3780*/  VIADD R0, R0, UR74 ;  /* 0x0000004a00007c36 */ /* 0x004fe20008000000 */
[----:B------:R-:W2:Y:S01]  /*e3790*/  LDCU UR74, c[0x0][0x39c] ;  /* 0x00007380ff4a77ac */ /* 0x000ea20008000800 */
[----:B-1----:R-:W-:Y:S02]  /*e37a0*/  F2FP.SATFINITE.E5M2.F32.PACK_AB_MERGE_C R8, R2, R27, RZ ;  /* 0x0000001b0208723e */ /* 0x002fe400048060ff */
[----:B------:R-:W-:Y:S01]  /*e37b0*/  F2FP.SATFINITE.E5M2.F32.PACK_AB_MERGE_C R2, R7, R3, RZ ;  /* 0x000000030702723e */ /* 0x000fe200048060ff */
[----:B------:R1:W-:Y:S01]  /*e37c0*/  STL [R1+0x12b4], R0 ;  /* 0x0012b40001007387 */ /* 0x0003e20000100800 */
[----:B------:R-:W-:-:S03]  /*e37d0*/  F2FP.SATFINITE.E5M2.F32.PACK_AB_MERGE_C R3, R5, R6, RZ ;  /* 0x000000060503723e */ /* 0x000fc600048060ff */
        /* <DEDUP_REMOVED lines=14> */
[----:B------:R1:W-:Y:S04]  /*e38c0*/  STL [R1+0x8c0], R2 ;  /* 0x0008c00201007387 */ /* 0x0003e80000100800 */
[----:B------:R-:W2:Y:S01]  /*e38d0*/  LDL.LU R11, [R1+0x548] ;  /* 0x00054800010b7983 */ /* 0x000ea20000300800 */
[----:B0-----:R-:W-:Y:S01]  /*e38e0*/  VIADD R0, R0, UR5 ;  /* 0x0000000500007c36 */ /* 0x001fe20008000000 */
[----:B------:R-:W0:Y:S01]  /*e38f0*/  LDCU UR5, c[0x0][0x39c] ;  /* 0x00007380ff0577ac */ /* 0x000e220008000800 */
[----:B-1----:R-:W-:Y:S01]  /*e3900*/  F2FP.SATFINITE.E5M2.F32.PACK_AB_MERGE_C R2, R12, R13, RZ ;  /* 0x0000000d0c02723e */ /* 0x002fe200048060ff */
[----:B--2---:R-:W-:Y:S04]  /*e3910*/  STL [R1+0x421c], R11 ;  /* 0x00421c0b01007387 */ /* 0x004fe80000100800 */
[----:B------:R-:W-:Y:S04]  /*e3920*/  STL [R1+0x8ac], R2 ;  /* 0x0008ac0201007387 */ /* 0x000fe80000100800 */
[----:B------:R-:W-:Y:S04]  /*e3930*/  STL [R1+0x129c], R0 ;  /* 0x00129c0001007387 */ /* 0x000fe80000100800 */
[----:B------:R1:W-:Y:S04]  /*e3940*/  STL [R1+0x424c], R0 ;  /* 0x00424c0001007387 */ /* 0x0003e80000100800 */
[----:B-1----:R-:W2:Y:S04]  /*e3950*/  LDL.LU R0, [R1+0x504] ;  /* 0x0005040001007983 */ /* 0x002ea80000300800 */
[----:B------:R-:W2:Y:S04]  /*e3960*/  LDL.LU R11, [R1+0x544] ;  /* 0x00054400010b7983 */ /* 0x000ea80000300800 */
[----:B--2---:R1:W-:Y:S04]  /*e3970*/  STL [R1+0x4224], R11 ;  /* 0x0042240b01007387 */ /* 0x0043e80000100800 */
[----:B-1----:R-:W2:Y:S04]  /*e3980*/  LDL.LU R11, [R1+0x52c] ;  /* 0x00052c00010b7983 */ /* 0x002ea80000300800 */
        /* <DEDUP_REMOVED lines=20> */
[----:B-1----:R-:W2:Y:S01]  /*e3ad0*/  LDL.LU R19, [R1+0x510] ;  /* 0x0005100001137983 */ /* 0x002ea20000300800 */
[----:B------:R-:W-:-:S03]  /*e3ae0*/  F2FP.SATFINITE.E5M2.F32.PACK_AB_MERGE_C R0, R0, R11, RZ ;  /* 0x0000000b0000723e */ /* 0x000fc600048060ff */
[----:B--2---:R1:W-:Y:S04]  /*e3af0*/  STL [R1+0x4248], R19 ;  /* 0x0042481301007387 */ /* 0x0043e80000100800 */
        /* <DEDUP_REMOVED lines=29> */
[----:B-1----:R-:W3:Y:S01]  /*e3cd0*/  LDL.LU R0, [R1+0x424c] ;  /* 0x00424c0001007983 */ /* 0x002ee20000300800 */
[----:B--2---:R-:W-:-:S03]  /*e3ce0*/  F2FP.SATFINITE.E5M2.F32.PACK_AB_MERGE_C R11, R11, R19, RZ ;  /* 0x000000130b0b723e */ /* 0x004fc600048060ff */
[----:B------:R-:W2:Y:S04]  /*e3cf0*/  LDL.LU R19, [R1+0x4248] ;  /* 0x0042480001137983 */ /* 0x000ea80000300800 */
[----:B------:R1:W-:Y:S04]  /*e3d00*/  STL [R1+0x89c], R11 ;  /* 0x00089c0b01007387 */ /* 0x0003e80000100800 */
[----:B-1----:R-:W2:Y:S02]  /*e3d10*/  LDL.LU R11, [R1+0x4244] ;  /* 0x00424400010b7983 */ /* 0x002ea40000300800 */
[----:B--2---:R-:W-:-:S02]  /*e3d20*/  F2FP.SATFINITE.E5M2.F32.PACK_AB_MERGE_C R11, R11, R19, RZ ;  /* 0x000000130b0b723e */ /* 0x004fc400048060ff */
[----:B------:R-:W2:Y:S04]  /*e3d30*/  LDL.LU R19, [R1+0x4240] ;  /* 0x0042400001137983 */ /* 0x000ea80000300800 */
[----:B------:R1:W-:Y:S04]  /*e3d40*/  STL [R1+0x8d0], R11 ;  /* 0x0008d00b01007387 */ /* 0x0003e80000100800 */
[----:B-1----:R-:W2:Y:S01]  /*e3d50*/  LDL.LU R11, [R1+0x423c] ;  /* 0x00423c00010b7983 */ /* 0x002ea20000300800 */
[----:B---3--:R-:W-:Y:S01]  /*e3d60*/  VIADD R0, R0, UR16 ;  /* 0x0000001000007c36 */ /* 0x008fe20008000000 */
[----:B------:R-:W-:Y:S01]  /*e3d70*/  F2FP.SATFINITE.E5M2.F32.PACK_AB_MERGE_C R9, R9, R8, RZ ;  /* 0x000000080909723e */ /* 0x000fe200048060ff */
[----:B------:R-:W1:Y:S03]  /*e3d80*/  LDCU UR16, c[0x0][0x39c] ;  /* 0x00007380ff1077ac */ /* 0x000e660008000800 */
[----:B------:R-:W-:Y:S01]  /*e3d90*/  STL [R1+0x1294], R0 ;  /* 0x0012940001007387 */ /* 0x000fe20000100800 */
[----:B--2---:R-:W-:-:S03]  /*e3da0*/  F2FP.SATFINITE.E5M2.F32.PACK_AB_MERGE_C R11, R11, R19, RZ ;  /* 0x000000130b0b723e */ /* 0x004fc600048060ff */
        /* <DEDUP_REMOVED lines=15> */
[----:B----4-:R-:W-:Y:S01]  /*e3ea0*/  VIADD R0, R0, UR77 ;  /* 0x0000004d00007c36 */ /* 0x010fe20008000000 */
[----:B------:R-:W-:Y:S01]  /*e3eb0*/  F2FP.SATFINITE.E5M2.F32.PACK_AB_MERGE_C R2, R2, R27, RZ ;  /* 0x0000001b0202723e */ /* 0x000fe200048060ff */
[----:B------:R-:W0:Y:S01]  /*e3ec0*/  LDCU UR77, c[0x0][0x39c] ;  /* 0x00007380ff4d77ac */ /* 0x000e220008000800 */
[----:B--2---:R-:W-:-:S02]  /*e3ed0*/  F2FP.SATFINITE.E5M2.F32.PACK_AB_MERGE_C R11, R11, R19, RZ ;  /* 0x000000130b0b723e */ /* 0x004fc400048060ff */
[----:B------:R-:W2:Y:S04]  /*e3ee0*/  LDL.LU R19, [R1+0x4220] ;  /* 0x0042200001137983 */ /* 0x000ea80000300800 */
[----:B------:R4:W-:Y:S04]  /*e3ef0*/  STL [R1+0x8f0], R11 ;  /* 0x0008f00b01007387 */ /* 0x0009e80000100800 */
[----:B----4-:R-:W2:Y:S04]  /*e3f00*/  LDL.LU R11, [R1+0x421c] ;  /* 0x00421c00010b7983 */ /* 0x010ea80000300800 */
[----:B------:R4:W-:Y:S02]  /*e3f10*/  STL [R1+0x1284], R0 ;  /* 0x0012840001007387 */ /* 0x0009e40000100800 */
[----:B----4-:R-:W-:Y:S01]  /*e3f20*/  VIADD R0, R0, UR42 ;  /* 0x0000002a00007c36 */ /* 0x010fe20008000000 */
[----:B------:R-:W-:Y:S01]  /*e3f30*/  F2FP.SATFINITE.E5M2.F32.PACK_AB_MERGE_C R3, R7, R3, RZ ;  /* 0x000000030703723e */ /* 0x000fe200048060ff */
[----:B------:R-:W4:Y:S03]  /*e3f40*/  LDCU UR42, c[0x0][0x39c] ;  /* 0x00007380ff2a77ac */ /* 0x000f260008000800 */
[----:B------:R0:W-:Y:S02]  /*e3f50*/  STL [R1+0x127c], R0 ;  /* 0x00127c0001007387 */ /* 0x0001e40000100800 */
[----:B0-----:R-:W-:Y:S01]  /*e3f60*/  VIADD R0, R0, UR43 ;  /* 0x0000002b00007c36 */ /* 0x001fe20008000000 */
[----:B------:R-:W0:Y:S01]  /*e3f70*/  LDCU UR43, c[0x0][0x39c] ;  /* 0x00007380ff2b77ac */ /* 0x000e220008000800 */
[----:B--2---:R-:W-:-:S02]  /*e3f80*/  F2FP.SATFINITE.E5M2.F32.PACK_AB_MERGE_C R19, R19, R11, RZ ;  /* 0x0000000b1313723e */ /* 0x004fc400048060ff */
        /* <DEDUP_REMOVED lines=31> */
[----:B------:R2:W-:Y:S04]  /*e4180*/  STL [R1+0xa28], R2 ;  /* 0x000a280201007387 */ /* 0x0005e80000100800 */
[----:B------:R-:W3:Y:S01]  /*e4190*/  LDL.LU R11, [R1+0x628] ;  /* 0x00062800010b7983 */ /* 0x000ee20000300800 */
[----:B0-----:R-:W-:Y:S01]  /*e41a0*/  VIADD R0, R0, UR9 ;  /* 0x0000000900007c36 */ /* 0x001fe20008000000 */
[----:B-1----:R-:W-:Y:S01]  /*e41b0*/  F2FP.SATFINITE.E5M2.F32.PACK_AB_MERGE_C R3, R14, R15, RZ ;  /* 0x0000000f0e03723e */ /* 0x002fe200048060ff */
[----:B------:R-:W0:Y:S01]  /*e41c0*/  LDCU UR9, c[0x0][0x39c] ;  /* 0x00007380ff0977ac */ /* 0x000e220008000800 */
[----:B--2---:R-:W-:-:S03]  /*e41d0*/  F2FP.SATFINITE.E5M2.F32.PACK_AB_MERGE_C R2, R12, R13, RZ ;  /* 0x0000000d0c02723e */ /* 0x004fc600048060ff */
[----:B------:R-:W-:Y:S04]  /*e41e0*/  STL [R1+0xa24], R3 ;  /* 0x000a240301007387 */ /* 0x000fe80000100800 */
[----:B------:R-:W-:Y:S04]  /*e41f0*/  STL [R1+0x124c], R0 ;  /* 0x00124c0001007387 */ /* 0x000fe80000100800 */
[----:B------:R-:W-:Y:S04]  /*e4200*/  STL [R1+0xa20], R2 ;  /* 0x000a200201007387 */ /* 0x000fe80000100800 */
[----:B---3--:R1:W-:Y:S04]  /*e4210*/  STL [R1+0x41fc], R11 ;  /* 0x0041fc0b01007387 */ /* 0x0083e80000100800 */
[----:B-1----:R-:W2:Y:S04]  /*e4220*/  LDL.LU R11, [R1+0x624] ;  /* 0x00062400010b7983 */ /* 0x002ea80000300800 */
[----:B--2---:R1:W-:Y:S04]  /*e4230*/  STL [R1+0x4204], R11 ;  /* 0x0042040b01007387 */ /* 0x0043e80000100800 */
[----:B-1----:R-:W2:Y:S04]  /*e4240*/  LDL.LU R11, [R1+0x60c] ;  /* 0x00060c00010b7983 */ /* 0x002ea80000300800 */
[----:B--2---:R1:W-:Y:S04]  /*e4250*/  STL [R1+0x420c], R11 ;  /* 0x00420c0b01007387 */ /* 0x0043e80000100800 */
[----:B-1----:R-:W2:Y:S04]  /*e4260*/  LDL.LU R11, [R1+0x604] ;  /* 0x00060400010b7983 */ /* 0x002ea80000300800 */
[----:B--2---:R1:W-:Y:S04]  /*e4270*/  STL [R1+0x4214], R11 ;  /* 0x0042140b01007387 */ /* 0x0043e80000100800 */
[----:B-1----:R-:W2:Y:S04]  /*e4280*/  LDL.LU R11, [R1+0x5fc] ;  /* 0x0005fc00010b7983 */ /* 0x002ea80000300800 */
[----:B------:R-:W3:Y:S04]  /*e4290*/  LDL.LU R19, [R1+0x62c] ;  /* 0x00062c0001137983 */ /* 0x000ee80000300800 */
[----:B---3--:R1:W-:Y:S04]  /*e42a0*/  STL [R1+0x4200], R19 ;  /* 0x0042001301007387 */ /* 0x0083e80000100800 */
[----:B-1----:R-:W3:Y:S04]  /*e42b0*/  LDL.LU R19, [R1+0x620] ;  /* 0x0006200001137983 */ /* 0x002ee80000300800 */
[----:B---3--:R1:W-:Y:S04]  /*e42c0*/  STL [R1+0x4208], R19 ;  /* 0x0042081301007387 */ /* 0x0083e80000100800 */
[----:B-1----:R-:W3:Y:S04]  /*e42d0*/  LDL.LU R19, [R1+0x608] ;  /* 0x0006080001137983 */ /* 0x002ee80000300800 */
[----:B---3--:R1:W-:Y:S04]  /*e42e0*/  STL [R1+0x4210], R19 ;  /* 0x0042101301007387 */ /* 0x0083e80000100800 */
[----:B-1----:R-:W3:Y:S04]  /*e42f0*/  LDL.LU R19, [R1+0x600] ;  /* 0x0006000001137983 */ /* 0x002ee80000300800 */
[----:B---3--:R1:W-:Y:S04]  /*e4300*/  STL [R1+0x4218], R19 ;  /* 0x0042181301007387 */ /* 0x0083e80000100800 */
[----:B-1----:R-:W2:Y:S04]  /*e4310*/  LDL.LU R19, [R1+0x5f8] ;  /* 0x0005f80001137983 */ /* 0x002ea80000300800 */
        /* <DEDUP_REMOVED lines=34> */
[----:B------:R-:W-:Y:S01]  /*e4540*/  VIADD R0, R0, UR10 ;  /* 0x0000000a00007c36 */ /* 0x000fe20008000000 */
[----:B---3--:R-:W-:Y:S01]  /*e4550*/  F2FP.SATFINITE.E5M2.F32.PACK_AB_MERGE_C R9, R9, R8, RZ ;  /* 0x000000080909723e */ /* 0x008fe200048060ff */
[----:B------:R-:W1:Y:S03]  /*e4560*/  LDCU UR10, c[0x0][0x39c] ;  /* 0x00007380ff0a77ac */ /* 0x000e660008000800 */
[----:B------:R-:W-:Y:S01]  /*e4570*/  STL [R1+0x1244], R0 ;  /* 0x0012440001007387 */ /* 0x000fe20000100800 */
[----:B--2---:R-:W-:-:S03]  /*e4580*/  F2FP.SATFINITE.E5M2.F32.PACK_AB_MERGE_C R11, R11, R19, RZ ;  /* 0x000000130b0b723e */ /* 0x004fc600048060ff */
[----:B------:R-:W2:Y:S04]  /*e4590*/  LDL.LU R19, [R1+0x4208] ;  /* 0x0042080001137983 */ /* 0x000ea80000300800 */
[----:B------:R3:W-:Y:S04]  /*e45a0*/  STL [R1+0xa34], R11 ;  /* 0x000a340b01007387 */ /* 0x0007e80000100800 */
[----:B---3--:R-:W2:Y:S01]  /*e45b0*/  LDL.LU R11, [R1+0x4204] ;  /* 0x00420400010b7983 */ /* 0x008ea20000300800 */
[----:B------:R-:W-:Y:S01]  /*e45c0*/  VIADD R0, R0, UR8 ;  /* 0x0000000800007c36 */ /* 0x000fe20008000000 */
[----:B------:R-:W-:Y:S01]  /*e45d0*/  F2FP.SATFINITE.E5M2.F32.PACK_AB_MERGE_C R8, R20, R10, RZ ;  /* 0x0000000a1408723e */ /* 0x000fe200048060ff */
[----:B------:R-:W3:Y:S01]  /*e45e0*/  LDCU UR8, c[0x0][0x39c] ;  /* 0x00007380ff0877ac */ /* 0x000ee20008000800 */
[----:B--2---:R-:W-:-:S02]  /*e45f0*/  F2FP.SATFINITE.E5M2.F32.PACK_AB_MERGE_C R11, R11, R19, RZ ;  /* 0x000000130b0b723e */ /* 0x004fc400048060ff */
[----:B------:R-:W2:Y:S04]  /*e4600*/  LDL.LU R19, [R1+0x4200] ;  /* 0x0042000001137983 */ /* 0x000ea80000300800 */
[----:B------:R0:W-:Y:S04]  /*e4610*/  STL [R1+0xa30], R11 ;  /* 0x000a300b01007387 */ /* 0x0001e80000100800 */
[----:B0-----:R-:W2:Y:S04]  /*e4620*/  LDL.LU R11, [R1+0x41fc] ;  /* 0x0041fc00010b7983 */ /* 0x001ea80000300800 */
[----:B------:R0:W-:Y:S02]  /*e4630*/  STL [R1+0x123c], R0 ;  /* 0x00123c0001007387 */ /* 0x0001e40000100800 */
[----:B0-----:R-:W-:Y:S01]  /*e4640*/  VIADD R0, R0, UR12 ;  /* 0x0000000c00007c36 */ /* 0x001fe20008000000 */
[----:B------:R-:W-:Y:S01]  /*e4650*/  F2FP.SATFINITE.E5M2.F32.PACK_AB_MERGE_C R2, R2, R27, RZ ;  /* 0x0000001b0202723e */ /* 0x000fe200048060ff */
[----:B------:R-:W0:Y:S03]  /*e4660*/  LDCU UR12, c[0x0][0x39c] ;  /* 0x00007380ff0c77ac */ /* 0x000e260008000800 */
[----:B------:R1:W-:Y:S02]  /*e4670*/  STL [R1+0x1234], R0 ;  /* 0x0012340001007387 */ /* 0x0003e40000100800 */
[----:B-1----:R-:W-:Y:S01]  /*e4680*/  VIADD R0, R0, UR7 ;  /* 0x0000000700007c36 */ /* 0x002fe20008000000 */
[----:B------:R-:W-:Y:S01]  /*e4690*/  F2FP.SATFINITE.E5M2.F32.PACK_AB_MERGE_C R3, R7, R3, RZ ;  /* 0x000000030703723e */ /* 0x000fe200048060ff */
[----:B------:R-:W1:Y:S01]  /*e46a0*/  LDCU UR7, c[0x0][0x39c] ;  /* 0x00007380ff0777ac */ /* 0x000e620008000800 */
        /* <DEDUP_REMOVED lines=36> */
[----:B------:R1:W-:Y:S01]  /*e48f0*/  STL [R1+0x1204], R0 ;  /* 0x0012040001007387 */ /* 0x0003e20000100800 */
[----:B--2---:R-:W-:-:S03]  /*e4900*/  F2FP.SATFINITE.E5M2.F32.PACK_AB_MERGE_C R2, R12, R13, RZ ;  /* 0x0000000d0c02723e */ /* 0x004fc600048060ff */
[----:B------:R-:W-:Y:S04]  /*e4910*/  STL [R1+0xa5c], R3 ;  /* 0x000a5c0301007387 */ /* 0x000fe80000100800 */
[----:B------:R-:W-:Y:S04]  /*e4920*/  STL [R1+0xa78], R2 ;  /* 0x000a780201007387 */ /* 0x000fe80000100800 */
[----:B------:R-:W2:Y:S01]  /*e4930*/  LDL.LU R11, [R1+0x700] ;  /* 0x00070000010b7983 */ /* 0x000ea20000300800 */
[----:B-1----:R-:W-:Y:S01]  /*e4940*/  VIADD R0, R0, UR71 ;  /* 0x0000004700007c36 */ /* 0x002fe20008000000 */
[----:B------:R-:W1:Y:S02]  /*e4950*/  LDCU UR71, c[0x0][0x39c] ;  /* 0x00007380ff4777ac */ /* 0x000e640008000800 */
[----:B--2---:R2:W-:Y:S04]  /*e4960*/  STL [R1+0x41c4], R11 ;  /* 0x0041c40b01007387 */ /* 0x0045e80000100800 */
[----:B--2---:R-:W2:Y:S04]  /*e4970*/  LDL.LU R11, [R1+0x6fc] ;  /* 0x0006fc00010b7983 */ /* 0x004ea80000300800 */
[----:B------:R-:W-:Y:S04]  /*e4980*/  STL [R1+0x11fc], R0 ;  /* 0x0011fc0001007387 */ /* 0x000fe80000100800 */
[----:B------:R0:W-:Y:S04]  /*e4990*/  STL [R1+0x41ec], R0 ;  /* 0x0041ec0001007387 */ /* 0x0001e80000100800 */
[----:B0-----:R-:W2:Y:S04]  /*e49a0*/  LDL.LU R0, [R1+0x6d4] ;  /* 0x0006d40001007983 */ /* 0x001ea80000300800 */
[----:B--2---:R0:W-:Y:S04]  /*e49b0*/  STL [R1+0x41f4], R0 ;  /* 0x0041f40001007387 */ /* 0x0041e80000100800 */
[----:B0-----:R-:W2:Y:S04]  /*e49c0*/  LDL.LU R0, [R1+0x6cc] ;  /* 0x0006cc0001007983 */ /* 0x001ea80000300800 */
[----:B------:R0:W-:Y:S04]  /*e49d0*/  STL [R1+0x41cc], R11 ;  /* 0x0041cc0b01007387 */ /* 0x0001e80000100800 */
        /* <DEDUP_REMOVED lines=19> */
[----:B0-----:R-:W2:Y:S01]  /*e4b10*/  LDL.LU R19, [R1+0x6e0] ;  /* 0x0006e00001137983 */ /* 0x001ea20000300800 */
[----:B------:R-:W-:-:S03]  /*e4b20*/  F2FP.SATFINITE.E5M2.F32.PACK_AB_MERGE_C R0, R0, R11, RZ ;  /* 0x0000000b0000723e */ /* 0x000fc600048060ff */
[----:B--2---:R0:W-:Y:S04]  /*e4b30*/  STL [R1+0x41e8], R19 ;  /* 0x0041e81301007387 */ /* 0x0041e80000100800 */
        /* <DEDUP_REMOVED lines=30> */
[----:B--2---:R-:W-:-:S02]  /*e4d20*/  F2FP.SATFINITE.E5M2.F32.PACK_AB_MERGE_C R0, R0, R11, RZ ;  /* 0x0000000b0000723e */ /* 0x004fc400048060ff */
[----:B------:R-:W2:Y:S04]  /*e4d30*/  LDL.LU R11, [R1+0x41f0] ;  /* 0x0041f000010b7983 */ /* 0x000ea80000300800 */
[----:B------:R0:W-:Y:S04]  /*e4d40*/  STL [R1+0xa70], R0 ;  /* 0x000a700001007387 */ /* 0x0001e80000100800 */
[----:B0-----:R-:W3:Y:S01]  /*e4d50*/  LDL.LU R0, [R1+0x41ec] ;  /* 0x0041ec0001007983 */ /* 0x001ee20000300800 */
        /* <DEDUP_REMOVED lines=8> */
[----:B---3--:R-:W-:Y:S01]  /*e4de0*/  VIADD R0, R0, UR72 ;  /* 0x0000004800007c36 */ /* 0x008fe20008000000 */
[----:B------:R-:W-:Y:S01]  /*e4df0*/  F2FP.SATFINITE.E5M2.F32.PACK_AB_MERGE_C R8, R9, R8, RZ ;  /* 0x000000080908723e */ /* 0x000fe200048060ff */
[----:B------:R-:W0:Y:S03]  /*e4e00*/  LDCU UR72, c[0x0][0x39c] ;  /* 0x00007380ff4877ac */ /* 0x000e260008000800 */
        /* <DEDUP_REMOVED lines=156> */
[----:B------:R-:W-:Y:S01]  /*e57d0*/  F2FP.SATFINITE.E5M2.F32.PACK_AB_MERGE_C R2, R2, R27, RZ ;  /* 0x0000001b0202723e */ /* 0x000fe200048060ff */
[----:B------:R-:W0:Y:S01]  /*e57e0*/  LDCU UR31, c[0x0][0x39c] ;  /* 0x00007380ff1f77ac */ /* 0x000e220008000800 */
        /* <DEDUP_REMOVED lines=186> */
[----:B0-----:R-:W-:Y:S02]  /*e6390*/  F2FP.SATFINITE.E5M2.F32.PACK_AB_MERGE_C R3, R14, R15, RZ ;  /* 0x0000000f0e03723e */ /* 0x001fe400048060ff */
[----:B-1----:R-:W-:Y:S01]  /*e63a0*/  F2FP.SATFINITE.E5M2.F32.PACK_AB_MERGE_C R2, R18, R28, RZ ;  /* 0x0000001c1202723e */ /* 0x002fe200048060ff */
[----:B------:R-:W-:Y:S04]  /*e63b0*/  STL [R1+0x105c], R0 ;  /* 0x00105c0001007387 */ /* 0x000fe80000100800 */
[----:B------:R0:W-:Y:S04]  /*e63c0*/  STL [R1+0x8b0], R2 ;  /* 0x0008b00201007387 */ /* 0x0001e80000100800 */
[----:B------:R-:W-:Y:S04]  /*e63d0*/  STL [R1+0x8a8], R3 ;  /* 0x0008a80301007387 */ /* 0x000fe80000100800 */
[----:B------:R-:W2:Y:S01]  /*e63e0*/  LDL.LU R15, [R1+0x680] ;  /* 0x00068000010f7983 */ /* 0x000ea20000300800 */
[----:B0-----:R-:W-:Y:S01]  /*e63f0*/  VIADD R2, R0, UR55 ;  /* 0x0000003700027c36 */ /* 0x001fe20008000000 */
[----:B------:R-:W-:Y:S01]  /*e6400*/  F2FP.SATFINITE.E5M2.F32.PACK_AB_MERGE_C R0, R12, R13, RZ ;  /* 0x0000000d0c00723e */ /* 0x000fe200048060ff */
[----:B------:R-:W0:Y:S01]  /*e6410*/  LDCU UR55, c[0x0][0x39c] ;  /* 0x00007380ff3777ac */ /* 0x000e220008000800 */
[----:B------:R-:W2:Y:S04]  /*e6420*/  LDL.LU R12, [R1+0x684] ;  /* 0x00068400010c7983 */ /* 0x000ea80000300800 */
[----:B------:R-:W-:Y:S04]  /*e6430*/  STL [R1+0x8a4], R0 ;  /* 0x0008a40001007387 */ /* 0x000fe80000100800 */
[----:B------:R-:W2:Y:S04]  /*e6440*/  LDL.LU R14, [R1+0x668] ;  /* 0x00066800010e7983 */ /* 0x000ea80000300800 */
[----:B--2---:R1:W-:Y:S04]  /*e6450*/  STL [R1+0x4144], R14 ;  /* 0x0041440e01007387 */ /* 0x0043e80000100800 */
[----:B------:R-:W-:Y:S04]  /*e6460*/  STL [R1+0x1050], R2 ;  /* 0x0010500201007387 */ /* 0x000fe80000100800 */
        /* <DEDUP_REMOVED lines=16> */
[----:B------:R-:W-:-:S02]  /*e6570*/  F2FP.SATFINITE.E5M2.F32.PACK_AB_MERGE_C R12, R12, R15, RZ ;  /* 0x0000000f0c0c723e */ /* 0x000fc400048060ff */
[----:B------:R-:W-:Y:S01]  /*e6580*/  F2FP.SATFINITE.E5M2.F32.PACK_AB_MERGE_C R14, R14, R13, RZ ;  /* 0x0000000d0e0e723e */ /* 0x000fe200048060ff */
        /* <DEDUP_REMOVED lines=26> */
[----:B-1----:R-:W2:Y:S04]  /*e6730*/  LDL.LU R12, [R1+0x564] ;  /* 0x00056400010c7983 */ /* 0x002ea80000300800 */
        /* <DEDUP_REMOVED lines=8> */
[----:B------:R-:W-:Y:S01]  /*e67c0*/  F2FP.SATFINITE.E5M2.F32.PACK_AB_MERGE_C R0, R0, R19, RZ ;  /* 0x000000130000723e */ /* 0x000fe200048060ff */
[----:B------:R-:W1:Y:S03]  /*e67d0*/  LDCU UR56, c[0x0][0x39c] ;  /* 0x00007380ff3877ac */ /* 0x000e660008000800 */
[----:B------:R0:W-:Y:S02]  /*e67e0*/  STL [R1+0x1048], R2 ;  /* 0x0010480201007387 */ /* 0x0001e40000100800 */
[----:B0-----:R-:W-:Y:S01]  /*e67f0*/  VIADD R2, R2, UR57 ;  /* 0x0000003902027c36 */ /* 0x001fe20008000000 */
[----:B------:R-:W-:Y:S01]  /*e6800*/  F2FP.SATFINITE.E5M2.F32.PACK_AB_MERGE_C R17, R17, R16, RZ ;  /* 0x000000101111723e */ /* 0x000fe200048060ff */
[----:B------:R-:W0:Y:S01]  /*e6810*/  LDCU UR57, c[0x0][0x39c] ;  /* 0x00007380ff3977ac */ /* 0x000e220008000800 */
[----:B--2---:R-:W-:-:S02]  /*e6820*/  F2FP.SATFINITE.E5M2.F32.PACK_AB_MERGE_C R13, R13, R14, RZ ;  /* 0x0000000e0d0d723e */ /* 0x004fc400048060ff */
[----:B------:R-:W2:Y:S04]  /*e6830*/  LDL.LU R14, [R1+0x568] ;  /* 0x00056800010e7983 */ /* 0x000ea80000300800 */
[----:B------:R0:W-:Y:S04]  /*e6840*/  STL [R1+0x8b8], R13 ;  /* 0x0008b80d01007387 */ /* 0x0001e80000100800 */
[----:B0-----:R-:W2:Y:S04]  /*e6850*/  LDL.LU R13, [R1+0x56c] ;  /* 0x00056c00010d7983 */ /* 0x001ea80000300800 */
[----:B------:R-:W-:Y:S04]  /*e6860*/  STL [R1+0x1040], R2 ;  /* 0x0010400201007387 */ /* 0x000fe80000100800 */
        /* <DEDUP_REMOVED lines=8> */
[----:B------:R-:W-:Y:S01]  /*e68f0*/  F2FP.SATFINITE.E5M2.F32.PACK_AB_MERGE_C R9, R9, R8, RZ ;  /* 0x000000080909723e */ /* 0x000fe200048060ff */
[----:B------:R-:W0:Y:S01]  /*e6900*/  LDCU UR58, c[0x0][0x39c] ;  /* 0x00007380ff3a77ac */ /* 0x000e220008000800 */
[----:B------:R-:W-:-:S02]  /*e6910*/  F2FP.SATFINITE.E5M2.F32.PACK_AB_MERGE_C R11, R11, R10, RZ ;  /* 0x0000000a0b0b723e */ /* 0x000fc400048060ff */
[----:B------:R-:W-:Y:S02]  /*e6920*/  F2FP.SATFINITE.E5M2.F32.PACK_AB_MERGE_C R3, R7, R3, RZ ;  /* 0x000000030703723e */ /* 0x000fe400048060ff */
[----:B------:R-:W-:Y:S02]  /*e6930*/  F2FP.SATFINITE.E5M2.F32.PACK_AB_MERGE_C R5, R5, R6, RZ ;  /* 0x000000060505723e */ /* 0x000fe400048060ff */
[----:B--2---:R-:W-:Y:S02]  /*e6940*/  F2FP.SATFINITE.E5M2.F32.PACK_AB_MERGE_C R19, R19, R0, RZ ;  /* 0x000000001313723e */ /* 0x004fe400048060ff */
[----:B------:R-:W2:Y:S04]  /*e6950*/  LDL.LU R0, [R1+0x4130] ;  /* 0x0041300001007983 */ /* 0x000ea80000300800 */
[----:B------:R0:W-:Y:S04]  /*e6960*/  STL [R1+0x8e8], R19 ;  /* 0x0008e81301007387 */ /* 0x0001e80000100800 */
[----:B0-----:R-:W3:Y:S04]  /*e6970*/  LDL.LU R19, [R1+0x412c] ;  /* 0x00412c0001137983 */ /* 0x001ee80000300800 */
[----:B------:R0:W-:Y:S04]  /*e6980*/  STL [R1+0x1038], R2 ;  /* 0x0010380201007387 */ /* 0x0001e80000100800 */
[----:B------:R-:W4:Y:S04]  /*e6990*/  LDL.LU R16, [R1+0x4128] ;  /* 0x0041280001107983 */ /* 0x000f280000300800 */
[----:B------:R1:W-:Y:S01]  /*e69a0*/  STL [R1+0x8e4], R17 ;  /* 0x0008e41101007387 */ /* 0x0003e20000100800 */
[----:B0-----:R-:W-:Y:S01]  /*e69b0*/  VIADD R2, R2, UR59 ;  /* 0x0000003b02027c36 */ /* 0x001fe20008000000 */
[----:B------:R-:W0:Y:S02]  /*e69c0*/  LDCU UR59, c[0x0][0x39c] ;  /* 0x00007380ff3b77ac */ /* 0x000e240008000800 */
[----:B-1----:R-:W4:Y:S04]  /*e69d0*/  LDL.LU R17, [R1+0x4124] ;  /* 0x0041240001117983 */ /* 0x002f280000300800 */
[----:B------:R-:W4:Y:S04]  /*e69e0*/  LDL.LU R8, [R1+0x4120] ;  /* 0x0041200001087983 */ /* 0x000f280000300800 */
[----:B------:R1:W-:Y:S04]  /*e69f0*/  STL [R1+0x918], R9 ;  /* 0x0009180901007387 */ /* 0x0003e80000100800 */
[----:B-1----:R-:W4:Y:S04]  /*e6a00*/  LDL.LU R9, [R1+0x411c] ;  /* 0x00411c0001097983 */ /* 0x002f280000300800 */
[----:B------:R1:W-:Y:S04]  /*e6a10*/  STL [R1+0x1020], R2 ;  /* 0x0010200201007387 */ /* 0x0003e80000100800 */
[----:B------:R-:W4:Y:S01]  /*e6a20*/  LDL.LU R10, [R1+0x4118] ;  /* 0x00411800010a7983 */ /* 0x000f220000300800 */
[----:B-1----:R-:W-:-:S03]  /*e6a30*/  VIADD R2, R2, UR60 ;  /* 0x0000003c02027c36 */ /* 0x002fc60008000000 */
[----:B------:R1:W-:Y:S01]  /*e6a40*/  STL [R1+0x90c], R11 ;  /* 0x00090c0b01007387 */ /* 0x0003e20000100800 */
[----:B------:R-:W0:Y:S03]  /*e6a50*/  LDCU UR60, c[0x0][0x39c] ;  /* 0x00007380ff3c77ac */ /* 0x000e260008000800 */
[----:B------:R1:W-:Y:S02]  /*e6a60*/  STL [R1+0x1018], R2 ;  /* 0x0010180201007387 */ /* 0x0003e40000100800 */
[----:B-1----:R-:W-:Y:S01]  /*e6a70*/  F2FP.SATFINITE.E5M2.F32.PACK_AB_MERGE_C R11, R21, R20, RZ ;  /* 0x00000014150b723e */ /* 0x002fe200048060ff */
[----:B------:R-:W-:-:S04]  /*e6a80*/  VIADD R2, R2, UR61 ;  /* 0x0000003d02027c36 */ /* 0x000fc80008000000 */
[----:B------:R1:W-:Y:S01]  /*e6a90*/  STL [R1+0x908], R11 ;  /* 0x0009080b01007387 */ /* 0x0003e20000100800 */
[----:B------:R-:W-:Y:S01]  /*e6aa0*/  F2FP.SATFINITE.E5M2.F32.PACK_AB_MERGE_C R20, R23, R22, RZ ;  /* 0x000000161714723e */ /* 0x000fe200048060ff */
[----:B------:R-:W0:Y:S02]  /*e6ab0*/  LDCU UR61, c[0x0][0x39c] ;  /* 0x00007380ff3d77ac */ /* 0x000e240008000800 */
[----:B------:R1:W-:Y:S02]  /*e6ac0*/  STL [R1+0x1008], R2 ;  /* 0x0010080201007387 */ /* 0x0003e40000100800 */
[----:B-1----:R-:W-:Y:S02]  /*e6ad0*/  F2FP.SATFINITE.E5M2.F32.PACK_AB_MERGE_C R11, R25, R24, RZ ;  /* 0x00000018190b723e */ /* 0x002fe400048060ff */
[----:B------:R-:W-:Y:S01]  /*e6ae0*/  STL [R1+0x8fc], R20 ;  /* 0x0008fc1401007387 */ /* 0x000fe20000100800 */
[----:B------:R-:W-:-:S03]  /*e6af0*/  VIADD R2, R2, UR62 ;  /* 0x0000003e02027c36 */ /* 0x000fc60008000000 */
[----:B------:R1:W-:Y:S01]  /*e6b00*/  STL [R1+0x928], R11 ;  /* 0x0009280b01007387 */ /* 0x0003e20000100800 */
[----:B------:R-:W0:Y:S03]  /*e6b10*/  LDCU UR62, c[0x0][0x39c] ;  /* 0x00007380ff3e77ac */ /* 0x000e260008000800 */
[----:B------:R1:W-:Y:S02]  /*e6b20*/  STL [R1+0xff0], R2 ;  /* 0x000ff00201007387 */ /* 0x0003e40000100800 */
[----:B-1----:R-:W-:Y:S01]  /*e6b30*/  F2FP.SATFINITE.E5M2.F32.PACK_AB_MERGE_C R11, R27, R26, RZ ;  /* 0x0000001a1b0b723e */ /* 0x002fe200048060ff */
[----:B------:R-:W-:-:S04]  /*e6b40*/  VIADD R2, R2, UR63 ;  /* 0x0000003f02027c36 */ /* 0x000fc80008000000 */
[----:B------:R-:W-:Y:S01]  /*e6b50*/  STL [R1+0x924], R11 ;  /* 0x0009240b01007387 */ /* 0x000fe20000100800 */
[----:B------:R-:W1:Y:S03]  /*e6b60*/  LDCU UR63, c[0x0][0x39c] ;  /* 0x00007380ff3f77ac */ /* 0x000e660008000800 */
[----:B------:R0:W-:Y:S04]  /*e6b70*/  STL [R1+0x920], R3 ;  /* 0x0009200301007387 */ /* 0x0001e80000100800 */
[----:B------:R1:W-:Y:S01]  /*e6b80*/  STL [R1+0xfe0], R2 ;  /* 0x000fe00201007387 */ /* 0x0003e20000100800 */
[----:B0-----:R-:W-:-:S03]  /*e6b90*/  F2FP.SATFINITE.E5M2.F32.PACK_AB_MERGE_C R3, R29, R4, RZ ;  /* 0x000000041d03723e */ /* 0x001fc600048060ff */
[----:B------:R0:W-:Y:S01]  /*e6ba0*/  STL [R1+0x91c], R5 ;  /* 0x00091c0501007387 */ /* 0x0001e20000100800 */
[----:B-1----:R-:W-:-:S03]  /*e6bb0*/  VIADD R2, R2, UR64 ;  /* 0x0000004002027c36 */ /* 0x002fc60008000000 */
[----:B------:R1:W-:Y:S01]  /*e6bc0*/  STL [R1+0x93c], R3 ;  /* 0x00093c0301007387 */ /* 0x0003e20000100800 */
[----:B------:R-:W2:Y:S03]  /*e6bd0*/  LDCU UR64, c[0x0][0x39c] ;  /* 0x00007380ff4077ac */ /* 0x000ea60008000800 */
[----:B------:R1:W-:Y:S01]  /*e6be0*/  STL [R1+0xfd0], R2 ;  /* 0x000fd00201007387 */ /* 0x0003e20000100800 */
[----:B0-----:R-:W-:Y:S01]  /*e6bf0*/  VIADD R5, R2, UR65 ;  /* 0x0000004102057c36 */ /* 0x001fe20008000000 */
[----:B------:R-:W0:Y:S01]  /*e6c00*/  LDCU UR65, c[0x0][0x39c] ;  /* 0x00007380ff4177ac */ /* 0x000e220008000800 */
[----:B-1----:R-:W-:Y:S02]  /*e6c10*/  F2FP.SATFINITE.E5M2.F32.PACK_AB_MERGE_C R3, R18, R28, RZ ;  /* 0x0000001c1203723e */ /* 0x002fe400048060ff */
[----:B------:R-:W-:-:S03]  /*e6c20*/  F2FP.SATFINITE.E5M2.F32.PACK_AB_MERGE_C R2, R12, R15, RZ ;  /* 0x0000000f0c02723e */ /* 0x000fc600048060ff */
[----:B------:R-:W-:Y:S04]  /*e6c30*/  STL [R1+0x938], R3 ;  /* 0x0009380301007387 */ /* 0x000fe80000100800 */
[----:B------:R1:W-:Y:S04]  /*e6c40*/  STL [R1+0x934], R2 ;  /* 0x0009340201007387 */ /* 0x0003e80000100800 */
[----:B------:R0:W-:Y:S04]  /*e6c50*/  STL [R1+0xfbc], R5 ;  /* 0x000fbc0501007387 */ /* 0x0001e80000100800 */
[----:B------:R-:W4:Y:S01]  /*e6c60*/  LDL.LU R4, [R1+0x3fd4] ;  /* 0x003fd40001047983 */ /* 0x000f220000300800 */
[----:B-1----:R-:W-:-:S02]  /*e6c70*/  F2FP.SATFINITE.E5M2.F32.PACK_AB_MERGE_C R2, R13, R14, RZ ;  /* 0x0000000e0d02723e */ /* 0x002fc400048060ff */
[----:B------:R-:W1:Y:S03]  /*e6c80*/  S2R R13, SR_TID.X ;  /* 0x00000000000d7919 */ /* 0x000e660000002100 */
[----:B------:R-:W-:Y:S01]  /*e6c90*/  STL [R1+0x930], R2 ;  /* 0x0009300201007387 */ /* 0x000fe20000100800 */
[----:B0-----:R-:W-:Y:S01]  /*e6ca0*/  VIADD R5, R5, UR66 ;  /* 0x0000004205057c36 */ /* 0x001fe20008000000 */
[----:B------:R-:W0:Y:S04]  /*e6cb0*/  LDCU UR66, c[0x0][0x39c] ;  /* 0x00007380ff4277ac */ /* 0x000e280008000800 */
[----:B------:R0:W-:Y:S02]  /*e6cc0*/  STL [R1+0xfa8], R5 ;  /* 0x000fa80501007387 */ /* 0x0001e40000100800 */
[----:B0-----:R-:W-:Y:S01]  /*e6cd0*/  VIADD R5, R5, UR67 ;  /* 0x0000004305057c36 */ /* 0x001fe20008000000 */
[----:B------:R-:W0:Y:S01]  /*e6ce0*/  LDCU UR67, c[0x0][0x39c] ;  /* 0x00007380ff4377ac */ /* 0x000e220008000800 */
[----:B-1----:R-:W-:-:S05]  /*e6cf0*/  IMAD.SHL.U32 R28, R13, 0x10, RZ ;  /* 0x000000100d1c7824 */ /* 0x002fca00078e00ff */
[----:B------:R-:W-:Y:S02]  /*e6d00*/  LOP3.LUT R28, R28, 0x1f0, RZ, 0xc0, !PT ;  /* 0x000001f01c1c7812 */ /* 0x000fe400078ec0ff */
[----:B--2---:R-:W-:Y:S01]  /*e6d10*/  LOP3.LUT R0, R0, 0xff7fffff, RZ, 0xc0, !PT ;  /* 0xff7fffff00007812 */ /* 0x004fe200078ec0ff */
[----:B---3--:R-:W-:-:S05]  /*e6d20*/  VIADD R11, R19, 0xb0 ;  /* 0x000000b0130b7836 */ /* 0x008fca0000000000 */
[----:B------:R-:W-:Y:S01]  /*e6d30*/  ISETP.LT.AND P0, PT, R11, UR6, !P6 ;  /* 0x000000060b007c0c */ /* 0x000fe2000f701270 */
[----:B------:R-:W-:Y:S01]  /*e6d40*/  VIADD R11, R19, 0xaf ;  /* 0x000000af130b7836 */ /* 0x000fe20000000000 */
[----:B------:R-:W1:Y:S11]  /*e6d50*/  LDCU UR6, c[0x0][0x39c] ;  /* 0x00007380ff0677ac */ /* 0x000e760008000800 */
[----:B------:R-:W-:-:S02]  /*e6d60*/  @P0 LOP3.LUT R0, R0, 0x800000, RZ, 0xfc, !PT ;  /* 0x0080000000000812 */ /* 0x000fc400078efcff */
[----:B------:R-:W-:Y:S01]  /*e6d70*/  ISETP.LT.AND P2, PT, R11, UR7, !P6 ;  /* 0x000000070b007c0c */ /* 0x000fe2000f741270 */
[C---:B------:R-:W-:Y:S01]  /*e6d80*/  VIADD R12, R19.reuse, 0xae ;  /* 0x000000ae130c7836 */ /* 0x040fe20000000000 */
[----:B------:R-:W-:Y:S02]  /*e6d90*/  LOP3.LUT R0, R0, 0xffbfffff, RZ, 0xc0, !PT ;  /* 0xffbfffff00007812 */ /* 0x000fe400078ec0ff */
[----:B----4-:R-:W-:Y:S02]  /*e6da0*/  IADD3 R2, P0, PT, R10, R17, RZ ;  /* 0x000000110a027210 */ /* 0x010fe40007f1e0ff */
[----:B------:R-:W-:Y:S01]  /*e6db0*/  IADD3 R28, PT, PT, R28, UR4, R4 ;  /* 0x000000041c1c7c10 */ /* 0x000fe2000fffe004 */
[C---:B------:R-:W-:Y:S01]  /*e6dc0*/  VIADD R27, R19.reuse, 0xc0 ;  /* 0x000000c0131b7836 */ /* 0x040fe20000000000 */
[----:B------:R-:W-:Y:S01]  /*e6dd0*/  LEA.HI.X.SX32 R3, R10, R16, 0x1, P0 ;  /* 0x000000100a037211 */ /* 0x000fe200000f0eff */
[----:B------:R-:W-:Y:S01]  /*e6de0*/  VIADD R11, R19, 0xab ;  /* 0x000000ab130b7836 */ /* 0x000fe20000000000 */
[----:B------:R-:W2:Y:S03]  /*e6df0*/  LDCU UR7, c[0x0][0x39c] ;  /* 0x00007380ff0777ac */ /* 0x000ea60008000800 */
[----:B------:R3:W-:Y:S01]  /*e6e00*/  STL.64 [R1+0x368], R2 ;  /* 0x0003680201007387 */ /* 0x0007e20000100a00 */
[----:B------:R-:W-:-:S03]  /*e6e10*/  ISETP.LT.AND P1, PT, R12, UR8, !P6 ;  /* 0x000000080c007c0c */ /* 0x000fc6000f721270 */
[----:B------:R-:W-:Y:S01]  /*e6e20*/  STL [R1+0xfb0], R5 ;  /* 0x000fb00501007387 */ /* 0x000fe20000100800 */
[-C--:B---3--:R-:W-:Y:S02]  /*e6e30*/  IADD3 R2, P0, PT, R9, R17.reuse, RZ ;  /* 0x0000001109027210 */ /* 0x088fe40007f1e0ff */
[----:B------:R-:W-:Y:S02]  /*e6e40*/  @P2 LOP3.LUT R0, R0, 0x400000, RZ, 0xfc, !PT ;  /* 0x0040000000002812 */ /* 0x000fe400078efcff */
[----:B------:R-:W-:Y:S01]  /*e6e50*/  MOV.SPILL R4, UR4 ;  /* 0x0000000400047c02 */ /* 0x000fe20009000f00 */
[----:B------:R-:W-:Y:S01]  /*e6e60*/  VIADD R10, R19, 0xac ;  /* 0x000000ac130a7836 */ /* 0x000fe20000000000 */
[----:B------:R-:W-:Y:S01]  /*e6e70*/  LEA.HI.X.SX32 R3, R9, R16, 0x1, P0 ;  /* 0x0000001009037211 */ /* 0x000fe200000f0eff */
[C---:B------:R-:W-:Y:S01]  /*e6e80*/  VIADD R9, R19.reuse, 0xad ;  /* 0x000000ad13097836 */ /* 0x040fe20000000000 */
[----:B------:R-:W-:Y:S01]  /*e6e90*/  LOP3.LUT R0, R0, 0xffdfffff, RZ, 0xc0, !PT ;  /* 0xffdfffff00007812 */ /* 0x000fe200078ec0ff */
[C---:B------:R-:W-:Y:S01]  /*e6ea0*/  VIADD R12, R19.reuse, 0xaa ;  /* 0x000000aa130c7836 */ /* 0x040fe20000000000 */
[----:B------:R-:W3:Y:S01]  /*e6eb0*/  LDCU UR4, c[0x0][0x39c] ;  /* 0x00007380ff0477ac */ /* 0x000ee20008000800 */
[----:B------:R4:W-:Y:S01]  /*e6ec0*/  STL.64 [R1+0x378], R2 ;  /* 0x0003780201007387 */ /* 0x0009e20000100a00 */
[----:B------:R-:W-:Y:S01]  /*e6ed0*/  @P1 LOP3.LUT R0, R0, 0x200000, RZ, 0xfc, !PT ;  /* 0x0020000000001812 */ /* 0x000fe200078efcff */
[----:B------:R-:W-:Y:S01]  /*e6ee0*/  VIADD R13, R19, 0xa9 ;  /* 0x000000a9130d7836 */ /* 0x000fe20000000000 */
[----:B------:R-:W0:Y:S01]  /*e6ef0*/  LDCU UR8, c[0x0][0x39c] ;  /* 0x00007380ff0877ac */ /* 0x000e220008000800 */
[----:B----4-:R-:W-:-:S04]  /*e6f00*/  IADD3 R2, P0, PT, R8, R17, RZ ;  /* 0x0000001108027210 */ /* 0x010fc80007f1e0ff */
[----:B------:R-:W-:Y:S02]  /*e6f10*/  LEA.HI.X.SX32 R3, R8, R16, 0x1, P0 ;  /* 0x0000001008037211 */ /* 0x000fe400000f0eff */
[----:B------:R-:W-:Y:S01]  /*e6f20*/  ISETP.LT.AND P0, PT, R9, UR5, !P6 ;  /* 0x0000000509007c0c */ /* 0x000fe2000f701270 */
[----:B------:R-:W-:Y:S01]  /*e6f30*/  STL [R1+0x3ff0], R17 ;  /* 0x003ff01101007387 */ /* 0x000fe20000100800 */
[----:B------:R-:W-:Y:S01]  /*e6f40*/  LOP3.LUT R0, R0, 0xffefffff, RZ, 0xc0, !PT ;  /* 0xffefffff00007812 */ /* 0x000fe200078ec0ff */
[----:B------:R-:W-:Y:S01]  /*e6f50*/  VIADD R8, R19, 0x1 ;  /* 0x0000000113087836 */ /* 0x000fe20000000000 */
[----:B------:R-:W4:Y:S01]  /*e6f60*/  LDCU UR5, c[0x0][0x39c] ;  /* 0x00007380ff0577ac */ /* 0x000f220008000800 */
[----:B------:R-:W-:Y:S04]  /*e6f70*/  STL [R1+0x40a4], R28 ;  /* 0x0040a41c01007387 */ /* 0x000fe80000100800 */
[----:B------:R-:W-:Y:S04]  /*e6f80*/  STL [R1+0x3ff4], R16 ;  /* 0x003ff41001007387 */ /* 0x000fe80000100800 */
[----:B------:R-:W-:Y:S01]  /*e6f90*/  STL [R1+0x7e8], R4 ;  /* 0x0007e80401007387 */ /* 0x000fe20000100800 */
[----:B------:R-:W-:-:S03]  /*e6fa0*/  @P0 LOP3.LUT R0, R0, 0x100000, RZ, 0xfc, !PT ;  /* 0x0010000000000812 */ /* 0x000fc600078efcff */
[----:B------:R0:W-:Y:S04]  /*e6fb0*/  STL.64 [R1+0x380], R2 ;  /* 0x0003800201007387 */ /* 0x0001e80000100a00 */
[----:B------:R1:W-:Y:S01]  /*e6fc0*/  STL [R1+0x4114], R0 ;  /* 0x0041140001007387 */ /* 0x0003e20000100800 */
[C---:B0-----:R-:W-:Y:S02]  /*e6fd0*/  VIADD R3, R19.reuse, 0xa4 ;  /* 0x000000a413037836 */ /* 0x041fe40000000000 */
[C---:B------:R-:W-:Y:S02]  /*e6fe0*/  VIADD R2, R19.reuse, 0xa3 ;  /* 0x000000a313027836 */ /* 0x040fe40000000000 */
[C---:B-1----:R-:W-:Y:S01]  /*e6ff0*/  VIADD R0, R19.reuse, 0xa2 ;  /* 0x000000a213007836 */ /* 0x042fe20000000000 */
[----:B------:R0:W-:Y:S04]  /*e7000*/  STL [R1+0x54c], R3 ;  /* 0x00054c0301007387 */ /* 0x0001e80000100800 */
[----:B------:R1:W-:Y:S01]  /*e7010*/  STL [R1+0x550], R2 ;  /* 0x0005500201007387 */ /* 0x0003e20000100800 */
[----:B0-----:R-:W-:-:S03]  /*e7020*/  VIADD R3, R19, 0xa1 ;  /* 0x000000a113037836 */ /* 0x001fc60000000000 */
        /* <DEDUP_REMOVED lines=8> */
[----:B------:R1:W-:Y:S01]  /*e70b0*/  STL [R1+0x564], R3 ;  /* 0x0005640301007387 */ /* 0x0003e20000100800 */
[----:B------:R-:W-:-:S03]  /*e70c0*/  VIADD R4, R19, 0x98 ;  /* 0x0000009813047836 */ /* 0x000fc60000000000 */
[----:B------:R2:W-:Y:S01]  /*e70d0*/  STL [R1+0x568], R2 ;  /* 0x0005680201007387 */ /* 0x0005e20000100800 */
[C---:B0-----:R-:W-:Y:S02]  /*e70e0*/  VIADD R0, R19.reuse, 0x9c ;  /* 0x0000009c13007836 */ /* 0x041fe40000000000 */
[----:B-1----:R-:W-:-:S03]  /*e70f0*/  VIADD R3, R19, 0x9b ;  /* 0x0000009b13037836 */ /* 0x002fc60000000000 */
[----:B------:R0:W-:Y:S01]  /*e7100*/  STL [R1+0x56c], R0 ;  /* 0x00056c0001007387 */ /* 0x0001e20000100800 */
[----:B--2---:R-:W-:-:S03]  /*e7110*/  VIADD R2, R19, 0x9a ;  /* 0x0000009a13027836 */ /* 0x004fc60000000000 */
[----:B------:R1:W-:Y:S04]  /*e7120*/  STL [R1+0x570], R3 ;  /* 0x0005700301007387 */ /* 0x0003e80000100800 */
[----:B------:R2:W-:Y:S01]  /*e7130*/  STL [R1+0x574], R2 ;  /* 0x0005740201007387 */ /* 0x0005e20000100800 */
[----:B0-----:R-:W-:-:S03]  /*e7140*/  VIADD R0, R19, 0x99 ;  /* 0x0000009913007836 */ /* 0x001fc60000000000 */
[----:B------:R-:W-:Y:S01]  /*e7150*/  STL [R1+0x4110], R4 ;  /* 0x0041100401007387 */ /* 0x000fe20000100800 */
[----:B-1----:R-:W-:-:S03]  /*e7160*/  VIADD R3, R19, 0x96 ;  /* 0x0000009613037836 */ /* 0x002fc60000000000 */
[----:B------:R0:W-:Y:S01]  /*e7170*/  STL [R1+0x578], R0 ;  /* 0x0005780001007387 */ /* 0x0001e20000100800 */
[----:B--2---:R-:W-:-:S05]  /*e7180*/  VIADD R2, R19, 0x97 ;  /* 0x0000009713027836 */ /* 0x004fca0000000000 */
[----:B------:R1:W-:Y:S01]  /*e7190*/  STL [R1+0x580], R2 ;  /* 0x0005800201007387 */ /* 0x0003e20000100800 */
[----:B0-----:R-:W-:-:S03]  /*e71a0*/  VIADD R0, R19, 0x95 ;  /* 0x0000009513007836 */ /* 0x001fc60000000000 */
[----:B------:R0:W-:Y:S04]  /*e71b0*/  STL [R1+0x584], R3 ;  /* 0x0005840301007387 */ /* 0x0001e80000100800 */
[----:B------:R2:W-:Y:S01]  /*e71c0*/  STL [R1+0x588], R0 ;  /* 0x0005880001007387 */ /* 0x0005e20000100800 */
[C---:B-1----:R-:W-:Y:S02]  /*e71d0*/  VIADD R2, R19.reuse, 0x94 ;  /* 0x0000009413027836 */ /* 0x042fe40000000000 */
[----:B0-----:R-:W-:-:S03]  /*e71e0*/  VIADD R3, R19, 0x93 ;  /* 0x0000009313037836 */ /* 0x001fc60000000000 */
        /* <DEDUP_REMOVED lines=270> */
[C---:B--2---:R-:W-:Y:S01]  /*e82d0*/  VIADD R2, R19.reuse, 0x8 ;  /* 0x0000000813027836 */ /* 0x044fe20000000000 */
[----:B------:R0:W-:Y:S04]  /*e82e0*/  STL [R1+0x7b4], R3 ;  /* 0x0007b40301007387 */ /* 0x0001e80000100800 */
[----:B------:R1:W-:Y:S04]  /*e82f0*/  STL [R1+0x40e4], R2 ;  /* 0x0040e40201007387 */ /* 0x0003e80000100800 */
[----:B------:R2:W-:Y:S01]  /*e8300*/  STL [R1+0x7b8], R0 ;  /* 0x0007b80001007387 */ /* 0x0005e20000100800 */
[----:B0-----:R-:W-:-:S02]  /*e8310*/  VIADD R3, R19, 0x7 ;  /* 0x0000000713037836 */ /* 0x001fc40000000000 */
[----:B-1----:R-:W-:-:S03]  /*e8320*/  VIADD R2, R19, 0x6 ;  /* 0x0000000613027836 */ /* 0x002fc60000000000 */
[----:B------:R0:W-:Y:S01]  /*e8330*/  STL [R1+0x7c0], R3 ;  /* 0x0007c00301007387 */ /* 0x0001e20000100800 */
[----:B--2---:R-:W-:-:S03]  /*e8340*/  VIADD R0, R19, 0x5 ;  /* 0x0000000513007836 */ /* 0x004fc60000000000 */
[----:B------:R1:W-:Y:S04]  /*e8350*/  STL [R1+0x7c4], R2 ;  /* 0x0007c40201007387 */ /* 0x0003e80000100800 */
[----:B------:R2:W-:Y:S01]  /*e8360*/  STL [R1+0x7c8], R0 ;  /* 0x0007c80001007387 */ /* 0x0005e20000100800 */
[C---:B0-----:R-:W-:Y:S02]  /*e8370*/  VIADD R3, R19.reuse, 0x4 ;  /* 0x0000000413037836 */ /* 0x041fe40000000000 */
[----:B-1----:R-:W-:-:S03]  /*e8380*/  VIADD R2, R19, 0x3 ;  /* 0x0000000313027836 */ /* 0x002fc60000000000 */
[----:B------:R-:W-:Y:S01]  /*e8390*/  STL [R1+0x7cc], R3 ;  /* 0x0007cc0301007387 */ /* 0x000fe20000100800 */
[----:B--2---:R-:W-:-:S03]  /*e83a0*/  VIADD R0, R19, 0x2 ;  /* 0x0000000213007836 */ /* 0x004fc60000000000 */
[----:B------:R0:W-:Y:S04]  /*e83b0*/  STL [R1+0x7d0], R2 ;  /* 0x0007d00201007387 */ /* 0x0001e80000100800 */
[----:B------:R-:W-:Y:S04]  /*e83c0*/  STL [R1+0x40e8], R8 ;  /* 0x0040e80801007387 */ /* 0x000fe80000100800 */
[----:B------:R1:W-:Y:S01]  /*e83d0*/  STL [R1+0x7d4], R0 ;  /* 0x0007d40001007387 */ /* 0x0003e20000100800 */
[C---:B0-----:R-:W-:Y:S02]  /*e83e0*/  VIADD R2, R19.reuse, 0xb2 ;  /* 0x000000b213027836 */ /* 0x041fe40000000000 */
[----:B------:R-:W-:-:S03]  /*e83f0*/  VIADD R3, R19, 0xb4 ;  /* 0x000000b413037836 */ /* 0x000fc60000000000 */
[----:B------:R0:W-:Y:S01]  /*e8400*/  STL [R1+0x528], R2 ;  /* 0x0005280201007387 */ /* 0x0001e20000100800 */
[----:B-1----:R-:W-:-:S05]  /*e8410*/  VIADD R0, R19, 0xb3 ;  /* 0x000000b313007836 */ /* 0x002fca0000000000 */
[----:B------:R1:W-:Y:S01]  /*e8420*/  STL [R1+0x524], R0 ;  /* 0x0005240001007387 */ /* 0x0003e20000100800 */
[----:B0-----:R-:W-:-:S03]  /*e8430*/  VIADD R2, R19, 0xb5 ;  /* 0x000000b513027836 */ /* 0x001fc60000000000 */
[----:B------:R0:W-:Y:S01]  /*e8440*/  STL [R1+0x520], R3 ;  /* 0x0005200301007387 */ /* 0x0001e20000100800 */
[----:B-1----:R-:W-:-:S03]  /*e8450*/  VIADD R0, R19, 0xb6 ;  /* 0x000000b613007836 */ /* 0x002fc60000000000 */
[----:B------:R1:W-:Y:S01]  /*e8460*/  STL [R1+0x51c], R2 ;  /* 0x00051c0201007387 */ /* 0x0003e20000100800 */
[----:B0-----:R-:W-:-:S03]  /*e8470*/  VIADD R3, R19, 0xb7 ;  /* 0x000000b713037836 */ /* 0x001fc60000000000 */
[----:B------:R0:W-:Y:S01]  /*e8480*/  STL [R1+0x518], R0 ;  /* 0x0005180001007387 */ /* 0x0001e20000100800 */
[----:B-1----:R-:W-:-:S03]  /*e8490*/  VIADD R2, R19, 0xb8 ;  /* 0x000000b813027836 */ /* 0x002fc60000000000 */
        /* <DEDUP_REMOVED lines=14> */
[----:B------:R-:W-:Y:S04]  /*e8580*/  STL [R1+0x4f8], R2 ;  /* 0x0004f80201007387 */ /* 0x000fe80000100800 */
[----:B------:R0:W-:Y:S04]  /*e8590*/  STL [R1+0x40dc], R27 ;  /* 0x0040dc1b01007387 */ /* 0x0001e80000100800 */
[----:B------:R1:W-:Y:S04]  /*e85a0*/  STL [R1+0x4f4], R0 ;  /* 0x0004f40001007387 */ /* 0x0003e80000100800 */
[----:B0-----:R-:W1:Y:S02]  /*e85b0*/  LDL.LU R27, [R1+0xa8] ;  /* 0x0000a800011b7983 */ /* 0x001e640000300800 */
[----:B-1----:R-:W-:-:S02]  /*e85c0*/  VIADD R0, R27, 0xc1 ;  /* 0x000000c11b007836 */ /* 0x002fc40000000000 */
[C---:B------:R-:W-:Y:S02]  /*e85d0*/  VIADD R3, R27.reuse, 0xc2 ;  /* 0x000000c21b037836 */ /* 0x040fe40000000000 */
[C---:B------:R-:W-:Y:S01]  /*e85e0*/  VIADD R2, R27.reuse, 0xc3 ;  /* 0x000000c31b027836 */ /* 0x040fe20000000000 */
[----:B------:R0:W-:Y:S04]  /*e85f0*/  STL [R1+0x4ec], R0 ;  /* 0x0004ec0001007387 */ /* 0x0001e80000100800 */
        /* <DEDUP_REMOVED lines=58> */
[----:B------:R-:W-:Y:S04]  /*e89a0*/  STL [R1+0x40f4], R26 ;  /* 0x0040f41a01007387 */ /* 0x000fe80000100800 */
[----:B------:R2:W-:Y:S01]  /*e89b0*/  STL [R1+0x474], R0 ;  /* 0x0004740001007387 */ /* 0x0005e20000100800 */
[C---:B0-----:R-:W-:Y:S02]  /*e89c0*/  VIADD R3, R27.reuse, 0xe2 ;  /* 0x000000e21b037836 */ /* 0x041fe40000000000 */
[----:B-1----:R-:W-:-:S02]  /*e89d0*/  VIADD R2, R27, 0xe3 ;  /* 0x000000e31b027836 */ /* 0x002fc40000000000 */
[----:B--2---:R-:W-:-:S05]  /*e89e0*/  VIADD R0, R27, 0xe1 ;  /* 0x000000e11b007836 */ /* 0x004fca0000000000 */
        /* <DEDUP_REMOVED lines=432> */
[C---:B------:R-:W-:Y:S02]  /*ea4f0*/  VIADD R14, R19.reuse, 0xa8 ;  /* 0x000000a8130e7836 */ /* 0x040fe40000000000 */
[C---:B------:R-:W-:Y:S01]  /*ea500*/  VIADD R15, R19.reuse, 0xa7 ;  /* 0x000000a7130f7836 */ /* 0x040fe20000000000 */
[----:B------:R2:W-:Y:S01]  /*ea510*/  STL [R1+0xec], R0 ;  /* 0x0000ec0001007387 */ /* 0x0005e20000100800 */
[----:B------:R-:W-:Y:S02]  /*ea520*/  VIADD R17, R19, 0xa6 ;  /* 0x000000a613117836 */ /* 0x000fe40000000000 */
[----:B0-----:R-:W-:Y:S02]  /*ea530*/  VIADD R3, R27, 0x1bc ;  /* 0x000001bc1b037836 */ /* 0x001fe40000000000 */
[C---:B------:R-:W-:Y:S02]  /*ea540*/  VIADD R18, R19.reuse, 0xa5 ;  /* 0x000000a513127836 */ /* 0x040fe40000000000 */
[----:B------:R-:W-:-:S02]  /*ea550*/  VIADD R5, R19, 0x78 ;  /* 0x0000007813057836 */ /* 0x000fc40000000000 */
[C---:B------:R-:W-:Y:S02]  /*ea560*/  VIADD R6, R19.reuse, 0x58 ;  /* 0x0000005813067836 */ /* 0x040fe40000000000 */
[----:B------:R-:W-:Y:S02]  /*ea570*/  VIADD R7, R19, 0x38 ;  /* 0x0000003813077836 */ /* 0x000fe40000000000 */
[C---:B-1----:R-:W-:Y:S02]  /*ea580*/  VIADD R2, R27.reuse, 0x1bd ;  /* 0x000001bd1b027836 */ /* 0x042fe40000000000 */
[C---:B------:R-:W-:Y:S02]  /*ea590*/  VIADD R19, R27.reuse, 0x1bf ;  /* 0x000001bf1b137836 */ /* 0x040fe40000000000 */
[C---:B--2---:R-:W-:Y:S01]  /*ea5a0*/  VIADD R0, R27.reuse, 0x1be ;  /* 0x000001be1b007836 */ /* 0x044fe20000000000 */
[----:B------:R0:W-:Y:S04]  /*ea5b0*/  STL [R1+0xe8], R3 ;  /* 0x0000e80301007387 */ /* 0x0001e80000100800 */
[----:B------:R1:W-:Y:S04]  /*ea5c0*/  STL [R1+0xe4], R2 ;  /* 0x0000e40201007387 */ /* 0x0003e80000100800 */
[----:B------:R-:W-:Y:S01]  /*ea5d0*/  STL [R1+0x40bc], R19 ;  /* 0x0040bc1301007387 */ /* 0x000fe20000100800 */
        /* <DEDUP_REMOVED lines=95> */
[----:B------:R-:W-:Y:S01]  /*eabd0*/  STL [R1+0x1c], R2 ;  /* 0x00001c0201007387 */ /* 0x000fe20000100800 */
[----:B------:R-:W-:-:S03]  /*eabe0*/  VIADD R9, R27, 0x1f1 ;  /* 0x000001f11b097836 */ /* 0x000fc60000000000 */
[----:B------:R1:W-:Y:S01]  /*eabf0*/  STL [R1+0x18], R0 ;  /* 0x0000180001007387 */ /* 0x0003e20000100800 */
[----:B0-----:R-:W-:Y:S02]  /*eac00*/  IMAD.MOV.U32 R3, RZ, RZ, R10 ;  /* 0x000000ffff037224 */ /* 0x001fe400078e000a */
[C---:B------:R-:W-:Y:S02]  /*eac10*/  VIADD R10, R27.reuse, 0x1f0 ;  /* 0x000001f01b0a7836 */ /* 0x040fe40000000000 */
[----:B-1----:R-:W-:-:S03]  /*eac20*/  VIADD R0, R27, 0x1f2 ;  /* 0x000001f21b007836 */ /* 0x002fc60000000000 */
[----:B------:R-:W-:Y:S04]  /*eac30*/  STL [R1+0x14], R10 ;  /* 0x0000140a01007387 */ /* 0x000fe80000100800 */
[----:B------:R-:W-:Y:S04]  /*eac40*/  STL [R1+0x10], R9 ;  /* 0x0000100901007387 */ /* 0x000fe80000100800 */
[----:B------:R0:W-:Y:S02]  /*eac50*/  STL [R1+0xc], R0 ;  /* 0x00000c0001007387 */ /* 0x0001e40000100800 */
[----:B0-----:R-:W-:Y:S01]  /*eac60*/  MOV.SPILL R0, UR77 ;  /* 0x0000004d00007c02 */ /* 0x001fe20009000f00 */
[----:B------:R-:W0:Y:S04]  /*eac70*/  LDCU UR77, c[0x0][0x39c] ;  /* 0x00007380ff4d77ac */ /* 0x000e280008000800 */
[----:B------:R1:W-:Y:S04]  /*eac80*/  STL [R1+0x7e4], R0 ;  /* 0x0007e40001007387 */ /* 0x0003e80000100800 */
[----:B-1----:R-:W2:Y:S01]  /*eac90*/  LDL.LU R0, [R1+0x4114] ;  /* 0x0041140001007983 */ /* 0x002ea20000300800 */
[----:B---3--:R-:W-:Y:S01]  /*eaca0*/  MOV.SPILL R21, UR4 ;  /* 0x0000000400157c02 */ /* 0x008fe20009000f00 */
[----:B------:R-:W1:Y:S01]  /*eacb0*/  LDCU UR4, c[0x0][0x39c] ;  /* 0x00007380ff0477ac */ /* 0x000e620008000800 */
[----:B------:R-:W-:Y:S01]  /*eacc0*/  IMAD.MOV.U32 R24, RZ, RZ, R11 ;  /* 0x000000ffff187224 */ /* 0x000fe200078e000b */
[----:B-1----:R-:W-:Y:S01]  /*eacd0*/  ISETP.LT.AND P0, PT, R3, UR4, !P6 ;  /* 0x0000000403007c0c */ /* 0x002fe2000f701270 */
[----:B------:R-:W1:Y:S01]  /*eace0*/  LDCU UR4, c[0x0][0x39c] ;  /* 0x00007380ff0477ac */ /* 0x000e620008000800 */
[----:B------:R-:W3:Y:S01]  /*eacf0*/  LDL.LU R3, [R1+0x54c] ;  /* 0x00054c0001037983 */ /* 0x000ee20000300800 */
[----:B------:R-:W-:Y:S01]  /*ead00*/  IMAD.MOV.U32 R4, RZ, RZ, R14 ;  /* 0x000000ffff047224 */ /* 0x000fe200078e000e */
[----:B------:R-:W-:Y:S01]  /*ead10*/  MOV.SPILL R19, UR40 ;  /* 0x0000002800137c02 */ /* 0x000fe20009000f00 */
[----:B------:R-:W0:Y:S01]  /*ead20*/  LDCU UR40, c[0x0][0x39c] ;  /* 0x00007380ff2877ac */ /* 0x000e220008000800 */
[----:B------:R-:W-:Y:S01]  /*ead30*/  MOV.SPILL R20, UR41 ;  /* 0x0000002900147c02 */ /* 0x000fe20009000f00 */
[----:B------:R-:W1:Y:S01]  /*ead40*/  LDCU UR41, c[0x0][0x39c] ;  /* 0x00007380ff2977ac */ /* 0x000e620008000800 */
[----:B------:R-:W-:-:S02]  /*ead50*/  IMAD.MOV.U32 R8, RZ, RZ, R12 ;  /* 0x000000ffff087224 */ /* 0x000fc400078e000c */
[----:B------:R-:W-:-:S03]  /*ead60*/  IMAD.MOV.U32 R2, RZ, RZ, R13 ;  /* 0x000000ffff027224 */ /* 0x000fc600078e000d */
[----:B0-----:R-:W-:Y:S01]  /*ead70*/  ISETP.LT.AND P2, PT, R8, UR40, !P6 ;  /* 0x0000002808007c0c */ /* 0x001fe2000f741270 */
[----:B------:R-:W0:Y:S01]  /*ead80*/  LDCU UR40, c[0x0][0x39c] ;  /* 0x00007380ff2877ac */ /* 0x000e220008000800 */
[----:B-1----:R-:W-:Y:S01]  /*ead90*/  ISETP.LT.AND P1, PT, R2, UR41, !P6 ;  /* 0x0000002902007c0c */ /* 0x002fe2000f721270 */
[----:B------:R-:W-:Y:S01]  /*eada0*/  IMAD.MOV.U32 R23, RZ, RZ, R15 ;  /* 0x000000ffff177224 */ /* 0x000fe200078e000f */
[----:B------:R-:W1:Y:S01]  /*eadb0*/  LDCU UR41, c[0x0][0x39c] ;  /* 0x00007380ff2977ac */ /* 0x000e620008000800 */
[----:B--2---:R-:W-:-:S04]  /*eadc0*/  LOP3.LUT R0, R0, 0xfff7ffff, RZ, 0xc0, !PT ;  /* 0xfff7ffff00007812 */ /* 0x004fc800078ec0ff */
[----:B------:R-:W-:Y:S02]  /*eadd0*/  @P0 LOP3.LUT R0, R0, 0x80000, RZ, 0xfc, !PT ;  /* 0x0008000000000812 */ /* 0x000fe400078efcff */
[----:B------:R-:W-:Y:S01]  /*eade0*/  ISETP.LT.AND P0, PT, R24, UR77, !P6 ;  /* 0x0000004d18007c0c */ /* 0x000fe2000f701270 */
[----:B------:R-:W2:Y:S01]  /*eadf0*/  LDCU UR77, c[0x0][0x39c] ;  /* 0x00007380ff4d77ac */ /* 0x000ea20008000800 */
[----:B------:R-:W-:-:S11]  /*eae00*/  LOP3.LUT R0, R0, 0xfffbffff, RZ, 0xc0, !PT ;  /* 0xfffbffff00007812 */ /* 0x000fd600078ec0ff */
[----:B------:R-:W-:Y:S02]  /*eae10*/  @P0 LOP3.LUT R0, R0, 0x40000, RZ, 0xfc, !PT ;  /* 0x0004000000000812 */ /* 0x000fe400078efcff */
[----:B------:R-:W-:Y:S01]  /*eae20*/  ISETP.LT.AND P0, PT, R4, UR4, !P6 ;  /* 0x0000000404007c0c */ /* 0x000fe2000f701270 */
[----:B------:R-:W-:Y:S01]  /*eae30*/  IMAD.MOV.U32 R25, RZ, RZ, R17 ;  /* 0x000000ffff197224 */ /* 0x000fe200078e0011 */
[----:B------:R-:W4:Y:S01]  /*eae40*/  LDL.LU R4, [R1+0x550] ;  /* 0x0005500001047983 */ /* 0x000f220000300800 */
[----:B------:R-:W-:Y:S01]  /*eae50*/  LOP3.LUT R0, R0, 0xfffdffff, RZ, 0xc0, !PT ;  /* 0xfffdffff00007812 */ /* 0x000fe200078ec0ff */
[----:B------:R-:W3:Y:S02]  /*eae60*/  LDCU UR4, c[0x0][0x39c] ;  /* 0x00007380ff0477ac */ /* 0x000ee40008000800 */
[----:B------:R-:W4:Y:S04]  /*eae70*/  LDL.LU R24, [R1+0x554] ;  /* 0x0005540001187983 */ /* 0x000f280000300800 */
[----:B------:R-:W4:Y:S04]  /*eae80*/  LDL.LU R8, [R1+0x558] ;  /* 0x0005580001087983 */ /* 0x000f280000300800 */
[----:B------:R-:W4:Y:S01]  /*eae90*/  LDL.LU R2, [R1+0x55c] ;  /* 0x00055c0001027983 */ /* 0x000f220000300800 */
[----:B------:R-:W-:-:S04]  /*eaea0*/  @P2 LOP3.LUT R0, R0, 0x20000, RZ, 0xfc, !PT ;  /* 0x0002000000002812 */ /* 0x000fc800078efcff */
[----:B------:R-:W-:-:S04]  /*eaeb0*/  LOP3.LUT R0, R0, 0xfffeffff, RZ, 0xc0, !PT ;  /* 0xfffeffff00007812 */ /* 0x000fc800078ec0ff */
[----:B------:R-:W-:-:S04]  /*eaec0*/  @P1 LOP3.LUT R0, R0, 0x10000, RZ, 0xfc, !PT ;  /* 0x0001000000001812 */ /* 0x000fc800078efcff */
[----:B------:R-:W-:-:S04]  /*eaed0*/  LOP3.LUT R0, R0, 0xffff7fff, RZ, 0xc0, !PT ;  /* 0xffff7fff00007812 */ /* 0x000fc800078ec0ff */
[----:B------:R-:W-:Y:S02]  /*eaee0*/  @P0 LOP3.LUT R0, R0, 0x8000, RZ, 0xfc, !PT ;  /* 0x0000800000000812 */ /* 0x000fe400078efcff */
[----:B--2---:R-:W-:Y:S01]  /*eaef0*/  ISETP.LT.AND P0, PT, R23, UR77, !P6 ;  /* 0x0000004d17007c0c */ /* 0x004fe2000f701270 */
[----:B------:R-:W-:Y:S01]  /*eaf00*/  IMAD.MOV.U32 R26, RZ, RZ, R18 ;  /* 0x000000ffff1a7224 */ /* 0x000fe200078e0012 */
[----:B------:R-:W2:Y:S01]  /*eaf10*/  LDL.LU R23, [R1+0x560] ;  /* 0x0005600001177983 */ /* 0x000ea20000300800 */
[----:B0-----:R-:W-:Y:S01]  /*eaf20*/  ISETP.LT.AND P2, PT, R25, UR40, !P6 ;  /* 0x0000002819007c0c */ /* 0x001fe2000f741270 */
[----:B------:R-:W4:Y:S01]  /*eaf30*/  LDCU UR77, c[0x0][0x39c] ;  /* 0x00007380ff4d77ac */ /* 0x000f220008000800 */
[----:B------:R-:W-:Y:S01]  /*eaf40*/  LOP3.LUT R0, R0, 0xffffbfff, RZ, 0xc0, !PT ;  /* 0xffffbfff00007812 */ /* 0x000fe200078ec0ff */
[----:B------:R-:W2:Y:S01]  /*eaf50*/  LDL.LU R25, [R1+0x564] ;  /* 0x0005640001197983 */ /* 0x000ea20000300800 */
[----:B-1----:R-:W-:Y:S01]  /*eaf60*/  ISETP.LT.AND P1, PT, R26, UR41, !P6 ;  /* 0x000000291a007c0c */ /* 0x002fe2000f721270 */
[----:B------:R-:W0:Y:S02]  /*eaf70*/  LDCU UR40, c[0x0][0x39c] ;  /* 0x00007380ff2877ac */ /* 0x000e240008000800 */
[----:B------:R-:W2:Y:S01]  /*eaf80*/  LDL.LU R26, [R1+0x568] ;  /* 0x00056800011a7983 */ /* 0x000ea20000300800 */
[----:B------:R-:W1:Y:S02]  /*eaf90*/  LDCU UR41, c[0x0][0x39c] ;  /* 0x00007380ff2977ac */ /* 0x000e640008000800 */
[----:B------:R-:W-:-:S04]  /*eafa0*/  @P0 LOP3.LUT R0, R0, 0x4000, RZ, 0xfc, !PT ;  /* 0x0000400000000812 */ /* 0x000fc800078efcff */
[----:B------:R-:W-:-:S04]  /*eafb0*/  LOP3.LUT R0, R0, 0xffffdfff, RZ, 0xc0, !PT ;  /* 0xffffdfff00007812 */ /* 0x000fc800078ec0ff */
[----:B------:R-:W-:Y:S02]  /*eafc0*/  @P2 LOP3.LUT R0, R0, 0x2000, RZ, 0xfc, !PT ;  /* 0x0000200000002812 */ /* 0x000fe400078efcff */
[----:B---3--:R-:W-:Y:S01]  /*eafd0*/  ISETP.LT.AND P0, PT, R3, UR4, !P6 ;  /* 0x0000000403007c0c */ /* 0x008fe2000f701270 */
[----:B------:R-:W3:Y:S01]  /*eafe0*/  LDCU UR4, c[0x0][0x39c] ;  /* 0x00007380ff0477ac */ /* 0x000ee20008000800 */
[----:B------:R-:W-:Y:S01]  /*eaff0*/  LOP3.LUT R0, R0, 0xffffefff, RZ, 0xc0, !PT ;  /* 0xffffefff00007812 */ /* 0x000fe200078ec0ff */
[----:B------:R-:W2:Y:S03]  /*eb000*/  LDL.LU R3, [R1+0x56c] ;  /* 0x00056c0001037983 */ /* 0x000ea60000300800 */
[----:B------:R-:W-:-:S04]  /*eb010*/  @P1 LOP3.LUT R0, R0, 0x1000, RZ, 0xfc, !PT ;  /* 0x0000100000001812 */ /* 0x000fc800078efcff */
[----:B------:R-:W-:-:S04]  /*eb020*/  LOP3.LUT R0, R0, 0xfffff7ff, RZ, 0xc0, !PT ;  /* 0xfffff7ff00007812 */ /* 0x000fc800078ec0ff */
[----:B------:R-:W-:-:S04]  /*eb030*/  @P0 LOP3.LUT R0, R0, 0x800, RZ, 0xfc, !PT ;  /* 0x0000080000000812 */ /* 0x000fc800078efcff */
[----:B------:R-:W-:Y:S02]  /*eb040*/  LOP3.LUT R0, R0, 0xfffffbff, RZ, 0xc0, !PT ;  /* 0xfffffbff00007812 */ /* 0x000fe400078ec0ff */
[----:B----4-:R-:W-:Y:S01]  /*eb050*/  ISETP.LT.AND P0, PT, R4, UR77, !P6 ;  /* 0x0000004d04007c0c */ /* 0x010fe2000f701270 */
[----:B------:R-:W2:Y:S01]  /*eb060*/  LDCU UR77, c[0x0][0x39c] ;  /* 0x00007380ff4d77ac */ /* 0x000ea20008000800 */
[----:B------:R-:W4:Y:S01]  /*eb070*/  LDL.LU R4, [R1+0x4110] ;  /* 0x0041100001047983 */ /* 0x000f220000300800 */
[----:B0-----:R-:W-:Y:S01]  /*eb080*/  ISETP.LT.AND P2, PT, R24, UR40, !P6 ;  /* 0x0000002818007c0c */ /* 0x001fe2000f741270 */
[----:B------:R-:W0:Y:S02]  /*eb090*/  LDCU UR40, c[0x0][0x39c] ;  /* 0x00007380ff2877ac */ /* 0x000e240008000800 */
[----:B------:R-:W4:Y:S01]  /*eb0a0*/  LDL.LU R24, [R1+0x570] ;  /* 0x0005700001187983 */ /* 0x000f220000300800 */
[----:B-1----:R-:W-:Y:S01]  /*eb0b0*/  ISETP.LT.AND P1, PT, R8, UR41, !P6 ;  /* 0x0000002908007c0c */ /* 0x002fe2000f721270 */
[----:B------:R-:W1:Y:S02]  /*eb0c0*/  LDCU UR41, c[0x0][0x39c] ;  /* 0x00007380ff2977ac */ /* 0x000e640008000800 */
[----:B------:R-:W4:Y:S03]  /*eb0d0*/  LDL.LU R8, [R1+0x574] ;  /* 0x0005740001087983 */ /* 0x000f260000300800 */
[----:B------:R-:W-:-:S02]  /*eb0e0*/  @P0 LOP3.LUT R0, R0, 0x400, RZ, 0xfc, !PT ;  /* 0x0000040000000812 */ /* 0x000fc400078efcff */
[----:B---3--:R-:W-:Y:S01]  /*eb0f0*/  ISETP.LT.AND P0, PT, R2, UR4, !P6 ;  /* 0x0000000402007c0c */ /* 0x008fe2000f701270 */
[----:B------:R-:W3:Y:S01]  /*eb100*/  LDCU UR4, c[0x0][0x39c] ;  /* 0x00007380ff0477ac */ /* 0x000ee20008000800 */
[----:B------:R-:W4:Y:S01]  /*eb110*/  LDL.LU R2, [R1+0x578] ;  /* 0x0005780001027983 */ /* 0x000f220000300800 */
[----:B------:R-:W-:-:S04]  /*eb120*/  LOP3.LUT R0, R0, 0xfffffdff, RZ, 0xc0, !PT ;  /* 0xfffffdff00007812 */ /* 0x000fc800078ec0ff */
[----:B------:R-:W-:-:S04]  /*eb130*/  @P2 LOP3.LUT R0, R0, 0x200, RZ, 0xfc, !PT ;  /* 0x0000020000002812 */ /* 0x000fc800078efcff */
[----:B------:R-:W-:-:S04]  /*eb140*/  LOP3.LUT R0, R0, 0xfffffeff, RZ, 0xc0, !PT ;  /* 0xfffffeff00007812 */ /* 0x000fc800078ec0ff */
[----:B------:R-:W-:-:S04]  /*eb150*/  @P1 LOP3.LUT R0, R0, 0x100, RZ, 0xfc, !PT ;  /* 0x0000010000001812 */ /* 0x000fc800078efcff */
[----:B------:R-:W-:-:S04]  /*eb160*/  LOP3.LUT R0, R0, 0xffffff7f, RZ, 0xc0, !PT ;  /* 0xffffff7f00007812 */ /* 0x000fc800078ec0ff */
[----:B------:R-:W-:Y:S02]  /*eb170*/  @P0 LOP3.LUT R0, R0, 0x80, RZ, 0xfc, !PT ;  /* 0x0000008000000812 */ /* 0x000fe400078efcff */
[----:B--2---:R-:W-:Y:S01]  /*eb180*/  ISETP.LT.AND P0, PT, R23, UR77, !P6 ;  /* 0x0000004d17007c0c */ /* 0x004fe2000f701270 */
[----:B------:R-:W4:Y:S01]  /*eb190*/  LDCU UR77, c[0x0][0x39c] ;  /* 0x00007380ff4d77ac */ /* 0x000f220008000800 */
[----:B0-----:R-:W-:Y:S01]  /*eb1a0*/  ISETP.LT.AND P2, PT, R25, UR40, !P6 ;  /* 0x0000002819007c0c */ /* 0x001fe2000f741270 */
[----:B------:R-:W2:Y:S01]  /*eb1b0*/  LDL.LU R23, [R1+0x580] ;  /* 0x0005800001177983 */ /* 0x000ea20000300800 */
[----:B------:R-:W-:Y:S01]  /*eb1c0*/  LOP3.LUT R0, R0, 0xffffffbf, RZ, 0xc0, !PT ;  /* 0xffffffbf00007812 */ /* 0x000fe200078ec0ff */
[----:B------:R-:W0:Y:S01]  /*eb1d0*/  LDCU UR40, c[0x0][0x39c] ;  /* 0x00007380ff2877ac */ /* 0x000e220008000800 */
[----:B-1----:R-:W-:Y:S01]  /*eb1e0*/  ISETP.LT.AND P1, PT, R26, UR41, !P6 ;  /* 0x000000291a007c0c */ /* 0x002fe2000f721270 */
[----:B------:R-:W2:Y:S01]  /*eb1f0*/  LDL.LU R25, [R1+0x584] ;  /* 0x0005840001197983 */ /* 0x000ea20000300800 */
[----:B------:R-:W1:Y:S03]  /*eb200*/  LDCU UR41, c[0x0][0x39c] ;  /* 0x00007380ff2977ac */ /* 0x000e660008000800 */
[----:B------:R-:W2:Y:S02]  /*eb210*/  LDL.LU R26, [R1+0x588] ;  /* 0x00058800011a7983 */ /* 0x000ea40000300800 */
        /* <DEDUP_REMOVED lines=12> */
[----:B------:R-:W4:-:S12]  /*eb2e0*/  LDCU UR77, c[0x0][0x39c] ;  /* 0x00007380ff4d77ac */ /* 0x000f180008000800 */
[----:B------:R-:W-:Y:S02]  /*eb2f0*/  @P0 LOP3.LUT R0, R0, 0x4, RZ, 0xfc, !PT ;  /* 0x0000000400000812 */ /* 0x000fe400078efcff */
[----:B---3--:R-:W-:Y:S01]  /*eb300*/  ISETP.LT.AND P0, PT, R4, UR4, !P6 ;  /* 0x0000000404007c0c */ /* 0x008fe2000f701270 */
[----:B------:R-:W3:Y:S01]  /*eb310*/  LDCU UR4, c[0x0][0x39c] ;  /* 0x00007380ff0477ac */ /* 0x000ee20008000800 */
[----:B------:R-:W3:Y:S01]  /*eb320*/  LDL.LU R4, [R1+0x410c] ;  /* 0x00410c0001047983 */ /* 0x000ee20000300800 */
[----:B0-----:R-:W-:Y:S02]  /*eb330*/  ISETP.LT.AND P2, PT, R8, UR40, !P6 ;  /* 0x0000002808007c0c */ /* 0x001fe4000f741270 */
[----:B-1----:R-:W-:Y:S01]  /*eb340*/  ISETP.LT.AND P1, PT, R2, UR41, !P6 ;  /* 0x0000002902007c0c */ /* 0x002fe2000f721270 */
[----:B------:R-:W4:Y:S01]  /*eb350*/  LDL.LU R24, [R1+0x594] ;  /* 0x0005940001187983 */ /* 0x000f220000300800 */
[----:B------:R-:W-:Y:S01]  /*eb360*/  LOP3.LUT R0, R0, 0xfffffffd, RZ, 0xc0, !PT ;  /* 0xfffffffd00007812 */ /* 0x000fe200078ec0ff */
[----:B------:R-:W2:Y:S02]  /*eb370*/  LDCU UR40, c[0x0][0x39c] ;  /* 0x00007380ff2877ac */ /* 0x000ea40008000800 */
[----:B------:R-:W4:Y:S01]  /*eb380*/  LDL.LU R8, [R1+0x598] ;  /* 0x0005980001087983 */ /* 0x000f220000300800 */
[----:B------:R-:W0:Y:S03]  /*eb390*/  LDCU UR41, c[0x0][0x39c] ;  /* 0x00007380ff2977ac */ /* 0x000e260008000800 */
[----:B------:R-:W4:Y:S02]  /*eb3a0*/  LDL.LU R2, [R1+0x59c] ;  /* 0x00059c0001027983 */ /* 0x000f240000300800 */
[----:B------:R-:W-:-:S04]  /*eb3b0*/  @P2 LOP3.LUT R0, R0, 0x2, RZ, 0xfc, !PT ;  /* 0x0000000200002812 */ /* 0x000fc800078efcff */
[----:B------:R-:W-:-:S04]  /*eb3c0*/  LOP3.LUT R0, R0, 0xfffffffe, RZ, 0xc0, !PT ;  /* 0xfffffffe00007812 */ /* 0x000fc800078ec0ff */
[----:B------:R-:W-:-:S05]  /*eb3d0*/  @P1 LOP3.LUT R0, R0, 0x1, RZ, 0xfc, !PT ;  /* 0x0000000100001812 */ /* 0x000fca00078efcff */
[----:B------:R1:W-:Y:S04]  /*eb3e0*/  STL [R1+0x3ff8], R0 ;  /* 0x003ff80001007387 */ /* 0x0003e80000100800 */
[----:B-1----:R-:W4:Y:S01]  /*eb3f0*/  LDL.LU R0, [R1+0x590] ;  /* 0x0005900001007983 */ /* 0x002f220000300800 */
[----:B--2---:R-:W-:Y:S01]  /*eb400*/  ISETP.LT.AND P2, PT, R25, UR40, !P6 ;  /* 0x0000002819007c0c */ /* 0x004fe2000f741270 */
[----:B------:R-:W1:Y:S01]  /*eb410*/  LDCU UR40, c[0x0][0x39c] ;  /* 0x00007380ff2877ac */ /* 0x000e620008000800 */
[----:B0-----:R-:W-:Y:S01]  /*eb420*/  ISETP.LT.AND P1, PT, R26, UR41, !P6 ;  /* 0x000000291a007c0c */ /* 0x001fe2000f721270 */
[----:B------:R-:W0:Y:S01]  /*eb430*/  LDCU UR41, c[0x0][0x39c] ;  /* 0x00007380ff2977ac */ /* 0x000e220008000800 */
[----:B---3--:R-:W-:-:S04]  /*eb440*/  LOP3.LUT R4, R4, 0x7fffffff, RZ, 0xc0, !PT ;  /* 0x7fffffff04047812 */ /* 0x008fc800078ec0ff */
[----:B------:R-:W-:Y:S02]  /*eb450*/  @P0 LOP3.LUT R4, R4, 0x80000000, RZ, 0xfc, !PT ;  /* 0x8000000004040812 */ /* 0x000fe400078efcff */
[----:B----4-:R-:W-:Y:S01]  /*eb460*/  ISETP.LT.AND P0, PT, R23, UR77, !P6 ;  /* 0x0000004d17007c0c */ /* 0x010fe2000f701270 */
[----:B------:R-:W2:Y:S01]  /*eb470*/  LDCU UR77, c[0x0][0x39c] ;  /* 0x00007380ff4d77ac */ /* 0x000ea20008000800 */
[----:B------:R-:W3:Y:S01]  /*eb480*/  LDL.LU R23, [R1+0x5a0] ;  /* 0x0005a00001177983 */ /* 0x000ee20000300800 */
[----:B------:R-:W-:-:S03]  /*eb490*/  LOP3.LUT R4, R4, 0xbfffffff, RZ, 0xc0, !PT ;  /* 0xbfffffff04047812 */ /* 0x000fc600078ec0ff */
[----:B------:R-:W4:Y:S04]  /*eb4a0*/  LDL.LU R25, [R1+0x5a4] ;  /* 0x0005a40001197983 */ /* 0x000f280000300800 */
[----:B------:R-:W4:Y:S03]  /*eb4b0*/  LDL.LU R26, [R1+0x5a8] ;  /* 0x0005a800011a7983 */ /* 0x000f260000300800 */
[----:B------:R-:W-:-:S04]  /*eb4c0*/  @P0 LOP3.LUT R4, R4, 0x40000000, RZ, 0xfc, !PT ;  /* 0x4000000004040812 */ /* 0x000fc800078efcff */
[----:B------:R-:W-:-:S04]  /*eb4d0*/  LOP3.LUT R4, R4, 0xdfffffff, RZ, 0xc0, !PT ;  /* 0xdfffffff04047812 */ /* 0x000fc800078ec0ff */
[----:B------:R-:W-:Y:S02]  /*eb4e0*/  @P2 LOP3.LUT R4, R4, 0x20000000, RZ, 0xfc, !PT ;  /* 0x2000000004042812 */ /* 0x000fe400078efcff */
[----:B------:R-:W-:Y:S01]  /*eb4f0*/  ISETP.LT.AND P0, PT, R3, UR4, !P6 ;  /* 0x0000000403007c0c */ /* 0x000fe2000f701270 */
[----:B------:R-:W0:Y:S01]  /*eb500*/  LDCU UR4, c[0x0][0x39c] ;  /* 0x00007380ff0477ac */ /* 0x000e220008000800 */
[----:B------:R-:W4:Y:S01]  /*eb510*/  LDL.LU R3, [R1+0x5ac] ;  /* 0x0005ac0001037983 */ /* 0x000f220000300800 */
[----:B------:R-:W-:-:S04]  /*eb520*/  LOP3.LUT R4, R4, 0xefffffff, RZ, 0xc0, !PT ;  /* 0xefffffff04047812 */ /* 0x000fc800078ec0ff */
[----:B------:R-:W-:-:S04]  /*eb530*/  @P1 LOP3.LUT R4, R4, 0x10000000, RZ, 0xfc, !PT ;  /* 0x1000000004041812 */ /* 0x000fc800078efcff */
[----:B------:R-:W-:Y:S02]  /*eb540*/  LOP3.LUT R4, R4, 0xf7ffffff, RZ, 0xc0, !PT ;  /* 0xf7ffffff04047812 */ /* 0x000fe400078ec0ff */
[----:B-1----:R-:W-:Y:S01]  /*eb550*/  ISETP.LT.AND P2, PT, R24, UR40, !P6 ;  /* 0x0000002818007c0c */ /* 0x002fe2000f741270 */
[----:B------:R-:W4:Y:S01]  /*eb560*/  LDCU UR40, c[0x0][0x39c] ;  /* 0x00007380ff2877ac */ /* 0x000f220008000800 */
[----:B------:R-:W-:Y:S02]  /*eb570*/  @P0 LOP3.LUT R4, R4, 0x8000000, RZ, 0xfc, !PT ;  /* 0x0800000004040812 */ /* 0x000fe400078efcff */
[----:B--2---:R-:W-:Y:S01]  /*eb580*/  ISETP.LT.AND P0, PT, R0, UR77, !P6 ;  /* 0x0000004d00007c0c */ /* 0x004fe2000f701270 */
[----:B------:R-:W3:Y:S01]  /*eb590*/  LDCU UR77, c[0x0][0x39c] ;  /* 0x00007380ff4d77ac */ /* 0x000ee20008000800 */
[----:B------:R-:W2:Y:S04]  /*eb5a0*/  LDL.LU R0, [R1+0x5b0] ;  /* 0x0005b00001007983 */ /* 0x000ea80000300800 */
[----:B------:R-:W2:Y:S01]  /*eb5b0*/  LDL.LU R24, [R1+0x5b4] ;  /* 0x0005b40001187983 */ /* 0x000ea20000300800 */
[----:B------:R-:W-:-:S02]  /*eb5c0*/  LOP3.LUT R4, R4, 0xfbffffff, RZ, 0xc0, !PT ;  /* 0xfbffffff04047812 */ /* 0x000fc400078ec0ff */
[----:B0-----:R-:W-:Y:S01]  /*eb5d0*/  ISETP.LT.AND P1, PT, R8, UR41, !P6 ;  /* 0x0000002908007c0c */ /* 0x001fe2000f721270 */
[----:B------:R-:W0:Y:S01]  /*eb5e0*/  LDCU UR41, c[0x0][0x39c] ;  /* 0x00007380ff2977ac */ /* 0x000e220008000800 */
[----:B------:R-:W2:Y:S02]  /*eb5f0*/  LDL.LU R8, [R1+0x5b8] ;  /* 0x0005b80001087983 */ /* 0x000ea40000300800 */
[----:B------:R-:W-:-:S04]  /*eb600*/  @P0 LOP3.LUT R4, R4, 0x4000000, RZ, 0xfc, !PT ;  /* 0x0400000004040812 */ /* 0x000fc800078efcff */
[----:B------:R-:W-:-:S04]  /*eb610*/  LOP3.LUT R4, R4, 0xfdffffff, RZ, 0xc0, !PT ;  /* 0xfdffffff04047812 */ /* 0x000fc800078ec0ff */
[----:B------:R-:W-:Y:S02]  /*eb620*/  @P2 LOP3.LUT R4, R4, 0x2000000, RZ, 0xfc, !PT ;  /* 0x0200000004042812 */ /* 0x000fe400078efcff */
[----:B------:R-:W-:Y:S01]  /*eb630*/  ISETP.LT.AND P0, PT, R2, UR4, !P6 ;  /* 0x0000000402007c0c */ /* 0x000fe2000f701270 */
[----:B------:R-:W1:Y:S01]  /*eb640*/  LDCU UR4, c[0x0][0x39c] ;  /* 0x00007380ff0477ac */ /* 0x000e620008000800 */
[----:B------:R-:W-:Y:S01]  /*eb650*/  LOP3.LUT R4, R4, 0xfeffffff, RZ, 0xc0, !PT ;  /* 0xfeffffff04047812 */ /* 0x000fe200078ec0ff */
[----:B------:R-:W2:Y:S03]  /*eb660*/  LDL.LU R2, [R1+0x5bc] ;  /* 0x0005bc0001027983 */ /* 0x000ea60000300800 */
[----:B------:R-:W-:-:S04]  /*eb670*/  @P1 LOP3.LUT R4, R4, 0x1000000, RZ, 0xfc, !PT ;  /* 0x0100000004041812 */ /* 0x000fc800078efcff */
[----:B------:R-:W-:-:S04]  /*eb680*/  LOP3.LUT R4, R4, 0xff7fffff, RZ, 0xc0, !PT ;  /* 0xff7fffff04047812 */ /* 0x000fc800078ec0ff */
[----:B------:R-:W-:-:S04]  /*eb690*/  @P0 LOP3.LUT R4, R4, 0x800000, RZ, 0xfc, !PT ;  /* 0x0080000004040812 */ /* 0x000fc800078efcff */
[----:B------:R-:W-:Y:S02]  /*eb6a0*/  LOP3.LUT R4, R4, 0xffbfffff, RZ, 0xc0, !PT ;  /* 0xffbfffff04047812 */ /* 0x000fe400078ec0ff */
[----:B---3--:R-:W-:Y:S01]  /*eb6b0*/  ISETP.LT.AND P0, PT, R23, UR77, !P6 ;  /* 0x0000004d17007c0c */ /* 0x008fe2000f701270 */
[----:B------:R-:W2:Y:S01]  /*eb6c0*/  LDCU UR77, c[0x0][0x39c] ;  /* 0x00007380ff4d77ac */ /* 0x000ea20008000800 */
[----:B------:R-:W3:Y:S01]  /*eb6d0*/  LDL.LU R23, [R1+0x5c0] ;  /* 0x0005c00001177983 */ /* 0x000ee20000300800 */
[----:B----4-:R-:W-:Y:S01]  /*eb6e0*/  ISETP.LT.AND P2, PT, R25, UR40, !P6 ;  /* 0x0000002819007c0c */ /* 0x010fe2000f741270 */
[----:B------:R-:W4:Y:S02]  /*eb6f0*/  LDCU UR40, c[0x0][0x39c] ;  /* 0x00007380ff2877ac */ /* 0x000f240008000800 */
[----:B------:R-:W3:Y:S01]  /*eb700*/  LDL.LU R25, [R1+0x5c4] ;  /* 0x0005c40001197983 */ /* 0x000ee20000300800 */
[----:B0-----:R-:W-:Y:S01]  /*eb710*/  ISETP.LT.AND P1, PT, R26, UR41, !P6 ;  /* 0x000000291a007c0c */ /* 0x001fe2000f721270 */
[----:B------:R-:W0:Y:S02]  /*eb720*/  LDCU UR41, c[0x0][0x39c] ;  /* 0x00007380ff2977ac */ /* 0x000e240008000800 */
[----:B------:R-:W3:Y:S03]  /*eb730*/  LDL.LU R26, [R1+0x5c8] ;  /* 0x0005c800011a7983 */ /* 0x000ee60000300800 */
[----:B------:R-:W-:-:S04]  /*eb740*/  @P0 LOP3.LUT R4, R4, 0x400000, RZ, 0xfc, !PT ;  /* 0x0040000004040812 */ /* 0x000fc800078efcff */
[----:B------:R-:W-:-:S04]  /*eb750*/  LOP3.LUT R4, R4, 0xffdfffff, RZ, 0xc0, !PT ;  /* 0xffdfffff04047812 */ /* 0x000fc800078ec0ff */
[----:B------:R-:W-:Y:S02]  /*eb760*/  @P2 LOP3.LUT R4, R4, 0x200000, RZ, 0xfc, !PT ;  /* 0x0020000004042812 */ /* 0x000fe400078efcff */
[----:B-1----:R-:W-:Y:S01]  /*eb770*/  ISETP.LT.AND P0, PT, R3, UR4, !P6 ;  /* 0x0000000403007c0c */ /* 0x002fe2000f701270 */
[----:B------:R-:W1:Y:S01]  /*eb780*/  LDCU UR4, c[0x0][0x39c] ;  /* 0x00007380ff0477ac */ /* 0x000e620008000800 */
[----:B------:R-:W-:Y:S01]  /*eb790*/  LOP3.LUT R4, R4, 0xffefffff, RZ, 0xc0, !PT ;  /* 0xffefffff04047812 */ /* 0x000fe200078ec0ff */
[----:B------:R-:W3:Y:S03]  /*eb7a0*/  LDL.LU R3, [R1+0x5cc] ;  /* 0x0005cc0001037983 */ /* 0x000ee60000300800 */
[----:B------:R-:W-:-:S04]  /*eb7b0*/  @P1 LOP3.LUT R4, R4, 0x100000, RZ, 0xfc, !PT ;  /* 0x0010000004041812 */ /* 0x000fc800078efcff */
[----:B------:R-:W-:-:S04]  /*eb7c0*/  LOP3.LUT R4, R4, 0xfff7ffff, RZ, 0xc0, !PT ;  /* 0xfff7ffff04047812 */ /* 0x000fc800078ec0ff */
[----:B------:R-:W-:Y:S02]  /*eb7d0*/  @P0 LOP3.LUT R4, R4, 0x80000, RZ, 0xfc, !PT ;  /* 0x0008000004040812 */ /* 0x000fe400078efcff */
[----:B--2---:R-:W-:Y:S01]  /*eb7e0*/  ISETP.LT.AND P0, PT, R0, UR77, !P6 ;  /* 0x0000004d00007c0c */ /* 0x004fe2000f701270 */
[----:B------:R-:W3:Y:S01]  /*eb7f0*/  LDCU UR77, c[0x0][0x39c] ;  /* 0x00007380ff4d77ac */ /* 0x000ee20008000800 */
[----:B------:R-:W2:Y:S01]  /*eb800*/  LDL.LU R0, [R1+0x5d0] ;  /* 0x0005d00001007983 */ /* 0x000ea20000300800 */
[----:B----4-:R-:W-:Y:S01]  /*eb810*/  ISETP.LT.AND P2, PT, R24, UR40, !P6 ;  /* 0x0000002818007c0c */ /* 0x010fe2000f741270 */
[----:B------:R-:W4:Y:S02]  /*eb820*/  LDCU UR40, c[0x0][0x39c] ;  /* 0x00007380ff2877ac */ /* 0x000f240008000800 */
[----:B------:R-:W2:Y:S01]  /*eb830*/  LDL.LU R24, [R1+0x5d4] ;  /* 0x0005d40001187983 */ /* 0x000ea20000300800 */
[----:B------:R-:W-:Y:S02]  /*eb840*/  LOP3.LUT R4, R4, 0xfffbffff, RZ, 0xc0, !PT ;  /* 0xfffbffff04047812 */ /* 0x000fe400078ec0ff */
[----:B0-----:R-:W-:Y:S01]  /*eb850*/  ISETP.LT.AND P1, PT, R8, UR41, !P6 ;  /* 0x0000002908007c0c */ /* 0x001fe2000f721270 */
[----:B------:R-:W0:Y:S01]  /*eb860*/  LDCU UR41, c[0x0][0x39c] ;  /* 0x00007380ff2977ac */ /* 0x000e220008000800 */
[----:B------:R-:W2:Y:S02]  /*eb870*/  LDL.LU R8, [R1+0x5d8] ;  /* 0x0005d80001087983 */ /* 0x000ea40000300800 */
[----:B------:R-:W-:-:S04]  /*eb880*/  @P0 LOP3.LUT R4, R4, 0x40000, RZ, 0xfc, !PT ;  /* 0x0004000004040812 */ /* 0x000fc800078efcff */
[----:B------:R-:W-:-:S04]  /*eb890*/  LOP3.LUT R4, R4, 0xfffdffff, RZ, 0xc0, !PT ;  /* 0xfffdffff04047812 */ /* 0x000fc800078ec0ff */
[----:B------:R-:W-:Y:S02]  /*eb8a0*/  @P2 LOP3.LUT R4, R4, 0x20000, RZ, 0xfc, !PT ;  /* 0x0002000004042812 */ /* 0x000fe400078efcff */
[----:B-1----:R-:W-:Y:S01]  /*eb8b0*/  ISETP.LT.AND P0, PT, R2, UR4, !P6 ;  /* 0x0000000402007c0c */ /* 0x002fe2000f701270 */
[----:B------:R-:W1:Y:S01]  /*eb8c0*/  LDCU UR4, c[0x0][0x39c] ;  /* 0x00007380ff0477ac */ /* 0x000e620008000800 */
[----:B------:R-:W2:Y:S01]  /*eb8d0*/  LDL.LU R2, [R1+0x5dc] ;  /* 0x0005dc0001027983 */ /* 0x000ea20000300800 */
[----:B------:R-:W-:-:S04]  /*eb8e0*/  LOP3.LUT R4, R4, 0xfffeffff, RZ, 0xc0, !PT ;  /* 0xfffeffff04047812 */ /* 0x000fc800078ec0ff */
[----:B------:R-:W-:-:S04]  /*eb8f0*/  @P1 LOP3.LUT R4, R4, 0x10000, RZ, 0xfc, !PT ;  /* 0x0001000004041812 */ /* 0x000fc800078efcff */
[----:B------:R-:W-:-:S04]  /*eb900*/  LOP3.LUT R4, R4, 0xffff7fff, RZ, 0xc0, !PT ;  /* 0xffff7fff04047812 */ /* 0x000fc800078ec0ff */
[----:B------:R-:W-:-:S04]  /*eb910*/  @P0 LOP3.LUT R4, R4, 0x8000, RZ, 0xfc, !PT ;  /* 0x0000800004040812 */ /* 0x000fc800078efcff */
[----:B------:R-:W-:Y:S02]  /*eb920*/  LOP3.LUT R4, R4, 0xffffbfff, RZ, 0xc0, !PT ;  /* 0xffffbfff04047812 */ /* 0x000fe400078ec0ff */
[----:B---3--:R-:W-:Y:S01]  /*eb930*/  ISETP.LT.AND P0, PT, R23, UR77, !P6 ;  /* 0x0000004d17007c0c */ /* 0x008fe2000f701270 */
[----:B------:R-:W3:Y:S01]  /*eb940*/  LDCU UR77, c[0x0][0x39c] ;  /* 0x00007380ff4d77ac */ /* 0x000ee20008000800 */
[----:B------:R-:W2:Y:S01]  /*eb950*/  LDL.LU R23, [R1+0x5e0] ;  /* 0x0005e00001177983 */ /* 0x000ea20000300800 */
[----:B----4-:R-:W-:Y:S01]  /*eb960*/  ISETP.LT.AND P2, PT, R25, UR40, !P6 ;  /* 0x0000002819007c0c */ /* 0x010fe2000f741270 */
[----:B------:R-:W2:Y:S02]  /*eb970*/  LDCU UR40, c[0x0][0x39c] ;  /* 0x00007380ff2877ac */ /* 0x000ea40008000800 */
[----:B------:R-:W4:Y:S01]  /*eb980*/  LDL.LU R25, [R1+0x5e4] ;  /* 0x0005e40001197983 */ /* 0x000f220000300800 */
[----:B0-----:R-:W-:Y:S01]  /*eb990*/  ISETP.LT.AND P1, PT, R26, UR41, !P6 ;  /* 0x000000291a007c0c */ /* 0x001fe2000f721270 */
[----:B------:R-:W0:Y:S02]  /*eb9a0*/  LDCU UR41, c[0x0][0x39c] ;  /* 0x00007380ff2977ac */ /* 0x000e240008000800 */
[----:B------:R-:W4:Y:S03]  /*eb9b0*/  LDL.LU R26, [R1+0x5e8] ;  /* 0x0005e800011a7983 */ /* 0x000f260000300800 */
[----:B------:R-:W-:-:S02]  /*eb9c0*/  @P0 LOP3.LUT R4, R4, 0x4000, RZ, 0xfc, !PT ;  /* 0x0000400004040812 */ /* 0x000fc400078efcff */
[----:B-1----:R-:W-:Y:S01]  /*eb9d0*/  ISETP.LT.AND P0, PT, R3, UR4, !P6 ;  /* 0x0000000403007c0c */ /* 0x002fe2000f701270 */
[----:B------:R-:W1:Y:S01]  /*eb9e0*/  LDCU UR4, c[0x0][0x39c] ;  /* 0x00007380ff0477ac */ /* 0x000e620008000800 */
[----:B------:R-:W4:Y:S01]  /*eb9f0*/  LDL.LU R3, [R1+0x5ec] ;  /* 0x0005ec0001037983 */ /* 0x000f220000300800 */
[----:B------:R-:W-:-:S04]  /*eba00*/  LOP3.LUT R4, R4, 0xffffdfff, RZ, 0xc0, !PT ;  /* 0xffffdfff04047812 */ /* 0x000fc800078ec0ff */
[----:B------:R-:W-:Y:S02]  /*eba10*/  @P2 LOP3.LUT R4, R4, 0x2000, RZ, 0xfc, !PT ;  /* 0x0000200004042812 */ /* 0x000fe400078efcff */
[----:B--2---:R-:W-:Y:S01]  /*eba20*/  ISETP.LT.AND P2, PT, R24, UR40, !P6 ;  /* 0x0000002818007c0c */ /* 0x004fe2000f741270 */
[----:B------:R-:W4:Y:S01]  /*eba30*/  LDCU UR40, c[0x0][0x39c] ;  /* 0x00007380ff2877ac */ /* 0x000f220008000800 */
[----:B------:R-:W2:Y:S01]  /*eba40*/  LDL.LU R24, [R1+0x5f0] ;  /* 0x0005f00001187983 */ /* 0x000ea20000300800 */
[----:B------:R-:W-:-:S04]  /*eba50*/  LOP3.LUT R4, R4, 0xffffefff, RZ, 0xc0, !PT ;  /* 0xffffefff04047812 */ /* 0x000fc800078ec0ff */
[----:B------:R-:W-:-:S04]  /*eba60*/  @P1 LOP3.LUT R4, R4, 0x1000, RZ, 0xfc, !PT ;  /* 0x0000100004041812 */ /* 0x000fc800078efcff */
[----:B------:R-:W-:-:S04]  /*eba70*/  LOP3.LUT R4, R4, 0xfffff7ff, RZ, 0xc0, !PT ;  /* 0xfffff7ff04047812 */ /* 0x000fc800078ec0ff */
[----:B------:R-:W-:Y:S02]  /*eba80*/  @P0 LOP3.LUT R4, R4, 0x800, RZ, 0xfc, !PT ;  /* 0x0000080004040812 */ /* 0x000fe400078efcff */
[----:B---3--:R-:W-:Y:S01]  /*eba90*/  ISETP.LT.AND P0, PT, R0, UR77, !P6 ;  /* 0x0000004d00007c0c */ /* 0x008fe2000f701270 */
[----:B------:R-:W3:Y:S01]  /*ebaa0*/  LDCU UR77, c[0x0][0x39c] ;  /* 0x00007380ff4d77ac */ /* 0x000ee20008000800 */
[----:B------:R-:W-:Y:S02]  /*ebab0*/  LOP3.LUT R4, R4, 0xfffffbff, RZ, 0xc0, !PT ;  /* 0xfffffbff04047812 */ /* 0x000fe400078ec0ff */
[----:B0-----:R-:W-:Y:S01]  /*ebac0*/  ISETP.LT.AND P1, PT, R8, UR41, !P6 ;  /* 0x0000002908007c0c */ /* 0x001fe2000f721270 */
[----:B------:R-:W0:Y:S01]  /*ebad0*/  LDCU UR41, c[0x0][0x39c] ;  /* 0x00007380ff2977ac */ /* 0x000e220008000800 */
[----:B------:R-:W2:Y:S07]  /*ebae0*/  LDL.LU R8, [R1+0x5f4] ;  /* 0x0005f40001087983 */ /* 0x000eae0000300800 */
[----:B------:R-:W-:-:S04]  /*ebaf0*/  @P0 LOP3.LUT R4, R4, 0x400, RZ, 0xfc, !PT ;  /* 0x0000040004040812 */ /* 0x000fc800078efcff */
[----:B------:R-:W-:-:S04]  /*ebb00*/  LOP3.LUT R4, R4, 0xfffffdff, RZ, 0xc0, !PT ;  /* 0xfffffdff04047812 */ /* 0x000fc800078ec0ff */
[----:B------:R-:W-:Y:S02]  /*ebb10*/  @P2 LOP3.LUT R4, R4, 0x200, RZ, 0xfc, !PT ;  /* 0x0000020004042812 */ /* 0x000fe400078efcff */
[----:B-1----:R-:W-:Y:S01]  /*ebb20*/  ISETP.LT.AND P0, PT, R2, UR4, !P6 ;  /* 0x0000000402007c0c */ /* 0x002fe2000f701270 */
        /* <DEDUP_REMOVED lines=27> */
[----:B------:R-:W2:Y:S01]  /*ebce0*/  LDCU UR77, c[0x0][0x39c] ;  /* 0x00007380ff4d77ac */ /* 0x000ea20008000800 */
[----:B------:R-:W-:-:S11]  /*ebcf0*/  LOP3.LUT R4, R4, 0xfffffffb, RZ, 0xc0, !PT ;  /* 0xfffffffb04047812 */ /* 0x000fd600078ec0ff */
[----:B------:R-:W-:Y:S02]  /*ebd00*/  @P0 LOP3.LUT R4, R4, 0x4, RZ, 0xfc, !PT ;  /* 0x0000000404040812 */ /* 0x000fe400078efcff */
[----:B-1----:R-:W-:Y:S01]  /*ebd10*/  ISETP.LT.AND P0, PT, R5, UR4, !P6 ;  /* 0x0000000405007c0c */ /* 0x002fe2000f701270 */
[----:B------:R-:W1:Y:S01]  /*ebd20*/  LDCU UR4, c[0x0][0x39c] ;  /* 0x00007380ff0477ac */ /* 0x000e620008000800 */
[----:B------:R-:W2:Y:S04]  /*ebd30*/  LDL.LU R5, [R1+0x4108] ;  /* 0x0041080001057983 */ /* 0x000ea80000300800 */
[----:B------:R-:W2:Y:S04]  /*ebd40*/  LDL.LU R0, [R1+0x610] ;  /* 0x0006100001007983 */ /* 0x000ea80000300800 */
[----:B------:R-:W2:Y:S01]  /*ebd50*/  LDL.LU R24, [R1+0x614] ;  /* 0x0006140001187983 */ /* 0x000ea20000300800 */
[----:B----4-:R-:W-:Y:S01]  /*ebd60*/  ISETP.LT.AND P2, PT, R8, UR40, !P6 ;  /* 0x0000002808007c0c */ /* 0x010fe2000f741270 */
[----:B------:R-:W3:Y:S02]  /*ebd70*/  LDCU UR40, c[0x0][0x39c] ;  /* 0x00007380ff2877ac */ /* 0x000ee40008000800 */
[----:B------:R-:W4:Y:S01]  /*ebd80*/  LDL.LU R8, [R1+0x618] ;  /* 0x0006180001087983 */ /* 0x000f220000300800 */
[----:B0-----:R-:W-:Y:S01]  /*ebd90*/  ISETP.LT.AND P1, PT, R2, UR41, !P6 ;  /* 0x0000002902007c0c */ /* 0x001fe2000f721270 */
[----:B------:R-:W0:Y:S02]  /*ebda0*/  LDCU UR41, c[0x0][0x39c] ;  /* 0x00007380ff2977ac */ /* 0x000e240008000800 */
[----:B------:R-:W4:Y:S01]  /*ebdb0*/  LDL.LU R2, [R1+0x61c] ;  /* 0x00061c0001027983 */ /* 0x000f220000300800 */
[----:B------:R-:W-:-:S05]  /*ebdc0*/  LOP3.LUT R4, R4, 0xfffffffd, RZ, 0xc0, !PT ;  /* 0xfffffffd04047812 */ /* 0x000fca00078ec0ff */
[----:B------:R-:W-:-:S04]  /*ebdd0*/  @P2 LOP3.LUT R4, R4, 0x2, RZ, 0xfc, !PT ;  /* 0x0000000204042812 */ /* 0x000fc800078efcff */
[----:B------:R-:W-:-:S04]  /*ebde0*/  LOP3.LUT R4, R4, 0xfffffffe, RZ, 0xc0, !PT ;  /* 0xfffffffe04047812 */ /* 0x000fc800078ec0ff */
[----:B------:R-:W-:Y:S02]  /*ebdf0*/  @P1 LOP3.LUT R4, R4, 0x1, RZ, 0xfc, !PT ;  /* 0x0000000104041812 */ /* 0x000fe400078efcff */
[----:B---3--:R-:W-:Y:S01]  /*ebe00*/  ISETP.LT.AND P2, PT, R25, UR40, !P6 ;  /* 0x0000002819007c0c */ /* 0x008fe2000f741270 */
[----:B------:R-:W3:Y:S01]  /*ebe10*/  LDCU UR40, c[0x0][0x39c] ;  /* 0x00007380ff2877ac */ /* 0x000ee20008000800 */
[----:B0-----:R-:W-:Y:S01]  /*ebe20*/  ISETP.LT.AND P1, PT, R26, UR41, !P6 ;  /* 0x000000291a007c0c */ /* 0x001fe2000f721270 */
[----:B------:R-:W4:Y:S01]  /*ebe30*/  LDCU UR41, c[0x0][0x39c] ;  /* 0x00007380ff2977ac */ /* 0x000f220008000800 */
[----:B--2---:R-:W-:-:S04]  /*ebe40*/  LOP3.LUT R5, R5, 0x7fffffff, RZ, 0xc0, !PT ;  /* 0x7fffffff05057812 */ /* 0x004fc800078ec0ff */
[----:B------:R-:W-:Y:S02]  /*ebe50*/  @P0 LOP3.LUT R5, R5, 0x80000000, RZ, 0xfc, !PT ;  /* 0x8000000005050812 */ /* 0x000fe400078efcff */
[----:B------:R-:W-:Y:S01]  /*ebe60*/  ISETP.LT.AND P0, PT, R23, UR77, !P6 ;  /* 0x0000004d17007c0c */ /* 0x000fe2000f701270 */
[----:B------:R-:W0:Y:S01]  /*ebe70*/  LDCU UR77, c[0x0][0x39c] ;  /* 0x00007380ff4d77ac */ /* 0x000e220008000800 */
[----:B------:R-:W2:Y:S01]  /*ebe80*/  LDL.LU R23, [R1+0x620] ;  /* 0x0006200001177983 */ /* 0x000ea20000300800 */
[----:B------:R-:W-:-:S03]  /*ebe90*/  LOP3.LUT R5, R5, 0xbfffffff, RZ, 0xc0, !PT ;  /* 0xbfffffff05057812 */ /* 0x000fc600078ec0ff */
[----:B------:R-:W2:Y:S04]  /*ebea0*/  LDL.LU R25, [R1+0x624] ;  /* 0x0006240001197983 */ /* 0x000ea80000300800 */
[----:B------:R-:W2:Y:S03]  /*ebeb0*/  LDL.LU R26, [R1+0x628] ;  /* 0x00062800011a7983 */ /* 0x000ea60000300800 */
        /* <DEDUP_REMOVED lines=8> */
[----:B------:R-:W-:Y:S02]  /*ebf40*/  LOP3.LUT R5, R5, 0xf7ffffff, RZ, 0xc0, !PT ;  /* 0xf7ffffff05057812 */ /* 0x000fe400078ec0ff */
[----:B---3--:R-:W-:Y:S01]  /*ebf50*/  ISETP.LT.AND P2, PT, R24, UR40, !P6 ;  /* 0x0000002818007c0c */ /* 0x008fe2000f741270 */
[----:B------:R-:W3:Y:S01]  /*ebf60*/  LDCU UR40, c[0x0][0x39c] ;  /* 0x00007380ff2877ac */ /* 0x000ee20008000800 */
[----:B------:R-:W-:Y:S02]  /*ebf70*/  @P0 LOP3.LUT R5, R5, 0x8000000, RZ, 0xfc, !PT ;  /* 0x0800000005050812 */ /* 0x000fe400078efcff */
[----:B0-----:R-:W-:Y:S01]  /*ebf80*/  ISETP.LT.AND P0, PT, R0, UR77, !P6 ;  /* 0x0000004d00007c0c */ /* 0x001fe2000f701270 */
[----:B------:R-:W2:Y:S01]  /*ebf90*/  LDCU UR77, c[0x0][0x39c] ;  /* 0x00007380ff4d77ac */ /* 0x000ea20008000800 */
[----:B------:R-:W2:Y:S04]  /*ebfa0*/  LDL.LU R0, [R1+0x630] ;  /* 0x0006300001007983 */ /* 0x000ea80000300800 */
[----:B------:R-:W2:Y:S01]  /*ebfb0*/  LDL.LU R24, [R1+0x634] ;  /* 0x0006340001187983 */ /* 0x000ea20000300800 */
[----:B------:R-:W-:-:S02]  /*ebfc0*/  LOP3.LUT R5, R5, 0xfbffffff, RZ, 0xc0, !PT ;  /* 0xfbffffff05057812 */ /* 0x000fc400078ec0ff */
[----:B----4-:R-:W-:Y:S01]  /*ebfd0*/  ISETP.LT.AND P1, PT, R8, UR41, !P6 ;  /* 0x0000002908007c0c */ /* 0x010fe2000f721270 */
[----:B------:R-:W0:Y:S01]  /*ebfe0*/  LDCU UR41, c[0x0][0x39c] ;  /* 0x00007380ff2977ac */ /* 0x000e220008000800 */
[----:B------:R-:W4:Y:S02]  /*ebff0*/  LDL.LU R8, [R1+0x638] ;  /* 0x0006380001087983 */ /* 0x000f240000300800 */
[----:B------:R-:W-:-:S04]  /*ec000*/  @P0 LOP3.LUT R5, R5, 0x4000000, RZ, 0xfc, !PT ;  /* 0x0400000005050812 */ /* 0x000fc800078efcff */
[----:B------:R-:W-:-:S04]  /*ec010*/  LOP3.LUT R5, R5, 0xfdffffff, RZ, 0xc0, !PT ;  /* 0xfdffffff05057812 */ /* 0x000fc800078ec0ff */
[----:B------:R-:W-:Y:S02]  /*ec020*/  @P2 LOP3.LUT R5, R5, 0x2000000, RZ, 0xfc, !PT ;  /* 0x0200000005052812 */ /* 0x000fe400078efcff */
[----:B-1----:R-:W-:Y:S01]  /*ec030*/  ISETP.LT.AND P0, PT, R2, UR4, !P6 ;  /* 0x0000000402007c0c */ /* 0x002fe2000f701270 */
[----:B------:R-:W1:Y:S01]  /*ec040*/  LDCU UR4, c[0x0][0x39c] ;  /* 0x00007380ff0477ac */ /* 0x000e620008000800 */
[----:B------:R-:W-:Y:S01]  /*ec050*/  LOP3.LUT R5, R5, 0xfeffffff, RZ, 0xc0, !PT ;  /* 0xfeffffff05057812 */ /* 0x000fe200078ec0ff */
[----:B------:R-:W4:Y:S03]  /*ec060*/  LDL.LU R2, [R1+0x63c] ;  /* 0x00063c0001027983 */ /* 0x000f260000300800 */
[----:B------:R-:W-:-:S04]  /*ec070*/  @P1 LOP3.LUT R5, R5, 0x1000000, RZ, 0xfc, !PT ;  /* 0x0100000005051812 */ /* 0x000fc800078efcff */
[----:B------:R-:W-:-:S04]  /*ec080*/  LOP3.LUT R5, R5, 0xff7fffff, RZ, 0xc0, !PT ;  /* 0xff7fffff05057812 */ /* 0x000fc800078ec0ff */
[----:B------:R-:W-:-:S04]  /*ec090*/  @P0 LOP3.LUT R5, R5, 0x800000, RZ, 0xfc, !PT ;  /* 0x0080000005050812 */ /* 0x000fc800078efcff */
[----:B------:R-:W-:Y:S02]  /*ec0a0*/  LOP3.LUT R5, R5, 0xffbfffff, RZ, 0xc0, !PT ;  /* 0xffbfffff05057812 */ /* 0x000fe400078ec0ff */
[----:B--2---:R-:W-:Y:S01]  /*ec0b0*/  ISETP.LT.AND P0, PT, R23, UR77, !P6 ;  /* 0x0000004d17007c0c */ /* 0x004fe2000f701270 */
[----:B------:R-:W2:Y:S01]  /*ec0c0*/  LDCU UR77, c[0x0][0x39c] ;  /* 0x00007380ff4d77ac */ /* 0x000ea20008000800 */
[----:B------:R-:W4:Y:S01]  /*ec0d0*/  LDL.LU R23, [R1+0x640] ;  /* 0x0006400001177983 */ /* 0x000f220000300800 */
[----:B---3--:R-:W-:Y:S01]  /*ec0e0*/  ISETP.LT.AND P2, PT, R25, UR40, !P6 ;  /* 0x0000002819007c0c */ /* 0x008fe2000f741270 */
[----:B------:R-:W3:Y:S02]  /*ec0f0*/  LDCU UR40, c[0x0][0x39c] ;  /* 0x00007380ff2877ac */ /* 0x000ee40008000800 */
[----:B------:R-:W4:Y:S01]  /*ec100*/  LDL.LU R25, [R1+0x644] ;  /* 0x0006440001197983 */ /* 0x000f220000300800 */
[----:B0-----:R-:W-:Y:S01]  /*ec110*/  ISETP.LT.AND P1, PT, R26, UR41, !P6 ;  /* 0x000000291a007c0c */ /* 0x001fe2000f721270 */
[----:B------:R-:W4:Y:S02]  /*ec120*/  LDCU UR41, c[0x0][0x39c] ;  /* 0x00007380ff2977ac */ /* 0x000f240008000800 */
[----:B------:R-:W4:Y:S03]  /*ec130*/  LDL.LU R26, [R1+0x648] ;  /* 0x00064800011a7983 */ /* 0x000f260000300800 */
[----:B------:R-:W-:-:S04]  /*ec140*/  @P0 LOP3.LUT R5, R5, 0x400000, RZ, 0xfc, !PT ;  /* 0x0040000005050812 */ /* 0x000fc800078efcff */
[----:B------:R-:W-:-:S04]  /*ec150*/  LOP3.LUT R5, R5, 0xffdfffff, RZ, 0xc0, !PT ;  /* 0xffdfffff05057812 */ /* 0x000fc800078ec0ff */
[----:B------:R-:W-:Y:S02]  /*ec160*/  @P2 LOP3.LUT R5, R5, 0x200000, RZ, 0xfc, !PT ;  /* 0x0020000005052812 */ /* 0x000fe400078efcff */
[----:B-1----:R-:W-:Y:S01]  /*ec170*/  ISETP.LT.AND P0, PT, R3, UR4, !P6 ;  /* 0x0000000403007c0c */ /* 0x002fe2000f701270 */
[----:B------:R-:W0:Y:S01]  /*ec180*/  LDCU UR4, c[0x0][0x39c] ;  /* 0x00007380ff0477ac */ /* 0x000e220008000800 */
[----:B------:R-:W-:Y:S01]  /*ec190*/  LOP3.LUT R5, R5, 0xffefffff, RZ, 0xc0, !PT ;  /* 0xffefffff05057812 */ /* 0x000fe200078ec0ff */
[----:B------:R-:W4:Y:S03]  /*ec1a0*/  LDL.LU R3, [R1+0x64c] ;  /* 0x00064c0001037983 */ /* 0x000f260000300800 */
[----:B------:R-:W-:-:S04]  /*ec1b0*/  @P1 LOP3.LUT R5, R5, 0x100000, RZ, 0xfc, !PT ;  /* 0x0010000005051812 */ /* 0x000fc800078efcff */
[----:B------:R-:W-:-:S04]  /*ec1c0*/  LOP3.LUT R5, R5, 0xfff7ffff, RZ, 0xc0, !PT ;  /* 0xfff7ffff05057812 */ /* 0x000fc800078ec0ff */
[----:B------:R-:W-:Y:S02]  /*ec1d0*/  @P0 LOP3.LUT R5, R5, 0x80000, RZ, 0xfc, !PT ;  /* 0x0008000005050812 */ /* 0x000fe400078efcff */
[----:B--2---:R-:W-:Y:S01]  /*ec1e0*/  ISETP.LT.AND P0, PT, R0, UR77, !P6 ;  /* 0x0000004d00007c0c */ /* 0x004fe2000f701270 */
[----:B------:R-:W1:Y:S01]  /*ec1f0*/  LDCU UR77, c[0x0][0x39c] ;  /* 0x00007380ff4d77ac */ /* 0x000e620008000800 */
[----:B------:R-:W2:Y:S01]  /*ec200*/  LDL.LU R0, [R1+0x650] ;  /* 0x0006500001007983 */ /* 0x000ea20000300800 */
[----:B---3--:R-:W-:Y:S01]  /*ec210*/  ISETP.LT.AND P2, PT, R24, UR40, !P6 ;  /* 0x0000002818007c0c */ /* 0x008fe2000f741270 */
[----:B------:R-:W3:Y:S02]  /*ec220*/  LDCU UR40, c[0x0][0x39c] ;  /* 0x00007380ff2877ac */ /* 0x000ee40008000800 */
[----:B------:R-:W2:Y:S01]  /*ec230*/  LDL.LU R24, [R1+0x654] ;  /* 0x0006540001187983 */ /* 0x000ea20000300800 */
[----:B------:R-:W-:Y:S02]  /*ec240*/  LOP3.LUT R5, R5, 0xfffbffff, RZ, 0xc0, !PT ;  /* 0xfffbffff05057812 */ /* 0x000fe400078ec0ff */
[----:B----4-:R-:W-:Y:S01]  /*ec250*/  ISETP.LT.AND P1, PT, R8, UR41, !P6 ;  /* 0x0000002908007c0c */ /* 0x010fe2000f721270 */
[----:B------:R-:W4:Y:S01]  /*ec260*/  LDCU UR41, c[0x0][0x39c] ;  /* 0x00007380ff2977ac */ /* 0x000f220008000800 */
[----:B------:R-:W2:Y:S02]  /*ec270*/  LDL.LU R8, [R1+0x658] ;  /* 0x0006580001087983 */ /* 0x000ea40000300800 */
[----:B------:R-:W-:-:S04]  /*ec280*/  @P0 LOP3.LUT R5, R5, 0x40000, RZ, 0xfc, !PT ;  /* 0x0004000005050812 */ /* 0x000fc800078efcff */
[----:B------:R-:W-:-:S04]  /*ec290*/  LOP3.LUT R5, R5, 0xfffdffff, RZ, 0xc0, !PT ;  /* 0xfffdffff05057812 */ /* 0x000fc800078ec0ff */
[----:B------:R-:W-:Y:S02]  /*ec2a0*/  @P2 LOP3.LUT R5, R5, 0x20000, RZ, 0xfc, !PT ;  /* 0x0002000005052812 */ /* 0x000fe400078efcff */
[----:B0-----:R-:W-:Y:S01]  /*ec2b0*/  ISETP.LT.AND P0, PT, R2, UR4, !P6 ;  /* 0x0000000402007c0c */ /* 0x001fe2000f701270 */
[----:B------:R-:W0:Y:S01]  /*ec2c0*/  LDCU UR4, c[0x0][0x39c] ;  /* 0x00007380ff0477ac */ /* 0x000e220008000800 */
[----:B------:R-:W2:Y:S01]  /*ec2d0*/  LDL.LU R2, [R1+0x65c] ;  /* 0x00065c0001027983 */ /* 0x000ea20000300800 */
[----:B------:R-:W-:-:S04]  /*ec2e0*/  LOP3.LUT R5, R5, 0xfffeffff, RZ, 0xc0, !PT ;  /* 0xfffeffff05057812 */ /* 0x000fc800078ec0ff */
[----:B------:R-:W-:-:S04]  /*ec2f0*/  @P1 LOP3.LUT R5, R5, 0x10000, RZ, 0xfc, !PT ;  /* 0x0001000005051812 */ /* 0x000fc800078efcff */
[----:B------:R-:W-:-:S04]  /*ec300*/  LOP3.LUT R5, R5, 0xffff7fff, RZ, 0xc0, !PT ;  /* 0xffff7fff05057812 */ /* 0x000fc800078ec0ff */
[----:B------:R-:W-:-:S04]  /*ec310*/  @P0 LOP3.LUT R5, R5, 0x8000, RZ, 0xfc, !PT ;  /* 0x0000800005050812 */ /* 0x000fc800078efcff */
[----:B------:R-:W-:Y:S02]  /*ec320*/  LOP3.LUT R5, R5, 0xffffbfff, RZ, 0xc0, !PT ;  /* 0xffffbfff05057812 */ /* 0x000fe400078ec0ff */
[----:B-1----:R-:W-:Y:S01]  /*ec330*/  ISETP.LT.AND P0, PT, R23, UR77, !P6 ;  /* 0x0000004d17007c0c */ /* 0x002fe2000f701270 */
[----:B------:R-:W1:Y:S01]  /*ec340*/  LDCU UR77, c[0x0][0x39c] ;  /* 0x00007380ff4d77ac */ /* 0x000e620008000800 */
[----:B------:R-:W2:Y:S01]  /*ec350*/  LDL.LU R23, [R1+0x660] ;  /* 0x0006600001177983 */ /* 0x000ea20000300800 */
[----:B---3--:R-:W-:Y:S01]  /*ec360*/  ISETP.LT.AND P2, PT, R25, UR40, !P6 ;  /* 0x0000002819007c0c */ /* 0x008fe2000f741270 */
[----:B------:R-:W2:Y:S02]  /*ec370*/  LDCU UR40, c[0x0][0x39c] ;  /* 0x00007380ff2877ac */ /* 0x000ea40008000800 */
[----:B------:R-:W3:Y:S01]  /*ec380*/  LDL.LU R25, [R1+0x664] ;  /* 0x0006640001197983 */ /* 0x000ee20000300800 */
[----:B----4-:R-:W-:Y:S01]  /*ec390*/  ISETP.LT.AND P1, PT, R26, UR41, !P6 ;  /* 0x000000291a007c0c */ /* 0x010fe2000f721270 */
[----:B------:R-:W4:Y:S02]  /*ec3a0*/  LDCU UR41, c[0x0][0x39c] ;  /* 0x00007380ff2977ac */ /* 0x000f240008000800 */
[----:B------:R-:W3:Y:S03]  /*ec3b0*/  LDL.LU R26, [R1+0x668] ;  /* 0x00066800011a7983 */ /* 0x000ee60000300800 */
[----:B------:R-:W-:-:S02]  /*ec3c0*/  @P0 LOP3.LUT R5, R5, 0x4000, RZ, 0xfc, !PT ;  /* 0x0000400005050812 */ /* 0x000fc400078efcff */
[----:B0-----:R-:W-:Y:S01]  /*ec3d0*/  ISETP.LT.AND P0, PT, R3, UR4, !P6 ;  /* 0x0000000403007c0c */ /* 0x001fe2000f701270 */
[----:B------:R-:W0:Y:S01]  /*ec3e0*/  LDCU UR4, c[0x0][0x39c] ;  /* 0x00007380ff0477ac */ /* 0x000e220008000800 */
[----:B------:R-:W3:Y:S01]  /*ec3f0*/  LDL.LU R3, [R1+0x66c] ;  /* 0x00066c0001037983 */ /* 0x000ee20000300800 */
[----:B------:R-:W-:-:S04]  /*ec400*/  LOP3.LUT R5, R5, 0xffffdfff, RZ, 0xc0, !PT ;  /* 0xffffdfff05057812 */ /* 0x000fc800078ec0ff */
[----:B------:R-:W-:Y:S02]  /*ec410*/  @P2 LOP3.LUT R5, R5, 0x2000, RZ, 0xfc, !PT ;  /* 0x0000200005052812 */ /* 0x000fe400078efcff */
[----:B--2---:R-:W-:Y:S01]  /*ec420*/  ISETP.LT.AND P2, PT, R24, UR40, !P6 ;  /* 0x0000002818007c0c */ /* 0x004fe2000f741270 */
[----:B------:R-:W3:Y:S01]  /*ec430*/  LDCU UR40, c[0x0][0x39c] ;  /* 0x00007380ff2877ac */ /* 0x000ee20008000800 */
[----:B------:R-:W2:Y:S01]  /*ec440*/  LDL.LU R24, [R1+0x670] ;  /* 0x0006700001187983 */ /* 0x000ea20000300800 */
[----:B------:R-:W-:-:S04]  /*ec450*/  LOP3.LUT R5, R5, 0xffffefff, RZ, 0xc0, !PT ;  /* 0xffffefff05057812 */ /* 0x000fc800078ec0ff */
[----:B------:R-:W-:-:S04]  /*ec460*/  @P1 LOP3.LUT R5, R5, 0x1000, RZ, 0xfc, !PT ;  /* 0x0000100005051812 */ /* 0x000fc800078efcff */
[----:B------:R-:W-:-:S04]  /*ec470*/  LOP3.LUT R5, R5, 0xfffff7ff, RZ, 0xc0, !PT ;  /* 0xfffff7ff05057812 */ /* 0x000fc800078ec0ff */
[----:B------:R-:W-:Y:S02]  /*ec480*/  @P0 LOP3.LUT R5, R5, 0x800, RZ, 0xfc, !PT ;  /* 0x0000080005050812 */ /* 0x000fe400078efcff */
[----:B-1----:R-:W-:Y:S01]  /*ec490*/  ISETP.LT.AND P0, PT, R0, UR77, !P6 ;  /* 0x0000004d00007c0c */ /* 0x002fe2000f701270 */
[----:B------:R-:W1:Y:S01]  /*ec4a0*/  LDCU UR77, c[0x0][0x39c] ;  /* 0x00007380ff4d77ac */ /* 0x000e620008000800 */
[----:B------:R-:W-:Y:S02]  /*ec4b0*/  LOP3.LUT R5, R5, 0xfffffbff, RZ, 0xc0, !PT ;  /* 0xfffffbff05057812 */ /* 0x000fe400078ec0ff */
[----:B----4-:R-:W-:Y:S01]  /*ec4c0*/  ISETP.LT.AND P1, PT, R8, UR41, !P6 ;  /* 0x0000002908007c0c */ /* 0x010fe2000f721270 */
[----:B------:R-:W4:Y:S01]  /*ec4d0*/  LDCU UR41, c[0x0][0x39c] ;  /* 0x00007380ff2977ac */ /* 0x000f220008000800 */
[----:B------:R-:W2:Y:S07]  /*ec4e0*/  LDL.LU R8, [R1+0x674] ;  /* 0x0006740001087983 */ /* 0x000eae0000300800 */
[----:B------:R-:W-:-:S04]  /*ec4f0*/  @P0 LOP3.LUT R5, R5, 0x400, RZ, 0xfc, !PT ;  /* 0x0000040005050812 */ /* 0x000fc800078efcff */
[----:B------:R-:W-:-:S04]  /*ec500*/  LOP3.LUT R5, R5, 0xfffffdff, RZ, 0xc0, !PT ;  /* 0xfffffdff05057812 */ /* 0x000fc800078ec0ff */
[----:B------:R-:W-:Y:S02]  /*ec510*/  @P2 LOP3.LUT R5, R5, 0x200, RZ, 0xfc, !PT ;  /* 0x0000020005052812 */ /* 0x000fe400078efcff */
[----:B0-----:R-:W-:Y:S01]  /*ec520*/  ISETP.LT.AND P0, PT, R2, UR4, !P6 ;  /* 0x0000000402007c0c */ /* 0x001fe2000f701270 */
[----:B------:R-:W0:Y:S01]  /*ec530*/  LDCU UR4, c[0x0][0x39c] ;  /* 0x00007380ff0477ac */ /* 0x000e220008000800 */
[----:B------:R-:W-:Y:S01]  /*ec540*/  LOP3.LUT R5, R5, 0xfffffeff, RZ, 0xc0, !PT ;  /* 0xfffffeff05057812 */ /* 0x000fe200078ec0ff */
[----:B------:R-:W2:Y:S03]  /*ec550*/  LDL.LU R2, [R1+0x678] ;  /* 0x0006780001027983 */ /* 0x000ea60000300800 */
[----:B------:R-:W-:-:S04]  /*ec560*/  @P1 LOP3.LUT R5, R5, 0x100, RZ, 0xfc, !PT ;  /* 0x0000010005051812 */ /* 0x000fc800078efcff */
[----:B------:R-:W-:-:S04]  /*ec570*/  LOP3.LUT R5, R5, 0xffffff7f, RZ, 0xc0, !PT ;  /* 0xffffff7f05057812 */ /* 0x000fc800078ec0ff */
[----:B------:R-:W-:-:S04]  /*ec580*/  @P0 LOP3.LUT R5, R5, 0x80, RZ, 0xfc, !PT ;  /* 0x0000008005050812 */ /* 0x000fc800078efcff */
[----:B------:R-:W-:Y:S02]  /*ec590*/  LOP3.LUT R5, R5, 0xffffffbf, RZ, 0xc0, !PT ;  /* 0xffffffbf05057812 */ /* 0x000fe400078ec0ff */
[----:B-1----:R-:W-:Y:S01]  /*ec5a0*/  ISETP.LT.AND P0, PT, R23, UR77, !P6 ;  /* 0x0000004d17007c0c */ /* 0x002fe2000f701270 */
[----:B------:R-:W2:Y:S01]  /*ec5b0*/  LDCU UR77, c[0x0][0x39c] ;  /* 0x00007380ff4d77ac */ /* 0x000ea20008000800 */
[----:B------:R-:W2:Y:S01]  /*ec5c0*/  LDL.LU R23, [R1+0x680] ;  /* 0x0006800001177983 */ /* 0x000ea20000300800 */
[----:B---3--:R-:W-:Y:S01]  /*ec5d0*/  ISETP.LT.AND P2, PT, R25, UR40, !P6 ;  /* 0x0000002819007c0c */ /* 0x008fe2000f741270 */
[----:B------:R-:W1:Y:S02]  /*ec5e0*/  LDCU UR40, c[0x0][0x39c] ;  /* 0x00007380ff2877ac */ /* 0x000e640008000800 */
[----:B------:R-:W3:Y:S01]  /*ec5f0*/  LDL.LU R25, [R1+0x684] ;  /* 0x0006840001197983 */ /* 0x000ee20000300800 */
[----:B----4-:R-:W-:Y:S01]  /*ec600*/  ISETP.LT.AND P1, PT, R26, UR41, !P6 ;  /* 0x000000291a007c0c */ /* 0x010fe2000f721270 */
[----:B------:R-:W4:Y:S02]  /*ec610*/  LDCU UR41, c[0x0][0x39c] ;  /* 0x00007380ff2977ac */ /* 0x000f240008000800 */
[----:B------:R-:W3:Y:S03]  /*ec620*/  LDL.LU R26, [R1+0x688] ;  /* 0x00068800011a7983 */ /* 0x000ee60000300800 */
[----:B------:R-:W-:-:S04]  /*ec630*/  @P0 LOP3.LUT R5, R5, 0x40, RZ, 0xfc, !PT ;  /* 0x0000004005050812 */ /* 0x000fc800078efcff */
[----:B------:R-:W-:-:S04]  /*ec640*/  LOP3.LUT R5, R5, 0xffffffdf, RZ, 0xc0, !PT ;  /* 0xffffffdf05057812 */ /* 0x000fc800078ec0ff */
[----:B------:R-:W-:Y:S02]  /*ec650*/  @P2 LOP3.LUT R5, R5, 0x20, RZ, 0xfc, !PT ;  /* 0x0000002005052812 */ /* 0x000fe400078efcff */
[----:B0-----:R-:W-:Y:S01]  /*ec660*/  ISETP.LT.AND P0, PT, R3, UR4, !P6 ;  /* 0x0000000403007c0c */ /* 0x001fe2000f701270 */
[----:B------:R-:W0:Y:S01]  /*ec670*/  LDCU UR4, c[0x0][0x39c] ;  /* 0x00007380ff0477ac */ /* 0x000e220008000800 */
        /* <DEDUP_REMOVED lines=9> */
[----:B0-----:R-:W-:Y:S01]  /*ec710*/  ISETP.LT.AND P0, PT, R6, UR4, !P6 ;  /* 0x0000000406007c0c */ /* 0x001fe2000f701270 */
[----:B------:R-:W0:Y:S01]  /*ec720*/  LDCU UR4, c[0x0][0x39c] ;  /* 0x00007380ff0477ac */ /* 0x000e220008000800 */
[----:B------:R-:W2:Y:S04]  /*ec730*/  LDL.LU R6, [R1+0x4104] ;  /* 0x0041040001067983 */ /* 0x000ea80000300800 */
[----:B------:R-:W2:Y:S04]  /*ec740*/  LDL.LU R0, [R1+0x690] ;  /* 0x0006900001007983 */ /* 0x000ea80000300800 */
[----:B------:R-:W2:Y:S01]  /*ec750*/  LDL.LU R24, [R1+0x694] ;  /* 0x0006940001187983 */ /* 0x000ea20000300800 */
[----:B-1----:R-:W-:Y:S01]  /*ec760*/  ISETP.LT.AND P2, PT, R8, UR40, !P6 ;  /* 0x0000002808007c0c */ /* 0x002fe2000f741270 */
[----:B------:R-:W3:Y:S02]  /*ec770*/  LDCU UR40, c[0x0][0x39c] ;  /* 0x00007380ff2877ac */ /* 0x000ee40008000800 */
[----:B------:R-:W2:Y:S01]  /*ec780*/  LDL.LU R8, [R1+0x698] ;  /* 0x0006980001087983 */ /* 0x000ea20000300800 */
[----:B----4-:R-:W-:Y:S01]  /*ec790*/  ISETP.LT.AND P1, PT, R2, UR41, !P6 ;  /* 0x0000002902007c0c */ /* 0x010fe2000f721270 */
[----:B------:R-:W1:Y:S02]  /*ec7a0*/  LDCU UR41, c[0x0][0x39c] ;  /* 0x00007380ff2977ac */ /* 0x000e640008000800 */
[----:B------:R-:W4:Y:S01]  /*ec7b0*/  LDL.LU R2, [R1+0x69c] ;  /* 0x00069c0001027983 */ /* 0x000f220000300800 */
[----:B------:R-:W-:-:S05]  /*ec7c0*/  LOP3.LUT R5, R5, 0xfffffffd, RZ, 0xc0, !PT ;  /* 0xfffffffd05057812 */ /* 0x000fca00078ec0ff */
[----:B------:R-:W-:-:S04]  /*ec7d0*/  @P2 LOP3.LUT R5, R5, 0x2, RZ, 0xfc, !PT ;  /* 0x0000000205052812 */ /* 0x000fc800078efcff */
[----:B------:R-:W-:-:S04]  /*ec7e0*/  LOP3.LUT R5, R5, 0xfffffffe, RZ, 0xc0, !PT ;  /* 0xfffffffe05057812 */ /* 0x000fc800078ec0ff */
[----:B------:R-:W-:Y:S02]  /*ec7f0*/  @P1 LOP3.LUT R5, R5, 0x1, RZ, 0xfc, !PT ;  /* 0x0000000105051812 */ /* 0x000fe400078efcff */
[----:B---3--:R-:W-:Y:S01]  /*ec800*/  ISETP.LT.AND P2, PT, R25, UR40, !P6 ;  /* 0x0000002819007c0c */ /* 0x008fe2000f741270 */
[----:B------:R-:W3:Y:S01]  /*ec810*/  LDCU UR40, c[0x0][0x39c] ;  /* 0x00007380ff2877ac */ /* 0x000ee20008000800 */
[----:B-1----:R-:W-:Y:S01]  /*ec820*/  ISETP.LT.AND P1, PT, R26, UR41, !P6 ;  /* 0x000000291a007c0c */ /* 0x002fe2000f721270 */
[----:B------:R-:W1:Y:S01]  /*ec830*/  LDCU UR41, c[0x0][0x39c] ;  /* 0x00007380ff2977ac */ /* 0x000e620008000800 */
[----:B--2---:R-:W-:-:S04]  /*ec840*/  LOP3.LUT R6, R6, 0x7fffffff, RZ, 0xc0, !PT ;  /* 0x7fffffff06067812 */ /* 0x004fc800078ec0ff */
[----:B------:R-:W-:Y:S02]  /*ec850*/  @P0 LOP3.LUT R6, R6, 0x80000000, RZ, 0xfc, !PT ;  /* 0x8000000006060812 */ /* 0x000fe400078efcff */
[----:B------:R-:W-:Y:S01]  /*ec860*/  ISETP.LT.AND P0, PT, R23, UR77, !P6 ;  /* 0x0000004d17007c0c */ /* 0x000fe2000f701270 */
[----:B------:R-:W2:Y:S01]  /*ec870*/  LDCU UR77, c[0x0][0x39c] ;  /* 0x00007380ff4d77ac */ /* 0x000ea20008000800 */
[----:B------:R-:W4:Y:S01]  /*ec880*/  LDL.LU R23, [R1+0x6a0] ;  /* 0x0006a00001177983 */ /* 0x000f220000300800 */
[----:B------:R-:W-:-:S03]  /*ec890*/  LOP3.LUT R6, R6, 0xbfffffff, RZ, 0xc0, !PT ;  /* 0xbfffffff06067812 */ /* 0x000fc600078ec0ff */
[----:B------:R-:W4:Y:S04]  /*ec8a0*/  LDL.LU R25, [R1+0x6a4] ;  /* 0x0006a40001197983 */ /* 0x000f280000300800 */
[----:B------:R-:W4:Y:S03]  /*ec8b0*/  LDL.LU R26, [R1+0x6a8] ;  /* 0x0006a800011a7983 */ /* 0x000f260000300800 */
[----:B------:R-:W-:-:S04]  /*ec8c0*/  @P0 LOP3.LUT R6, R6, 0x40000000, RZ, 0xfc, !PT ;  /* 0x4000000006060812 */ /* 0x000fc800078efcff */
[----:B------:R-:W-:-:S04]  /*ec8d0*/  LOP3.LUT R6, R6, 0xdfffffff, RZ, 0xc0, !PT ;  /* 0xdfffffff06067812 */ /* 0x000fc800078ec0ff */
[----:B------:R-:W-:Y:S02]  /*ec8e0*/  @P2 LOP3.LUT R6, R6, 0x20000000, RZ, 0xfc, !PT ;  /* 0x2000000006062812 */ /* 0x000fe400078efcff */
[----:B0-----:R-:W-:Y:S01]  /*ec8f0*/  ISETP.LT.AND P0, PT, R3, UR4, !P6 ;  /* 0x0000000403007c0c */ /* 0x001fe2000f701270 */
[----:B------:R-:W4:Y:S01]  /*ec900*/  LDCU UR4, c[0x0][0x39c] ;  /* 0x00007380ff0477ac */ /* 0x000f220008000800 */
[----:B------:R-:W4:Y:S01]  /*ec910*/  LDL.LU R3, [R1+0x6ac] ;  /* 0x0006ac0001037983 */ /* 0x000f220000300800 */
[----:B------:R-:W-:-:S04]  /*ec920*/  LOP3.LUT R6, R6, 0xefffffff, RZ, 0xc0, !PT ;  /* 0xefffffff06067812 */ /* 0x000fc800078ec0ff */
[----:B------:R-:W-:-:S04]  /*ec930*/  @P1 LOP3.LUT R6, R6, 0x10000000, RZ, 0xfc, !PT ;  /* 0x1000000006061812 */ /* 0x000fc800078efcff */
[----:B------:R-:W-:Y:S02]  /*ec940*/  LOP3.LUT R6, R6, 0xf7ffffff, RZ, 0xc0, !PT ;  /* 0xf7ffffff06067812 */ /* 0x000fe400078ec0ff */
[----:B---3--:R-:W-:Y:S01]  /*ec950*/  ISETP.LT.AND P2, PT, R24, UR40, !P6 ;  /* 0x0000002818007c0c */ /* 0x008fe2000f741270 */
[----:B------:R-:W0:Y:S01]  /*ec960*/  LDCU UR40, c[0x0][0x39c] ;  /* 0x00007380ff2877ac */ /* 0x000e220008000800 */
[----:B------:R-:W-:Y:S02]  /*ec970*/  @P0 LOP3.LUT R6, R6, 0x8000000, RZ, 0xfc, !PT ;  /* 0x0800000006060812 */ /* 0x000fe400078efcff */
[----:B--2---:R-:W-:Y:S01]  /*ec980*/  ISETP.LT.AND P0, PT, R0, UR77, !P6 ;  /* 0x0000004d00007c0c */ /* 0x004fe2000f701270 */
[----:B------:R-:W2:Y:S01]  /*ec990*/  LDCU UR77, c[0x0][0x39c] ;  /* 0x00007380ff4d77ac */ /* 0x000ea20008000800 */
[----:B------:R-:W3:Y:S04]  /*ec9a0*/  LDL.LU R0, [R1+0x6b0] ;  /* 0x0006b00001007983 */ /* 0x000ee80000300800 */
[----:B------:R-:W3:Y:S01]  /*ec9b0*/  LDL.LU R24, [R1+0x6b4] ;  /* 0x0006b40001187983 */ /* 0x000ee20000300800 */
[----:B------:R-:W-:-:S02]  /*ec9c0*/  LOP3.LUT R6, R6, 0xfbffffff, RZ, 0xc0, !PT ;  /* 0xfbffffff06067812 */ /* 0x000fc400078ec0ff */
[----:B-1----:R-:W-:Y:S01]  /*ec9d0*/  ISETP.LT.AND P1, PT, R8, UR41, !P6 ;  /* 0x0000002908007c0c */ /* 0x002fe2000f721270 */
[----:B------:R-:W1:Y:S01]  /*ec9e0*/  LDCU UR41, c[0x0][0x39c] ;  /* 0x00007380ff2977ac */ /* 0x000e620008000800 */
[----:B------:R-:W3:Y:S02]  /*ec9f0*/  LDL.LU R8, [R1+0x6b8] ;  /* 0x0006b80001087983 */ /* 0x000ee40000300800 */
[----:B------:R-:W-:-:S04]  /*eca00*/  @P0 LOP3.LUT R6, R6, 0x4000000, RZ, 0xfc, !PT ;  /* 0x0400000006060812 */ /* 0x000fc800078efcff */
[----:B------:R-:W-:-:S04]  /*eca10*/  LOP3.LUT R6, R6, 0xfdffffff, RZ, 0xc0, !PT ;  /* 0xfdffffff06067812 */ /* 0x000fc800078ec0ff */
[----:B------:R-:W-:Y:S02]  /*eca20*/  @P2 LOP3.LUT R6, R6, 0x2000000, RZ, 0xfc, !PT ;  /* 0x0200000006062812 */ /* 0x000fe400078efcff */
[----:B----4-:R-:W-:Y:S01]  /*eca30*/  ISETP.LT.AND P0, PT, R2, UR4, !P6 ;  /* 0x0000000402007c0c */ /* 0x010fe2000f701270 */
[----:B------:R-:W4:Y:S01]  /*eca40*/  LDCU UR4, c[0x0][0x39c] ;  /* 0x00007380ff0477ac */ /* 0x000f220008000800 */
[----:B------:R-:W-:Y:S01]  /*eca50*/  LOP3.LUT R6, R6, 0xfeffffff, RZ, 0xc0, !PT ;  /* 0xfeffffff06067812 */ /* 0x000fe200078ec0ff */
[----:B------:R-:W3:Y:S03]  /*eca60*/  LDL.LU R2, [R1+0x6bc] ;  /* 0x0006bc0001027983 */ /* 0x000ee60000300800 */
[----:B------:R-:W-:-:S04]  /*eca70*/  @P1 LOP3.LUT R6, R6, 0x1000000, RZ, 0xfc, !PT ;  /* 0x0100000006061812 */ /* 0x000fc800078efcff */
[----:B------:R-:W-:-:S04]  /*eca80*/  LOP3.LUT R6, R6, 0xff7fffff, RZ, 0xc0, !PT ;  /* 0xff7fffff06067812 */ /* 0x000fc800078ec0ff */
[----:B------:R-:W-:-:S04]  /*eca90*/  @P0 LOP3.LUT R6, R6, 0x800000, RZ, 0xfc, !PT ;  /* 0x0080000006060812 */ /* 0x000fc800078efcff */
[----:B------:R-:W-:Y:S02]  /*ecaa0*/  LOP3.LUT R6, R6, 0xffbfffff, RZ, 0xc0, !PT ;  /* 0xffbfffff06067812 */ /* 0x000fe400078ec0ff */
[----:B--2---:R-:W-:Y:S01]  /*ecab0*/  ISETP.LT.AND P0, PT, R23, UR77, !P6 ;  /* 0x0000004d17007c0c */ /* 0x004fe2000f701270 */
[----:B------:R-:W3:Y:S01]  /*ecac0*/  LDCU UR77, c[0x0][0x39c] ;  /* 0x00007380ff4d77ac */ /* 0x000ee20008000800 */
[----:B------:R-:W2:Y:S01]  /*ecad0*/  LDL.LU R23, [R1+0x6c0] ;  /* 0x0006c00001177983 */ /* 0x000ea20000300800 */
[----:B0-----:R-:W-:Y:S01]  /*ecae0*/  ISETP.LT.AND P2, PT, R25, UR40, !P6 ;  /* 0x0000002819007c0c */ /* 0x001fe2000f741270 */
[----:B------:R-:W0:Y:S02]  /*ecaf0*/  LDCU UR40, c[0x0][0x39c] ;  /* 0x00007380ff2877ac */ /* 0x000e240008000800 */
[----:B------:R-:W2:Y:S01]  /*ecb00*/  LDL.LU R25, [R1+0x6c4] ;  /* 0x0006c40001197983 */ /* 0x000ea20000300800 */
[----:B-1----:R-:W-:Y:S01]  /*ecb10*/  ISETP.LT.AND P1, PT, R26, UR41, !P6 ;  /* 0x000000291a007c0c */ /* 0x002fe2000f721270 */
[----:B------:R-:W1:Y:S02]  /*ecb20*/  LDCU UR41, c[0x0][0x39c] ;  /* 0x00007380ff2977ac */ /* 0x000e640008000800 */
[----:B------:R-:W2:Y:S03]  /*ecb30*/  LDL.LU R26, [R1+0x6c8] ;  /* 0x0006c800011a7983 */ /* 0x000ea60000300800 */
[----:B------:R-:W-:-:S04]  /*ecb40*/  @P0 LOP3.LUT R6, R6, 0x400000, RZ, 0xfc, !PT ;  /* 0x0040000006060812 */ /* 0x000fc800078efcff */
[----:B------:R-:W-:-:S04]  /*ecb50*/  LOP3.LUT R6, R6, 0xffdfffff, RZ, 0xc0, !PT ;  /* 0xffdfffff06067812 */ /* 0x000fc800078ec0ff */
[----:B------:R-:W-:Y:S02]  /*ecb60*/  @P2 LOP3.LUT R6, R6, 0x200000, RZ, 0xfc, !PT ;  /* 0x0020000006062812 */ /* 0x000fe400078efcff */
[----:B----4-:R-:W-:Y:S01]  /*ecb70*/  ISETP.LT.AND P0, PT, R3, UR4, !P6 ;  /* 0x0000000403007c0c */ /* 0x010fe2000f701270 */
[----:B------:R-:W4:Y:S01]  /*ecb80*/  LDCU UR4, c[0x0][0x39c] ;  /* 0x00007380ff0477ac */ /* 0x000f220008000800 */
[----:B------:R-:W-:Y:S01]  /*ecb90*/  LOP3.LUT R6, R6, 0xffefffff, RZ, 0xc0, !PT ;  /* 0xffefffff06067812 */ /* 0x000fe200078ec0ff */
[----:B------:R-:W2:Y:S03]  /*ecba0*/  LDL.LU R3, [R1+0x6cc] ;  /* 0x0006cc0001037983 */ /* 0x000ea60000300800 */
[----:B------:R-:W-:-:S04]  /*ecbb0*/  @P1 LOP3.LUT R6, R6, 0x100000, RZ, 0xfc, !PT ;  /* 0x0010000006061812 */ /* 0x000fc800078efcff */
[----:B------:R-:W-:-:S04]  /*ecbc0*/  LOP3.LUT R6, R6, 0xfff7ffff, RZ, 0xc0, !PT ;  /* 0xfff7ffff06067812 */ /* 0x000fc800078ec0ff */
[----:B------:R-:W-:Y:S02]  /*ecbd0*/  @P0 LOP3.LUT R6, R6, 0x80000, RZ, 0xfc, !PT ;  /* 0x0008000006060812 */ /* 0x000fe400078efcff */
[----:B---3--:R-:W-:Y:S01]  /*ecbe0*/  ISETP.LT.AND P0, PT, R0, UR77, !P6 ;  /* 0x0000004d00007c0c */ /* 0x008fe2000f701270 */
[----:B------:R-:W2:Y:S01]  /*ecbf0*/  LDCU UR77, c[0x0][0x39c] ;  /* 0x00007380ff4d77ac */ /* 0x000ea20008000800 */
[----:B------:R-:W3:Y:S01]  /*ecc00*/  LDL.LU R0, [R1+0x6d0] ;  /* 0x0006d00001007983 */ /* 0x000ee20000300800 */
[----:B0-----:R-:W-:Y:S01]  /*ecc10*/  ISETP.LT.AND P2, PT, R24, UR40, !P6 ;  /* 0x0000002818007c0c */ /* 0x001fe2000f741270 */
[----:B------:R-:W0:Y:S02]  /*ecc20*/  LDCU UR40, c[0x0][0x39c] ;  /* 0x00007380ff2877ac */ /* 0x000e240008000800 */
[----:B------:R-:W3:Y:S01]  /*ecc30*/  LDL.LU R24, [R1+0x6d4] ;  /* 0x0006d40001187983 */ /* 0x000ee20000300800 */
[----:B------:R-:W-:Y:S02]  /*ecc40*/  LOP3.LUT R6, R6, 0xfffbffff, RZ, 0xc0, !PT ;  /* 0xfffbffff06067812 */ /* 0x000fe400078ec0ff */
        /* <DEDUP_REMOVED lines=8> */
[----:B------:R-:W3:Y:S01]  /*eccd0*/  LDL.LU R2, [R1+0x6dc] ;  /* 0x0006dc0001027983 */ /* 0x000ee20000300800 */
[----:B------:R-:W-:-:S04]  /*ecce0*/  LOP3.LUT R6, R6, 0xfffeffff, RZ, 0xc0, !PT ;  /* 0xfffeffff06067812 */ /* 0x000fc800078ec0ff */
[----:B------:R-:W-:-:S04]  /*eccf0*/  @P1 LOP3.LUT R6, R6, 0x10000, RZ, 0xfc, !PT ;  /* 0x0001000006061812 */ /* 0x000fc800078efcff */
[----:B------:R-:W-:-:S04]  /*ecd00*/  LOP3.LUT R6, R6, 0xffff7fff, RZ, 0xc0, !PT ;  /* 0xffff7fff06067812 */ /* 0x000fc800078ec0ff */
[----:B------:R-:W-:-:S04]  /*ecd10*/  @P0 LOP3.LUT R6, R6, 0x8000, RZ, 0xfc, !PT ;  /* 0x0000800006060812 */ /* 0x000fc800078efcff */
[----:B------:R-:W-:Y:S02]  /*ecd20*/  LOP3.LUT R6, R6, 0xffffbfff, RZ, 0xc0, !PT ;  /* 0xffffbfff06067812 */ /* 0x000fe400078ec0ff */
[----:B--2---:R-:W-:Y:S01]  /*ecd30*/  ISETP.LT.AND P0, PT, R23, UR77, !P6 ;  /* 0x0000004d17007c0c */ /* 0x004fe2000f701270 */
[----:B------:R-:W2:Y:S01]  /*ecd40*/  LDCU UR77, c[0x0][0x39c] ;  /* 0x00007380ff4d77ac */ /* 0x000ea20008000800 */
[----:B------:R-:W3:Y:S01]  /*ecd50*/  LDL.LU R23, [R1+0x6e0] ;  /* 0x0006e00001177983 */ /* 0x000ee20000300800 */
[----:B0-----:R-:W-:Y:S01]  /*ecd60*/  ISETP.LT.AND P2, PT, R25, UR40, !P6 ;  /* 0x0000002819007c0c */ /* 0x001fe2000f741270 */
[----:B------:R-:W3:Y:S02]  /*ecd70*/  LDCU UR40, c[0x0][0x39c] ;  /* 0x00007380ff2877ac */ /* 0x000ee40008000800 */
[----:B------:R-:W3:Y:S01]  /*ecd80*/  LDL.LU R25, [R1+0x6e4] ;  /* 0x0006e40001197983 */ /* 0x000ee20000300800 */
[----:B-1----:R-:W-:Y:S01]  /*ecd90*/  ISETP.LT.AND P1, PT, R26, UR41, !P6 ;  /* 0x000000291a007c0c */ /* 0x002fe2000f721270 */
[----:B------:R-:W0:Y:S02]  /*ecda0*/  LDCU UR41, c[0x0][0x39c] ;  /* 0x00007380ff2977ac */ /* 0x000e240008000800 */
[----:B------:R-:W3:Y:S03]  /*ecdb0*/  LDL.LU R26, [R1+0x6e8] ;  /* 0x0006e800011a7983 */ /* 0x000ee60000300800 */
[----:B------:R-:W-:-:S02]  /*ecdc0*/  @P0 LOP3.LUT R6, R6, 0x4000, RZ, 0xfc, !PT ;  /* 0x0000400006060812 */ /* 0x000fc400078efcff */
[----:B----4-:R-:W-:Y:S01]  /*ecdd0*/  ISETP.LT.AND P0, PT, R3, UR4, !P6 ;  /* 0x0000000403007c0c */ /* 0x010fe2000f701270 */
[----:B------:R-:W1:Y:S01]  /*ecde0*/  LDCU UR4, c[0x0][0x39c] ;  /* 0x00007380ff0477ac */ /* 0x000e620008000800 */
[----:B------:R-:W4:Y:S01]  /*ecdf0*/  LDL.LU R3, [R1+0x6ec] ;  /* 0x0006ec0001037983 */ /* 0x000f220000300800 */
[----:B------:R-:W-:-:S04]  /*ece00*/  LOP3.LUT R6, R6, 0xffffdfff, RZ, 0xc0, !PT ;  /* 0xffffdfff06067812 */ /* 0x000fc800078ec0ff */
[----:B------:R-:W-:Y:S02]  /*ece10*/  @P2 LOP3.LUT R6, R6, 0x2000, RZ, 0xfc, !PT ;  /* 0x0000200006062812 */ /* 0x000fe400078efcff */
[----:B---3--:R-:W-:Y:S01]  /*ece20*/  ISETP.LT.AND P2, PT, R24, UR40, !P6 ;  /* 0x0000002818007c0c */ /* 0x008fe2000f741270 */
[----:B------:R-:W3:Y:S01]  /*ece30*/  LDCU UR40, c[0x0][0x39c] ;  /* 0x00007380ff2877ac */ /* 0x000ee20008000800 */
[----:B------:R-:W4:Y:S01]  /*ece40*/  LDL.LU R24, [R1+0x6f0] ;  /* 0x0006f00001187983 */ /* 0x000f220000300800 */
[----:B------:R-:W-:-:S04]  /*ece50*/  LOP3.LUT R6, R6, 0xffffefff, RZ, 0xc0, !PT ;  /* 0xffffefff06067812 */ /* 0x000fc800078ec0ff */
[----:B------:R-:W-:-:S04]  /*ece60*/  @P1 LOP3.LUT R6, R6, 0x1000, RZ, 0xfc, !PT ;  /* 0x0000100006061812 */ /* 0x000fc800078efcff */
[----:B------:R-:W-:-:S04]  /*ece70*/  LOP3.LUT R6, R6, 0xfffff7ff, RZ, 0xc0, !PT ;  /* 0xfffff7ff06067812 */ /* 0x000fc800078ec0ff */
[----:B------:R-:W-:Y:S02]  /*ece80*/  @P0 LOP3.LUT R6, R6, 0x800, RZ, 0xfc, !PT ;  /* 0x0000080006060812 */ /* 0x000fe400078efcff */
[----:B--2---:R-:W-:Y:S01]  /*ece90*/  ISETP.LT.AND P0, PT, R0, UR77, !P6 ;  /* 0x0000004d00007c0c */ /* 0x004fe2000f701270 */
[----:B------:R-:W2:Y:S01]  /*ecea0*/  LDCU UR77, c[0x0][0x39c] ;  /* 0x00007380ff4d77ac */ /* 0x000ea20008000800 */
[----:B------:R-:W-:Y:S02]  /*eceb0*/  LOP3.LUT R6, R6, 0xfffffbff, RZ, 0xc0, !PT ;  /* 0xfffffbff06067812 */ /* 0x000fe400078ec0ff */
[----:B0-----:R-:W-:Y:S01]  /*ecec0*/  ISETP.LT.AND P1, PT, R8, UR41, !P6 ;  /* 0x0000002908007c0c */ /* 0x001fe2000f721270 */
[----:B------:R-:W0:Y:S01]  /*eced0*/  LDCU UR41, c[0x0][0x39c] ;  /* 0x00007380ff2977ac */ /* 0x000e220008000800 */
[----:B------:R-:W4:Y:S07]  /*ecee0*/  LDL.LU R8, [R1+0x6f4] ;  /* 0x0006f40001087983 */ /* 0x000f2e0000300800 */
[----:B------:R-:W-:-:S04]  /*ecef0*/  @P0 LOP3.LUT R6, R6, 0x400, RZ, 0xfc, !PT ;  /* 0x0000040006060812 */ /* 0x000fc800078efcff */
[----:B------:R-:W-:-:S04]  /*ecf00*/  LOP3.LUT R6, R6, 0xfffffdff, RZ, 0xc0, !PT ;  /* 0xfffffdff06067812 */ /* 0x000fc800078ec0ff */
[----:B------:R-:W-:Y:S02]  /*ecf10*/  @P2 LOP3.LUT R6, R6, 0x200, RZ, 0xfc, !PT ;  /* 0x0000020006062812 */ /* 0x000fe400078efcff */
[----:B-1----:R-:W-:Y:S01]  /*ecf20*/  ISETP.LT.AND P0, PT, R2, UR4, !P6 ;  /* 0x0000000402007c0c */ /* 0x002fe2000f701270 */
[----:B------:R-:W4:Y:S01]  /*ecf30*/  LDCU UR4, c[0x0][0x39c] ;  /* 0x00007380ff0477ac */ /* 0x000f220008000800 */
[----:B------:R-:W-:Y:S01]  /*ecf40*/  LOP3.LUT R6, R6, 0xfffffeff, RZ, 0xc0, !PT ;  /* 0xfffffeff06067812 */ /* 0x000fe200078ec0ff */
[----:B------:R-:W4:Y:S03]  /*ecf50*/  LDL.LU R2, [R1+0x6f8] ;  /* 0x0006f80001027983 */ /* 0x000f260000300800 */
[----:B------:R-:W-:Y:S01]  /*ecf60*/  @P1 LOP3.LUT R6, R6, 0x100, RZ, 0xfc, !PT ;  /* 0x0000010006061812 */ /* 0x000fe200078efcff */
[----:B------:R-:W4:Y:S03]  /*ecf70*/  LDL.LU R0, [R1+0x700] ;  /* 0x0007000001007983 */ /* 0x000f260000300800 */
[----:B------:R-:W-:-:S04]  /*ecf80*/  LOP3.LUT R6, R6, 0xffffff7f, RZ, 0xc0, !PT ;  /* 0xffffff7f06067812 */ /* 0x000fc800078ec0ff */
[----:B------:R-:W-:-:S04]  /*ecf90*/  @P0 LOP3.LUT R6, R6, 0x80, RZ, 0xfc, !PT ;  /* 0x0000008006060812 */ /* 0x000fc800078efcff */
[----:B------:R-:W-:Y:S02]  /*ecfa0*/  LOP3.LUT R6, R6, 0xffffffbf, RZ, 0xc0, !PT ;  /* 0xffffffbf06067812 */ /* 0x000fe400078ec0ff */
[----:B--2---:R-:W-:Y:S01]  /*ecfb0*/  ISETP.LT.AND P0, PT, R23, UR77, !P6 ;  /* 0x0000004d17007c0c */ /* 0x004fe2000f701270 */
[----:B------:R-:W1:Y:S01]  /*ecfc0*/  LDCU UR77, c[0x0][0x39c] ;  /* 0x00007380ff4d77ac */ /* 0x000e620008000800 */
[----:B---3--:R-:W-:Y:S01]  /*ecfd0*/  ISETP.LT.AND P2, PT, R25, UR40, !P6 ;  /* 0x0000002819007c0c */ /* 0x008fe2000f741270 */
[----:B------:R-:W2:Y:S01]  /*ecfe0*/  LDCU UR40, c[0x0][0x39c] ;  /* 0x00007380ff2877ac */ /* 0x000ea20008000800 */
[----:B------:R-:W3:Y:S01]  /*ecff0*/  LDL.LU R25, [R1+0x704] ;  /* 0x0007040001197983 */ /* 0x000ee20000300800 */
[----:B0-----:R-:W-:Y:S01]  /*ed000*/  ISETP.LT.AND P1, PT, R26, UR41, !P6 ;  /* 0x000000291a007c0c */ /* 0x001fe2000f721270 */
[----:B------:R-:W0:Y:S02]  /*ed010*/  LDCU UR41, c[0x0][0x39c] ;  /* 0x00007380ff2977ac */ /* 0x000e240008000800 */
[----:B------:R-:W3:Y:S05]  /*ed020*/  LDL.LU R26, [R1+0x708] ;  /* 0x00070800011a7983 */ /* 0x000eea0000300800 */
        /* <DEDUP_REMOVED lines=9> */
[----:B------:R-:W-:Y:S02]  /*ed0c0*/  @P0 LOP3.LUT R6, R6, 0x8, RZ, 0xfc, !PT ;  /* 0x0000000806060812 */ /* 0x000fe400078efcff */
[----:B-1----:R-:W-:Y:S01]  /*ed0d0*/  ISETP.LT.AND P0, PT, R24, UR77, !P6 ;  /* 0x0000004d18007c0c */ /* 0x002fe2000f701270 */
[----:B------:R-:W1:Y:S01]  /*ed0e0*/  LDCU UR77, c[0x0][0x39c] ;  /* 0x00007380ff4d77ac */ /* 0x000e620008000800 */
[----:B------:R-:W-:-:S11]  /*ed0f0*/  LOP3.LUT R6, R6, 0xfffffffb, RZ, 0xc0, !PT ;  /* 0xfffffffb06067812 */ /* 0x000fd600078ec0ff */
[----:B------:R-:W-:Y:S02]  /*ed100*/  @P0 LOP3.LUT R6, R6, 0x4, RZ, 0xfc, !PT ;  /* 0x0000000406060812 */ /* 0x000fe400078efcff */
[----:B----4-:R-:W-:Y:S01]  /*ed110*/  ISETP.LT.AND P0, PT, R7, UR4, !P6 ;  /* 0x0000000407007c0c */ /* 0x010fe2000f701270 */
[----:B------:R-:W4:Y:S01]  /*ed120*/  LDCU UR4, c[0x0][0x39c] ;  /* 0x00007380ff0477ac */ /* 0x000f220008000800 */
[----:B------:R-:W4:Y:S04]  /*ed130*/  LDL.LU R7, [R1+0x4100] ;  /* 0x0041000001077983 */ /* 0x000f280000300800 */
[----:B------:R-:W4:Y:S04]  /*ed140*/  LDL.LU R23, [R1+0x710] ;  /* 0x0007100001177983 */ /* 0x000f280000300800 */
[----:B------:R-:W4:Y:S01]  /*ed150*/  LDL.LU R24, [R1+0x714] ;  /* 0x0007140001187983 */ /* 0x000f220000300800 */
[----:B--2---:R-:W-:Y:S01]  /*ed160*/  ISETP.LT.AND P2, PT, R8, UR40, !P6 ;  /* 0x0000002808007c0c */ /* 0x004fe2000f741270 */
[----:B------:R-:W3:Y:S02]  /*ed170*/  LDCU UR40, c[0x0][0x39c] ;  /* 0x00007380ff2877ac */ /* 0x000ee40008000800 */
[----:B------:R-:W2:Y:S01]  /*ed180*/  LDL.LU R8, [R1+0x718] ;  /* 0x0007180001087983 */ /* 0x000ea20000300800 */
[----:B0-----:R-:W-:Y:S01]  /*ed190*/  ISETP.LT.AND P1, PT, R2, UR41, !P6 ;  /* 0x0000002902007c0c */ /* 0x001fe2000f721270 */
[----:B------:R-:W0:Y:S02]  /*ed1a0*/  LDCU UR41, c[0x0][0x39c] ;  /* 0x00007380ff2977ac */ /* 0x000e240008000800 */
[----:B------:R-:W2:Y:S01]  /*ed1b0*/  LDL.LU R2, [R1+0x71c] ;  /* 0x00071c0001027983 */ /* 0x000ea20000300800 */
[----:B------:R-:W-:-:S05]  /*ed1c0*/  LOP3.LUT R6, R6, 0xfffffffd, RZ, 0xc0, !PT ;  /* 0xfffffffd06067812 */ /* 0x000fca00078ec0ff */
[----:B------:R-:W-:-:S04]  /*ed1d0*/  @P2 LOP3.LUT R6, R6, 0x2, RZ, 0xfc, !PT ;  /* 0x0000000206062812 */ /* 0x000fc800078efcff */
[----:B------:R-:W-:-:S04]  /*ed1e0*/  LOP3.LUT R6, R6, 0xfffffffe, RZ, 0xc0, !PT ;  /* 0xfffffffe06067812 */ /* 0x000fc800078ec0ff */
[----:B------:R-:W-:Y:S02]  /*ed1f0*/  @P1 LOP3.LUT R6, R6, 0x1, RZ, 0xfc, !PT ;  /* 0x0000000106061812 */ /* 0x000fe400078efcff */
[----:B---3--:R-:W-:Y:S01]  /*ed200*/  ISETP.LT.AND P2, PT, R25, UR40, !P6 ;  /* 0x0000002819007c0c */ /* 0x008fe2000f741270 */
[----:B------:R-:W3:Y:S01]  /*ed210*/  LDCU UR40, c[0x0][0x39c] ;  /* 0x00007380ff2877ac */ /* 0x000ee20008000800 */
[----:B0-----:R-:W-:Y:S01]  /*ed220*/  ISETP.LT.AND P1, PT, R26, UR41, !P6 ;  /* 0x000000291a007c0c */ /* 0x001fe2000f721270 */
[----:B------:R-:W2:Y:S01]  /*ed230*/  LDCU UR41, c[0x0][0x39c] ;  /* 0x00007380ff2977ac */ /* 0x000ea20008000800 */
[----:B----4-:R-:W-:-:S04]  /*ed240*/  LOP3.LUT R7, R7, 0x7fffffff, RZ, 0xc0, !PT ;  /* 0x7fffffff07077812 */ /* 0x010fc800078ec0ff */
[----:B------:R-:W-:Y:S02]  /*ed250*/  @P0 LOP3.LUT R7, R7, 0x80000000, RZ, 0xfc, !PT ;  /* 0x8000000007070812 */ /* 0x000fe400078efcff */
[----:B-1----:R-:W-:Y:S01]  /*ed260*/  ISETP.LT.AND P0, PT, R0, UR77, !P6 ;  /* 0x0000004d00007c0c */ /* 0x002fe2000f701270 */
[----:B------:R-:W0:Y:S01]  /*ed270*/  LDCU UR77, c[0x0][0x39c] ;  /* 0x00007380ff4d77ac */ /* 0x000e220008000800 */
[----:B------:R-:W4:Y:S01]  /*ed280*/  LDL.LU R0, [R1+0x720] ;  /* 0x0007200001007983 */ /* 0x000f220000300800 */
[----:B------:R-:W-:-:S03]  /*ed290*/  LOP3.LUT R7, R7, 0xbfffffff, RZ, 0xc0, !PT ;  /* 0xbfffffff07077812 */ /* 0x000fc600078ec0ff */
[----:B------:R-:W4:Y:S04]  /*ed2a0*/  LDL.LU R25, [R1+0x724] ;  /* 0x0007240001197983 */ /* 0x000f280000300800 */
[----:B------:R-:W4:Y:S03]  /*ed2b0*/  LDL.LU R26, [R1+0x728] ;  /* 0x00072800011a7983 */ /* 0x000f260000300800 */
[----:B------:R-:W-:Y:S02]  /*ed2c0*/  @P0 LOP3.LUT R7, R7, 0x40000000, RZ, 0xfc, !PT ;  /* 0x4000000007070812 */ /* 0x000fe400078efcff */
[----:B------:R-:W-:Y:S01]  /*ed2d0*/  ISETP.LT.AND P0, PT, R3, UR4, !P6 ;  /* 0x0000000403007c0c */ /* 0x000fe2000f701270 */
[----:B------:R-:W1:Y:S01]  /*ed2e0*/  LDCU UR4, c[0x0][0x39c] ;  /* 0x00007380ff0477ac */ /* 0x000e620008000800 */
[----:B------:R-:W4:Y:S01]  /*ed2f0*/  LDL.LU R3, [R1+0x72c] ;  /* 0x00072c0001037983 */ /* 0x000f220000300800 */
[----:B------:R-:W-:-:S04]  /*ed300*/  LOP3.LUT R7, R7, 0xdfffffff, RZ, 0xc0, !PT ;  /* 0xdfffffff07077812 */ /* 0x000fc800078ec0ff */
[----:B------:R-:W-:-:S04]  /*ed310*/  @P2 LOP3.LUT R7, R7, 0x20000000, RZ, 0xfc, !PT ;  /* 0x2000000007072812 */ /* 0x000fc800078efcff */
[----:B------:R-:W-:-:S04]  /*ed320*/  LOP3.LUT R7, R7, 0xefffffff, RZ, 0xc0, !PT ;  /* 0xefffffff07077812 */ /* 0x000fc800078ec0ff */
[----:B------:R-:W-:-:S04]  /*ed330*/  @P1 LOP3.LUT R7, R7, 0x10000000, RZ, 0xfc, !PT ;  /* 0x1000000007071812 */ /* 0x000fc800078efcff */
[----:B------:R-:W-:-:S04]  /*ed340*/  LOP3.LUT R7, R7, 0xf7ffffff, RZ, 0xc0, !PT ;  /* 0xf7ffffff07077812 */ /* 0x000fc800078ec0ff */
[----:B------:R-:W-:Y:S02]  /*ed350*/  @P0 LOP3.LUT R7, R7, 0x8000000, RZ, 0xfc, !PT ;  /* 0x0800000007070812 */ /* 0x000fe400078efcff */
[----:B0-----:R-:W-:Y:S01]  /*ed360*/  ISETP.LT.AND P0, PT, R23, UR77, !P6 ;  /* 0x0000004d17007c0c */ /* 0x001fe2000f701270 */
[----:B------:R-:W4:Y:S01]  /*ed370*/  LDCU UR77, c[0x0][0x39c] ;  /* 0x00007380ff4d77ac */ /* 0x000f220008000800 */
[----:B------:R-:W4:Y:S01]  /*ed380*/  LDL.LU R23, [R1+0x730] ;  /* 0x0007300001177983 */ /* 0x000f220000300800 */
[----:B---3--:R-:W-:Y:S02]  /*ed390*/  ISETP.LT.AND P2, PT, R24, UR40, !P6 ;  /* 0x0000002818007c0c */ /* 0x008fe4000f741270 */
[----:B------:R-:W-:Y:S01]  /*ed3a0*/  LOP3.LUT R7, R7, 0xfbffffff, RZ, 0xc0, !PT ;  /* 0xfbffffff07077812 */ /* 0x000fe200078ec0ff */
[----:B------:R-:W3:Y:S01]  /*ed3b0*/  LDL.LU R24, [R1+0x734] ;  /* 0x0007340001187983 */ /* 0x000ee20000300800 */
[----:B--2---:R-:W-:Y:S01]  /*ed3c0*/  ISETP.LT.AND P1, PT, R8, UR41, !P6 ;  /* 0x0000002908007c0c */ /* 0x004fe2000f721270 */
[----:B------:R-:W0:Y:S02]  /*ed3d0*/  LDCU UR40, c[0x0][0x39c] ;  /* 0x00007380ff2877ac */ /* 0x000e240008000800 */
[----:B------:R-:W2:Y:S01]  /*ed3e0*/  LDL.LU R8, [R1+0x738] ;  /* 0x0007380001087983 */ /* 0x000ea20000300800 */
[----:B------:R-:W0:Y:S02]  /*ed3f0*/  LDCU UR41, c[0x0][0x39c] ;  /* 0x00007380ff2977ac */ /* 0x000e240008000800 */
        /* <DEDUP_REMOVED lines=11> */
[----:B----4-:R-:W-:Y:S01]  /*ed4b0*/  ISETP.LT.AND P0, PT, R0, UR77, !P6 ;  /* 0x0000004d00007c0c */ /* 0x010fe2000f701270 */
[----:B------:R-:W4:Y:S01]  /*ed4c0*/  LDCU UR77, c[0x0][0x39c] ;  /* 0x00007380ff4d77ac */ /* 0x000f220008000800 */
[----:B------:R-:W2:Y:S01]  /*ed4d0*/  LDL.LU R0, [R1+0x740] ;  /* 0x0007400001007983 */ /* 0x000ea20000300800 */
[----:B0-----:R-:W-:Y:S01]  /*ed4e0*/  ISETP.LT.AND P2, PT, R25, UR40, !P6 ;  /* 0x0000002819007c0c */ /* 0x001fe2000f741270 */
[----:B------:R-:W3:Y:S02]  /*ed4f0*/  LDCU UR40, c[0x0][0x39c] ;  /* 0x00007380ff2877ac */ /* 0x000ee40008000800 */
[----:B------:R-:W2:Y:S01]  /*ed500*/  LDL.LU R25, [R1+0x744] ;  /* 0x0007440001197983 */ /* 0x000ea20000300800 */
[----:B------:R-:W-:Y:S01]  /*ed510*/  ISETP.LT.AND P1, PT, R26, UR41, !P6 ;  /* 0x000000291a007c0c */ /* 0x000fe2000f721270 */
[----:B------:R-:W2:Y:S02]  /*ed520*/  LDCU UR41, c[0x0][0x39c] ;  /* 0x00007380ff2977ac */ /* 0x000ea40008000800 */
[----:B------:R-:W2:Y:S03]  /*ed530*/  LDL.LU R26, [R1+0x748] ;  /* 0x00074800011a7983 */ /* 0x000ea60000300800 */
[----:B------:R-:W-:-:S02]  /*ed540*/  @P0 LOP3.LUT R7, R7, 0x400000, RZ, 0xfc, !PT ;  /* 0x0040000007070812 */ /* 0x000fc400078efcff */
[----:B-1----:R-:W-:Y:S01]  /*ed550*/  ISETP.LT.AND P0, PT, R3, UR4, !P6 ;  /* 0x0000000403007c0c */ /* 0x002fe2000f701270 */
[----:B------:R-:W0:Y:S01]  /*ed560*/  LDCU UR4, c[0x0][0x39c] ;  /* 0x00007380ff0477ac */ /* 0x000e220008000800 */
[----:B------:R-:W2:Y:S01]  /*ed570*/  LDL.LU R3, [R1+0x74c] ;  /* 0x00074c0001037983 */ /* 0x000ea20000300800 */
[----:B------:R-:W-:-:S04]  /*ed580*/  LOP3.LUT R7, R7, 0xffdfffff, RZ, 0xc0, !PT ;  /* 0xffdfffff07077812 */ /* 0x000fc800078ec0ff */
[----:B------:R-:W-:-:S04]  /*ed590*/  @P2 LOP3.LUT R7, R7, 0x200000, RZ, 0xfc, !PT ;  /* 0x0020000007072812 */ /* 0x000fc800078efcff */
[----:B------:R-:W-:-:S04]  /*ed5a0*/  LOP3.LUT R7, R7, 0xffefffff, RZ, 0xc0, !PT ;  /* 0xffefffff07077812 */ /* 0x000fc800078ec0ff */
[----:B------:R-:W-:-:S04]  /*ed5b0*/  @P1 LOP3.LUT R7, R7, 0x100000, RZ, 0xfc, !PT ;  /* 0x0010000007071812 */ /* 0x000fc800078efcff */
[----:B------:R-:W-:-:S04]  /*ed5c0*/  LOP3.LUT R7, R7, 0xfff7ffff, RZ, 0xc0, !PT ;  /* 0xfff7ffff07077812 */ /* 0x000fc800078ec0ff */
[----:B------:R-:W-:Y:S02]  /*ed5d0*/  @P0 LOP3.LUT R7, R7, 0x80000, RZ, 0xfc, !PT ;  /* 0x0008000007070812 */ /* 0x000fe400078efcff */
[----:B----4-:R-:W-:Y:S01]  /*ed5e0*/  ISETP.LT.AND P0, PT, R23, UR77, !P6 ;  /* 0x0000004d17007c0c */ /* 0x010fe2000f701270 */
[----:B------:R-:W1:Y:S01]  /*ed5f0*/  LDCU UR77, c[0x0][0x39c] ;  /* 0x00007380ff4d77ac */ /* 0x000e620008000800 */
[----:B------:R-:W-:Y:S01]  /*ed600*/  LOP3.LUT R7, R7, 0xfffbffff, RZ, 0xc0, !PT ;  /* 0xfffbffff07077812 */ /* 0x000fe200078ec0ff */
[----:B------:R-:W4:Y:S01]  /*ed610*/  LDL.LU R23, [R1+0x750] ;  /* 0x0007500001177983 */ /* 0x000f220000300800 */
[----:B---3--:R-:W-:Y:S01]  /*ed620*/  ISETP.LT.AND P2, PT, R24, UR40, !P6 ;  /* 0x0000002818007c0c */ /* 0x008fe2000f741270 */
[----:B------:R-:W3:Y:S01]  /*ed630*/  LDCU UR40, c[0x0][0x39c] ;  /* 0x00007380ff2877ac */ /* 0x000ee20008000800 */
[----:B--2---:R-:W-:Y:S01]  /*ed640*/  ISETP.LT.AND P1, PT, R8, UR41, !P6 ;  /* 0x0000002908007c0c */ /* 0x004fe2000f721270 */
[----:B------:R-:W2:Y:S01]  /*ed650*/  LDCU UR41, c[0x0][0x39c] ;  /* 0x00007380ff2977ac */ /* 0x000ea20008000800 */
[----:B------:R-:W4:Y:S05]  /*ed660*/  LDL.LU R8, [R1+0x754] ;  /* 0x0007540001087983 */ /* 0x000f2a0000300800 */
[----:B------:R-:W-:-:S04]  /*ed670*/  @P0 LOP3.LUT R7, R7, 0x40000, RZ, 0xfc, !PT ;  /* 0x0004000007070812 */ /* 0x000fc800078efcff */
[----:B------:R-:W-:-:S04]  /*ed680*/  LOP3.LUT R7, R7, 0xfffdffff, RZ, 0xc0, !PT ;  /* 0xfffdffff07077812 */ /* 0x000fc800078ec0ff */
[----:B------:R-:W-:Y:S02]  /*ed690*/  @P2 LOP3.LUT R7, R7, 0x20000, RZ, 0xfc, !PT ;  /* 0x0002000007072812 */ /* 0x000fe400078efcff */
[----:B0-----:R-:W-:Y:S01]  /*ed6a0*/  ISETP.LT.AND P0, PT, R2, UR4, !P6 ;  /* 0x0000000402007c0c */ /* 0x001fe2000f701270 */
[----:B------:R-:W0:Y:S01]  /*ed6b0*/  LDCU UR4, c[0x0][0x39c] ;  /* 0x00007380ff0477ac */ /* 0x000e220008000800 */
[----:B------:R-:W-:Y:S01]  /*ed6c0*/  LOP3.LUT R7, R7, 0xfffeffff, RZ, 0xc0, !PT ;  /* 0xfffeffff07077812 */ /* 0x000fe200078ec0ff */
[----:B------:R-:W4:Y:S03]  /*ed6d0*/  LDL.LU R2, [R1+0x758] ;  /* 0x0007580001027983 */ /* 0x000f260000300800 */
[----:B------:R-:W-:Y:S01]  /*ed6e0*/  @P1 LOP3.LUT R7, R7, 0x10000, RZ, 0xfc, !PT ;  /* 0x0001000007071812 */ /* 0x000fe200078efcff */
[----:B------:R-:W4:Y:S03]  /*ed6f0*/  LDL.LU R24, [R1+0x75c] ;  /* 0x00075c0001187983 */ /* 0x000f260000300800 */
[----:B------:R-:W-:-:S04]  /*ed700*/  LOP3.LUT R7, R7, 0xffff7fff, RZ, 0xc0, !PT ;  /* 0xffff7fff07077812 */ /* 0x000fc800078ec0ff */
[----:B------:R-:W-:-:S04]  /*ed710*/  @P0 LOP3.LUT R7, R7, 0x8000, RZ, 0xfc, !PT ;  /* 0x0000800007070812 */ /* 0x000fc800078efcff */
[----:B------:R-:W-:Y:S02]  /*ed720*/  LOP3.LUT R7, R7, 0xffffbfff, RZ, 0xc0, !PT ;  /* 0xffffbfff07077812 */ /* 0x000fe400078ec0ff */
[----:B-1----:R-:W-:Y:S01]  /*ed730*/  ISETP.LT.AND P0, PT, R0, UR77, !P6 ;  /* 0x0000004d00007c0c */ /* 0x002fe2000f701270 */
[----:B------:R-:W4:Y:S01]  /*ed740*/  LDCU UR77, c[0x0][0x39c] ;  /* 0x00007380ff4d77ac */ /* 0x000f220008000800 */
[----:B---3--:R-:W-:Y:S01]  /*ed750*/  ISETP.LT.AND P2, PT, R25, UR40, !P6 ;  /* 0x0000002819007c0c */ /* 0x008fe2000f741270 */
[----:B------:R-:W1:Y:S01]  /*ed760*/  LDCU UR40, c[0x0][0x39c] ;  /* 0x00007380ff2877ac */ /* 0x000e620008000800 */
[----:B------:R-:W3:Y:S01]  /*ed770*/  LDL.LU R25, [R1+0x760] ;  /* 0x0007600001197983 */ /* 0x000ee20000300800 */
[----:B--2---:R-:W-:Y:S01]  /*ed780*/  ISETP.LT.AND P1, PT, R26, UR41, !P6 ;  /* 0x000000291a007c0c */ /* 0x004fe2000f721270 */
[----:B------:R-:W2:Y:S02]  /*ed790*/  LDCU UR41, c[0x0][0x39c] ;  /* 0x00007380ff2977ac */ /* 0x000ea40008000800 */
[----:B------:R-:W3:Y:S05]  /*ed7a0*/  LDL.LU R26, [R1+0x764] ;  /* 0x00076400011a7983 */ /* 0x000eea0000300800 */
[----:B------:R-:W-:-:S02]  /*ed7b0*/  @P0 LOP3.LUT R7, R7, 0x4000, RZ, 0xfc, !PT ;  /* 0x0000400007070812 */ /* 0x000fc400078efcff */
[----:B0-----:R-:W-:Y:S01]  /*ed7c0*/  ISETP.LT.AND P0, PT, R3, UR4, !P6 ;  /* 0x0000000403007c0c */ /* 0x001fe2000f701270 */
[----:B------:R-:W0:Y:S01]  /*ed7d0*/  LDCU UR4, c[0x0][0x39c] ;  /* 0x00007380ff0477ac */ /* 0x000e220008000800 */
[----:B------:R-:W3:Y:S01]  /*ed7e0*/  LDL.LU R3, [R1+0x768] ;  /* 0x0007680001037983 */ /* 0x000ee20000300800 */
[----:B------:R-:W-:-:S03]  /*ed7f0*/  LOP3.LUT R7, R7, 0xffffdfff, RZ, 0xc0, !PT ;  /* 0xffffdfff07077812 */ /* 0x000fc600078ec0ff */
[----:B------:R-:W3:Y:S01]  /*ed800*/  LDL.LU R0, [R1+0x76c] ;  /* 0x00076c0001007983 */ /* 0x000ee20000300800 */
[----:B------:R-:W-:-:S04]  /*ed810*/  @P2 LOP3.LUT R7, R7, 0x2000, RZ, 0xfc, !PT ;  /* 0x0000200007072812 */ /* 0x000fc800078efcff */
[----:B------:R-:W-:-:S04]  /*ed820*/  LOP3.LUT R7, R7, 0xffffefff, RZ, 0xc0, !PT ;  /* 0xffffefff07077812 */ /* 0x000fc800078ec0ff */
[----:B------:R-:W-:-:S04]  /*ed830*/  @P1 LOP3.LUT R7, R7, 0x1000, RZ, 0xfc, !PT ;  /* 0x0000100007071812 */ /* 0x000fc800078efcff */
[----:B------:R-:W-:-:S04]  /*ed840*/  LOP3.LUT R7, R7, 0xfffff7ff, RZ, 0xc0, !PT ;  /* 0xfffff7ff07077812 */ /* 0x000fc800078ec0ff */
[----:B------:R-:W-:Y:S02]  /*ed850*/  @P0 LOP3.LUT R7, R7, 0x800, RZ, 0xfc, !PT ;  /* 0x0000080007070812 */ /* 0x000fe400078efcff */
[----:B----4-:R-:W-:Y:S01]  /*ed860*/  ISETP.LT.AND P0, PT, R23, UR77, !P6 ;  /* 0x0000004d17007c0c */ /* 0x010fe2000f701270 */
[----:B------:R-:W3:Y:S01]  /*ed870*/  LDCU UR77, c[0x0][0x39c] ;  /* 0x00007380ff4d77ac */ /* 0x000ee20008000800 */
[----:B------:R-:W-:Y:S01]  /*ed880*/  LOP3.LUT R7, R7, 0xfffffbff, RZ, 0xc0, !PT ;  /* 0xfffffbff07077812 */ /* 0x000fe200078ec0ff */
[----:B------:R-:W4:Y:S01]  /*ed890*/  LDL.LU R23, [R1+0x770] ;  /* 0x0007700001177983 */ /* 0x000f220000300800 */
[----:B-1----:R-:W-:Y:S01]  /*ed8a0*/  ISETP.LT.AND P2, PT, R8, UR40, !P6 ;  /* 0x0000002808007c0c */ /* 0x002fe2000f741270 */
[----:B------:R-:W1:Y:S02]  /*ed8b0*/  LDCU UR40, c[0x0][0x39c] ;  /* 0x00007380ff2877ac */ /* 0x000e640008000800 */
[----:B------:R-:W4:Y:S06]  /*ed8c0*/  LDL.LU R8, [R1+0x774] ;  /* 0x0007740001087983 */ /* 0x000f2c0000300800 */
[----:B------:R-:W-:-:S04]  /*ed8d0*/  @P0 LOP3.LUT R7, R7, 0x400, RZ, 0xfc, !PT ;  /* 0x0000040007070812 */ /* 0x000fc800078efcff */
[----:B------:R-:W-:Y:S02]  /*ed8e0*/  LOP3.LUT R7, R7, 0xfffffdff, RZ, 0xc0, !PT ;  /* 0xfffffdff07077812 */ /* 0x000fe400078ec0ff */
[----:B--2---:R-:W-:Y:S01]  /*ed8f0*/  ISETP.LT.AND P1, PT, R2, UR41, !P6 ;  /* 0x0000002902007c0c */ /* 0x004fe2000f721270 */
[----:B------:R-:W2:Y:S01]  /*ed900*/  LDCU UR41, c[0x0][0x39c] ;  /* 0x00007380ff2977ac */ /* 0x000ea20008000800 */
[----:B------:R-:W-:Y:S01]  /*ed910*/  @P2 LOP3.LUT R7, R7, 0x200, RZ, 0xfc, !PT ;  /* 0x0000020007072812 */ /* 0x000fe200078efcff */
[----:B------:R-:W4:Y:S01]  /*ed920*/  LDL.LU R2, [R1+0x778] ;  /* 0x0007780001027983 */ /* 0x000f220000300800 */
[----:B0-----:R-:W-:Y:S01]  /*ed930*/  ISETP.LT.AND P0, PT, R24, UR4, !P6 ;  /* 0x0000000418007c0c */ /* 0x001fe2000f701270 */
[----:B------:R-:W0:Y:S01]  /*ed940*/  LDCU UR4, c[0x0][0x39c] ;  /* 0x00007380ff0477ac */ /* 0x000e220008000800 */
[----:B------:R-:W-:Y:S01]  /*ed950*/  LOP3.LUT R7, R7, 0xfffffeff, RZ, 0xc0, !PT ;  /* 0xfffffeff07077812 */ /* 0x000fe200078ec0ff */
[----:B------:R-:W4:Y:S06]  /*ed960*/  LDL.LU R24, [R1+0x40fc] ;  /* 0x0040fc0001187983 */ /* 0x000f2c0000300800 */
[----:B------:R-:W-:-:S04]  /*ed970*/  @P1 LOP3.LUT R7, R7, 0x100, RZ, 0xfc, !PT ;  /* 0x0000010007071812 */ /* 0x000fc800078efcff */
[----:B------:R-:W-:-:S04]  /*ed980*/  LOP3.LUT R7, R7, 0xffffff7f, RZ, 0xc0, !PT ;  /* 0xffffff7f07077812 */ /* 0x000fc800078ec0ff */
[----:B------:R-:W-:Y:S02]  /*ed990*/  @P0 LOP3.LUT R7, R7, 0x80, RZ, 0xfc, !PT ;  /* 0x0000008007070812 */ /* 0x000fe400078efcff */
[----:B---3--:R-:W-:Y:S01]  /*ed9a0*/  ISETP.LT.AND P0, PT, R25, UR77, !P6 ;  /* 0x0000004d19007c0c */ /* 0x008fe2000f701270 */
[----:B------:R-:W4:Y:S01]  /*ed9b0*/  LDCU UR77, c[0x0][0x39c] ;  /* 0x00007380ff4d77ac */ /* 0x000f220008000800 */
[----:B------:R-:W3:Y:S01]  /*ed9c0*/  LDL.LU R25, [R1+0x40f8] ;  /* 0x0040f80001197983 */ /* 0x000ee20000300800 */
[----:B-1----:R-:W-:Y:S01]  /*ed9d0*/  ISETP.LT.AND P2, PT, R26, UR40, !P6 ;  /* 0x000000281a007c0c */ /* 0x002fe2000f741270 */
[----:B------:R-:W1:Y:S02]  /*ed9e0*/  LDCU UR40, c[0x0][0x39c] ;  /* 0x00007380ff2877ac */ /* 0x000e640008000800 */
[----:B------:R-:W3:Y:S01]  /*ed9f0*/  LDL.LU R26, [R1+0x40f4] ;  /* 0x0040f400011a7983 */ /* 0x000ee20000300800 */
[----:B--2---:R-:W-:Y:S01]  /*eda00*/  ISETP.LT.AND P1, PT, R3, UR41, !P6 ;  /* 0x0000002903007c0c */ /* 0x004fe2000f721270 */
[----:B------:R-:W2:Y:S02]  /*eda10*/  LDCU UR41, c[0x0][0x39c] ;  /* 0x00007380ff2977ac */ /* 0x000ea40008000800 */
[----:B------:R-:W3:Y:S01]  /*eda20*/  LDL.LU R3, [R1+0x40f0] ;  /* 0x0040f00001037983 */ /* 0x000ee20000300800 */
[----:B------:R-:W-:-:S04]  /*eda30*/  LOP3.LUT R7, R7, 0xffffffbf, RZ, 0xc0, !PT ;  /* 0xffffffbf07077812 */ /* 0x000fc800078ec0ff */
[----:B------:R-:W-:-:S04]  /*eda40*/  @P0 LOP3.LUT R7, R7, 0x40, RZ, 0xfc, !PT ;  /* 0x0000004007070812 */ /* 0x000fc800078efcff */
[----:B------:R-:W-:-:S04]  /*eda50*/  LOP3.LUT R7, R7, 0xffffffdf, RZ, 0xc0, !PT ;  /* 0xffffffdf07077812 */ /* 0x000fc800078ec0ff */
[----:B------:R-:W-:Y:S02]  /*eda60*/  @P2 LOP3.LUT R7, R7, 0x20, RZ, 0xfc, !PT ;  /* 0x0000002007072812 */ /* 0x000fe400078efcff */
[----:B0-----:R-:W-:Y:S01]  /*eda70*/  ISETP.LT.AND P0, PT, R0, UR4, !P6 ;  /* 0x0000000400007c0c */ /* 0x001fe2000f701270 */
[----:B------:R-:W3:Y:S01]  /*eda80*/  LDCU UR4, c[0x0][0x39c] ;  /* 0x00007380ff0477ac */ /* 0x000ee20008000800 */
[----:B------:R-:W-:Y:S01]  /*eda90*/  LOP3.LUT R7, R7, 0xffffffef, RZ, 0xc0, !PT ;  /* 0xffffffef07077812 */ /* 0x000fe200078ec0ff */
[----:B------:R-:W3:Y:S03]  /*edaa0*/  LDL.LU R0, [R1+0x78c] ;  /* 0x00078c0001007983 */ /* 0x000ee60000300800 */
[----:B------:R-:W-:-:S04]  /*edab0*/  @P1 LOP3.LUT R7, R7, 0x10, RZ, 0xfc, !PT ;  /* 0x0000001007071812 */ /* 0x000fc800078efcff */
[----:B------:R-:W-:-:S04]  /*edac0*/  LOP3.LUT R7, R7, 0xfffffff7, RZ, 0xc0, !PT ;  /* 0xfffffff707077812 */ /* 0x000fc800078ec0ff */
[----:B------:R-:W-:Y:S02]  /*edad0*/  @P0 LOP3.LUT R7, R7, 0x8, RZ, 0xfc, !PT ;  /* 0x0000000807070812 */ /* 0x000fe400078efcff */
[----:B----4-:R-:W-:Y:S01]  /*edae0*/  ISETP.LT.AND P0, PT, R23, UR77, !P6 ;  /* 0x0000004d17007c0c */ /* 0x010fe2000f701270 */
[----:B------:R-:W0:Y:S01]  /*edaf0*/  LDCU UR77, c[0x0][0x39c] ;  /* 0x00007380ff4d77ac */ /* 0x000e220008000800 */
[----:B-1----:R-:W-:Y:S02]  /*edb00*/  ISETP.LT.AND P2, PT, R8, UR40, !P6 ;  /* 0x0000002808007c0c */ /* 0x002fe4000f741270 */
[----:B------:R-:W-:Y:S01]  /*edb10*/  LOP3.LUT R7, R7, 0xfffffffb, RZ, 0xc0, !PT ;  /* 0xfffffffb07077812 */ /* 0x000fe200078ec0ff */
[----:B------:R-:W1:Y:S08]  /*edb20*/  LDCU UR40, c[0x0][0x39c] ;  /* 0x00007380ff2877ac */ /* 0x000e700008000800 */
[----:B------:R-:W-:-:S02]  /*edb30*/  @P0 LOP3.LUT R7, R7, 0x4, RZ, 0xfc, !PT ;  /* 0x0000000407070812 */ /* 0x000fc400078efcff */
[----:B--2---:R-:W-:Y:S01]  /*edb40*/  ISETP.LT.AND P1, PT, R2, UR41, !P6 ;  /* 0x0000002902007c0c */ /* 0x004fe2000f721270 */
[----:B------:R-:W2:Y:S01]  /*edb50*/  LDCU UR41, c[0x0][0x39c] ;  /* 0x00007380ff2977ac */ /* 0x000ea20008000800 */
[----:B------:R-:W-:-:S04]  /*edb60*/  LOP3.LUT R7, R7, 0xfffffffd, RZ, 0xc0, !PT ;  /* 0xfffffffd07077812 */ /* 0x000fc800078ec0ff */
[----:B------:R-:W-:-:S04]  /*edb70*/  @P2 LOP3.LUT R7, R7, 0x2, RZ, 0xfc, !PT ;  /* 0x0000000207072812 */ /* 0x000fc800078efcff */
[----:B------:R-:W-:-:S04]  /*edb80*/  LOP3.LUT R7, R7, 0xfffffffe, RZ, 0xc0, !PT ;  /* 0xfffffffe07077812 */ /* 0x000fc800078ec0ff */
[----:B------:R-:W-:Y:S02]  /*edb90*/  @P1 LOP3.LUT R7, R7, 0x1, RZ, 0xfc, !PT ;  /* 0x0000000107071812 */ /* 0x000fe400078efcff */
[----:B---3--:R-:W-:Y:S01]  /*edba0*/  ISETP.LT.AND P0, PT, R3, UR4, !P6 ;  /* 0x0000000403007c0c */ /* 0x008fe2000f701270 */
[----:B------:R-:W3:Y:S01]  /*edbb0*/  LDCU UR4, c[0x0][0x39c] ;  /* 0x00007380ff0477ac */ /* 0x000ee20008000800 */
[----:B------:R-:W4:Y:S04]  /*edbc0*/  LDL.LU R3, [R1+0x40ec] ;  /* 0x0040ec0001037983 */ /* 0x000f280000300800 */
[----:B------:R-:W2:Y:S04]  /*edbd0*/  LDL.LU R8, [R1+0x790] ;  /* 0x0007900001087983 */ /* 0x000ea80000300800 */
[----:B------:R-:W2:Y:S04]  /*edbe0*/  LDL.LU R23, [R1+0x798] ;  /* 0x0007980001177983 */ /* 0x000ea80000300800 */
[----:B------:R-:W2:Y:S04]  /*edbf0*/  LDL.LU R2, [R1+0x79c] ;  /* 0x00079c0001027983 */ /* 0x000ea80000300800 */
[----:B------:R0:W-:Y:S04]  /*edc00*/  STL.64 [R1+0x3fe8], R6 ;  /* 0x003fe80601007387 */ /* 0x0001e80000100a00 */
[----:B0-----:R-:W2:Y:S04]  /*edc10*/  LDL.LU R6, [R1+0x788] ;  /* 0x0007880001067983 */ /* 0x001ea80000300800 */
[----:B------:R-:W3:Y:S04]  /*edc20*/  LDL.LU R7, [R1+0x794] ;  /* 0x0007940001077983 */ /* 0x000ee80000300800 */
[----:B------:R0:W-:Y:S04]  /*edc30*/  STL.64 [R1+0x3fe0], R4 ;  /* 0x003fe00401007387 */ /* 0x0001e80000100a00 */
[----:B0-----:R-:W3:Y:S04]  /*edc40*/  LDL.LU R4, [R1+0x780] ;  /* 0x0007800001047983 */ /* 0x001ee80000300800 */
[----:B------:R-:W1:Y:S01]  /*edc50*/  LDL.LU R5, [R1+0x784] ;  /* 0x0007840001057983 */ /* 0x000e620000300800 */
[----:B----4-:R-:W-:-:S04]  /*edc60*/  LOP3.LUT R3, R3, 0x7fffffff, RZ, 0xc0, !PT ;  /* 0x7fffffff03037812 */ /* 0x010fc800078ec0ff */
[----:B------:R-:W-:-:S04]  /*edc70*/  @P0 LOP3.LUT R3, R3, 0x80000000, RZ, 0xfc, !PT ;  /* 0x8000000003030812 */ /* 0x000fc800078efcff */
[----:B------:R-:W-:Y:S02]  /*edc80*/  LOP3.LUT R3, R3, 0xbfffffff, RZ, 0xc0, !PT ;  /* 0xbfffffff03037812 */ /* 0x000fe400078ec0ff */
[----:B--2---:R-:W-:Y:S01]  /*edc90*/  ISETP.LT.AND P1, PT, R6, UR41, !P6 ;  /* 0x0000002906007c0c */ /* 0x004fe2000f721270 */
[----:B------:R-:W0:Y:S01]  /*edca0*/  LDCU UR41, c[0x0][0x39c] ;  /* 0x00007380ff2977ac */ /* 0x000e220008000800 */
[----:B---3--:R-:W-:Y:S01]  /*edcb0*/  ISETP.LT.AND P0, PT, R4, UR77, !P6 ;  /* 0x0000004d04007c0c */ /* 0x008fe2000f701270 */
[----:B------:R-:W2:Y:S01]  /*edcc0*/  LDCU UR77, c[0x0][0x39c] ;  /* 0x00007380ff4d77ac */ /* 0x000ea20008000800 */
[----:B------:R-:W3:Y:S01]  /*edcd0*/  LDL.LU R4, [R1+0x7a0] ;  /* 0x0007a00001047983 */ /* 0x000ee20000300800 */
[----:B-1----:R-:W-:Y:S01]  /*edce0*/  ISETP.LT.AND P2, PT, R5, UR40, !P6 ;  /* 0x0000002805007c0c */ /* 0x002fe2000f741270 */
[----:B------:R-:W1:Y:S02]  /*edcf0*/  LDCU UR40, c[0x0][0x39c] ;  /* 0x00007380ff2877ac */ /* 0x000e640008000800 */
[----:B------:R-:W4:Y:S04]  /*edd00*/  LDL.LU R5, [R1+0x7a4] ;  /* 0x0007a40001057983 */ /* 0x000f280000300800 */
[----:B------:R-:W4:Y:S03]  /*edd10*/  LDL.LU R6, [R1+0x7a8] ;  /* 0x0007a80001067983 */ /* 0x000f260000300800 */
[----:B------:R-:W-:-:S04]  /*edd20*/  @P0 LOP3.LUT R3, R3, 0x40000000, RZ, 0xfc, !PT ;  /* 0x4000000003030812 */ /* 0x000fc800078efcff */
[----:B------:R-:W-:-:S04]  /*edd30*/  LOP3.LUT R3, R3, 0xdfffffff, RZ, 0xc0, !PT ;  /* 0xdfffffff03037812 */ /* 0x000fc800078ec0ff */
[----:B------:R-:W-:Y:S02]  /*edd40*/  @P2 LOP3.LUT R3, R3, 0x20000000, RZ, 0xfc, !PT ;  /* 0x2000000003032812 */ /* 0x000fe400078efcff */
[----:B------:R-:W-:Y:S01]  /*edd50*/  ISETP.LT.AND P0, PT, R0, UR4, !P6 ;  /* 0x0000000400007c0c */ /* 0x000fe2000f701270 */
[----:B------:R-:W0:Y:S01]  /*edd60*/  LDCU UR4, c[0x0][0x39c] ;  /* 0x00007380ff0477ac */ /* 0x000e220008000800 */
[----:B------:R-:W-:Y:S01]  /*edd70*/  LOP3.LUT R3, R3, 0xefffffff, RZ, 0xc0, !PT ;  /* 0xefffffff03037812 */ /* 0x000fe200078ec0ff */
[----:B------:R-:W4:Y:S03]  /*edd80*/  LDL.LU R0, [R1+0x7ac] ;  /* 0x0007ac0001007983 */ /* 0x000f260000300800 */
[----:B------:R-:W-:-:S04]  /*edd90*/  @P1 LOP3.LUT R3, R3, 0x10000000, RZ, 0xfc, !PT ;  /* 0x1000000003031812 */ /* 0x000fc800078efcff */
[----:B------:R-:W-:-:S04]  /*edda0*/  LOP3.LUT R3, R3, 0xf7ffffff, RZ, 0xc0, !PT ;  /* 0xf7ffffff03037812 */ /* 0x000fc800078ec0ff */
[----:B------:R-:W-:Y:S02]  /*eddb0*/  @P0 LOP3.LUT R3, R3, 0x8000000, RZ, 0xfc, !PT ;  /* 0x0800000003030812 */ /* 0x000fe400078efcff */
[----:B--2---:R-:W-:Y:S01]  /*eddc0*/  ISETP.LT.AND P0, PT, R8, UR77, !P6 ;  /* 0x0000004d08007c0c */ /* 0x004fe2000f701270 */
[----:B------:R-:W3:Y:S01]  /*eddd0*/  LDCU UR77, c[0x0][0x39c] ;  /* 0x00007380ff4d77ac */ /* 0x000ee20008000800 */
[----:B------:R-:W-:Y:S01]  /*edde0*/  LOP3.LUT R3, R3, 0xfbffffff, RZ, 0xc0, !PT ;  /* 0xfbffffff03037812 */ /* 0x000fe200078ec0ff */
[----:B------:R-:W2:Y:S10]  /*eddf0*/  LDL.LU R8, [R1+0x40e8] ;  /* 0x0040e80001087983 */ /* 0x000eb40000300800 */
[----:B------:R-:W-:-:S02]  /*ede00*/  @P0 LOP3.LUT R3, R3, 0x4000000, RZ, 0xfc, !PT ;  /* 0x0400000003030812 */ /* 0x000fc400078efcff */
[----:B0-----:R-:W-:Y:S01]  /*ede10*/  ISETP.LT.AND P0, PT, R2, UR4, !P6 ;  /* 0x0000000402007c0c */ /* 0x001fe2000f701270 */
[----:B------:R-:W0:Y:S01]  /*ede20*/  LDCU UR4, c[0x0][0x39c] ;  /* 0x00007380ff0477ac */ /* 0x000e220008000800 */
[----:B------:R-:W2:Y:S01]  /*ede30*/  LDL.LU R2, [R1+0x7b0] ;  /* 0x0007b00001027983 */ /* 0x000ea20000300800 */
[----:B-1----:R-:W-:Y:S02]  /*ede40*/  ISETP.LT.AND P2, PT, R7, UR40, !P6 ;  /* 0x0000002807007c0c */ /* 0x002fe4000f741270 */
[----:B------:R-:W-:Y:S01]  /*ede50*/  ISETP.LT.AND P1, PT, R23, UR41, !P6 ;  /* 0x0000002917007c0c */ /* 0x000fe2000f721270 */
[----:B------:R-:W4:Y:S01]  /*ede60*/  LDCU UR40, c[0x0][0x39c] ;  /* 0x00007380ff2877ac */ /* 0x000f220008000800 */
[----:B------:R-:W-:Y:S01]  /*ede70*/  LOP3.LUT R3, R3, 0xfdffffff, RZ, 0xc0, !PT ;  /* 0xfdffffff03037812 */ /* 0x000fe200078ec0ff */
[----:B------:R-:W2:Y:S01]  /*ede80*/  LDL.LU R7, [R1+0x7b4] ;  /* 0x0007b40001077983 */ /* 0x000ea20000300800 */
[----:B------:R-:W1:Y:S03]  /*ede90*/  LDCU UR41, c[0x0][0x39c] ;  /* 0x00007380ff2977ac */ /* 0x000e660008000800 */
[----:B------:R-:W2:Y:S04]  /*edea0*/  LDL.LU R23, [R1+0x7b8] ;  /* 0x0007b80001177983 */ /* 0x000ea80000300800 */
[----:B------:R-:W-:-:S04]  /*edeb0*/  @P2 LOP3.LUT R3, R3, 0x2000000, RZ, 0xfc, !PT ;  /* 0x0200000003032812 */ /* 0x000fc800078efcff */
[----:B------:R-:W-:-:S04]  /*edec0*/  LOP3.LUT R3, R3, 0xfeffffff, RZ, 0xc0, !PT ;  /* 0xfeffffff03037812 */ /* 0x000fc800078ec0ff */
        /* <DEDUP_REMOVED lines=10> */
[----:B-1----:R-:W-:Y:S01]  /*edf70*/  ISETP.LT.AND P1, PT, R6, UR41, !P6 ;  /* 0x0000002906007c0c */ /* 0x002fe2000f721270 */
[----:B------:R-:W1:Y:S02]  /*edf80*/  LDCU UR41, c[0x0][0x39c] ;  /* 0x00007380ff2977ac */ /* 0x000e640008000800 */
        /* <DEDUP_REMOVED lines=13> */
[----:B------:R-:W0:Y:S01]  /*ee060*/  LDL.LU R2, [R1+0x40e4] ;  /* 0x0040e40001027983 */ /* 0x000e220000300800 */
[----:B------:R-:W-:-:S10]  /*ee070*/  LOP3.LUT R3, R3, 0xfffbffff, RZ, 0xc0, !PT ;  /* 0xfffbffff03037812 */ /* 0x000fd400078ec0ff */
[----:B------:R-:W-:Y:S02]  /*ee080*/  @P0 LOP3.LUT R3, R3, 0x40000, RZ, 0xfc, !PT ;  /* 0x0004000003030812 */ /* 0x000fe400078efcff */
[----:B----4-:R-:W-:Y:S01]  /*ee090*/  ISETP.LT.AND P2, PT, R7, UR40, !P6 ;  /* 0x0000002807007c0c */ /* 0x010fe2000f741270 */
[----:B------:R-:W3:Y:S01]  /*ee0a0*/  LDCU UR40, c[0x0][0x39c] ;  /* 0x00007380ff2877ac */ /* 0x000ee20008000800 */
[----:B-1----:R-:W-:Y:S02]  /*ee0b0*/  ISETP.LT.AND P1, PT, R23, UR41, !P6 ;  /* 0x0000002917007c0c */ /* 0x002fe4000f721270 */
[----:B------:R-:W-:Y:S01]  /*ee0c0*/  LOP3.LUT R3, R3, 0xfffdffff, RZ, 0xc0, !PT ;  /* 0xfffdffff03037812 */ /* 0x000fe200078ec0ff */
[----:B------:R-:W1:Y:S01]  /*ee0d0*/  LDCU UR41, c[0x0][0x39c] ;  /* 0x00007380ff2977ac */ /* 0x000e620008000800 */
[----:B0-----:R-:W-:Y:S01]  /*ee0e0*/  ISETP.LT.AND P0, PT, R2, UR4, !P6 ;  /* 0x0000000402007c0c */ /* 0x001fe2000f701270 */
[----:B------:R-:W0:Y:S01]  /*ee0f0*/  LDCU UR4, c[0x0][0x39c] ;  /* 0x00007380ff0477ac */ /* 0x000e220008000800 */
[----:B------:R-:W4:Y:S04]  /*ee100*/  LDL.LU R2, [R1+0x40e0] ;  /* 0x0040e00001027983 */ /* 0x000f280000300800 */
[----:B------:R-:W4:Y:S04]  /*ee110*/  LDL.LU R7, [R1+0x7d0] ;  /* 0x0007d00001077983 */ /* 0x000f280000300800 */
[----:B------:R-:W4:Y:S01]  /*ee120*/  LDL.LU R23, [R1+0x7d4] ;  /* 0x0007d40001177983 */ /* 0x000f220000300800 */
[----:B------:R-:W-:-:S04]  /*ee130*/  @P2 LOP3.LUT R3, R3, 0x20000, RZ, 0xfc, !PT ;  /* 0x0002000003032812 */ /* 0x000fc800078efcff */
[----:B------:R-:W-:-:S04]  /*ee140*/  LOP3.LUT R3, R3, 0xfffeffff, RZ, 0xc0, !PT ;  /* 0xfffeffff03037812 */ /* 0x000fc800078ec0ff */
[----:B------:R-:W-:-:S04]  /*ee150*/  @P1 LOP3.LUT R3, R3, 0x10000, RZ, 0xfc, !PT ;  /* 0x0001000003031812 */ /* 0x000fc800078efcff */
[----:B------:R-:W-:Y:S02]  /*ee160*/  LOP3.LUT R3, R3, 0xffff7fff, RZ, 0xc0, !PT ;  /* 0xffff7fff03037812 */ /* 0x000fe400078ec0ff */
[----:B---3--:R-:W-:Y:S01]  /*ee170*/  ISETP.LT.AND P2, PT, R5, UR40, !P6 ;  /* 0x0000002805007c0c */ /* 0x008fe2000f741270 */
[----:B------:R-:W3:Y:S01]  /*ee180*/  LDCU UR40, c[0x0][0x39c] ;  /* 0x00007380ff2877ac */ /* 0x000ee20008000800 */
[----:B------:R-:W-:Y:S02]  /*ee190*/  @P0 LOP3.LUT R3, R3, 0x8000, RZ, 0xfc, !PT ;  /* 0x0000800003030812 */ /* 0x000fe400078efcff */
[----:B--2---:R-:W-:Y:S01]  /*ee1a0*/  ISETP.LT.AND P0, PT, R4, UR77, !P6 ;  /* 0x0000004d04007c0c */ /* 0x004fe2000f701270 */
[----:B------:R-:W2:Y:S01]  /*ee1b0*/  LDCU UR77, c[0x0][0x39c] ;  /* 0x00007380ff4d77ac */ /* 0x000ea20008000800 */
[----:B-1----:R-:W-:Y:S01]  /*ee1c0*/  ISETP.LT.AND P1, PT, R6, UR41, !P6 ;  /* 0x0000002906007c0c */ /* 0x002fe2000f721270 */
[----:B------:R-:W3:Y:S01]  /*ee1d0*/  LDL.LU R4, [R1+0x524] ;  /* 0x0005240001047983 */ /* 0x000ee20000300800 */
[----:B------:R-:W-:Y:S01]  /*ee1e0*/  LOP3.LUT R3, R3, 0xffffbfff, RZ, 0xc0, !PT ;  /* 0xffffbfff03037812 */ /* 0x000fe200078ec0ff */
[----:B------:R-:W1:Y:S01]  /*ee1f0*/  LDCU UR41, c[0x0][0x39c] ;  /* 0x00007380ff2977ac */ /* 0x000e620008000800 */
[----:B------:R-:W-:Y:S01]  /*ee200*/  VIADD R22, R27, 0x160 ;  /* 0x000001601b167836 */ /* 0x000fe20000000000 */
[----:B------:R-:W3:Y:S06]  /*ee210*/  LDL.LU R5, [R1+0x520] ;  /* 0x0005200001057983 */ /* 0x000eec0000300800 */
[----:B------:R-:W-:-:S02]  /*ee220*/  @P0 LOP3.LUT R3, R3, 0x4000, RZ, 0xfc, !PT ;  /* 0x0000400003030812 */ /* 0x000fc400078efcff */
[----:B0-----:R-:W-:Y:S01]  /*ee230*/  ISETP.LT.AND P0, PT, R0, UR4, !P6 ;  /* 0x0000000400007c0c */ /* 0x001fe2000f701270 */
[----:B------:R-:W0:Y:S01]  /*ee240*/  LDCU UR4, c[0x0][0x39c] ;  /* 0x00007380ff0477ac */ /* 0x000e220008000800 */
[C---:B------:R-:W-:Y:S01]  /*ee250*/  VIADD R28, R27.reuse, 0x1f3 ;  /* 0x000001f31b1c7836 */ /* 0x040fe20000000000 */
[----:B------:R-:W3:Y:S01]  /*ee260*/  LDL.LU R0, [R1+0x51c] ;  /* 0x00051c0001007983 */ /* 0x000ee20000300800 */
[C---:B------:R-:W-:Y:S02]  /*ee270*/  VIADD R16, R27.reuse, 0x1f4 ;  /* 0x000001f41b107836 */ /* 0x040fe40000000000 */
[C---:B------:R-:W-:Y:S02]  /*ee280*/  VIADD R17, R27.reuse, 0x1f5 ;  /* 0x000001f51b117836 */ /* 0x040fe40000000000 */
[C---:B------:R-:W-:Y:S01]  /*ee290*/  VIADD R29, R27.reuse, 0x1f6 ;  /* 0x000001f61b1d7836 */ /* 0x040fe20000000000 */
[C---:B-1----:R-:W-:Y:S01]  /*ee2a0*/  ISETP.LT.AND P4, PT, R27.reuse, UR41, !P6 ;  /* 0x000000291b007c0c */ /* 0x042fe2000f781270 */
[C---:B------:R-:W-:Y:S01]  /*ee2b0*/  VIADD R9, R27.reuse, 0x1f7 ;  /* 0x000001f71b097836 */ /* 0x040fe20000000000 */
[----:B------:R-:W1:Y:S01]  /*ee2c0*/  LDCU UR41, c[0x0][0x39c] ;  /* 0x00007380ff2977ac */ /* 0x000e620008000800 */
[----:B------:R-:W-:-:S02]  /*ee2d0*/  VIADD R10, R27, 0x1f8 ;  /* 0x000001f81b0a7836 */ /* 0x000fc40000000000 */
[C---:B------:R-:W-:Y:S02]  /*ee2e0*/  VIADD R11, R27.reuse, 0x1f9 ;  /* 0x000001f91b0b7836 */ /* 0x040fe40000000000 */
[C---:B------:R-:W-:Y:S02]  /*ee2f0*/  VIADD R12, R27.reuse, 0x1fa ;  /* 0x000001fa1b0c7836 */ /* 0x040fe40000000000 */
[C---:B------:R-:W-:Y:S02]  /*ee300*/  VIADD R13, R27.reuse, 0x1fb ;  /* 0x000001fb1b0d7836 */ /* 0x040fe40000000000 */
[C---:B------:R-:W-:Y:S02]  /*ee310*/  VIADD R14, R27.reuse, 0x1fc ;  /* 0x000001fc1b0e7836 */ /* 0x040fe40000000000 */
[C---:B------:R-:W-:Y:S02]  /*ee320*/  VIADD R15, R27.reuse, 0x1fd ;  /* 0x000001fd1b0f7836 */ /* 0x040fe40000000000 */
[----:B------:R-:W-:-:S02]  /*ee330*/  VIADD R18, R27, 0x1fe ;  /* 0x000001fe1b127836 */ /* 0x000fc40000000000 */
[----:B------:R-:W3:Y:S04]  /*ee340*/  LDL.LU R27, [R1+0x518] ;  /* 0x00051800011b7983 */ /* 0x000ee80000300800 */
[----:B------:R-:W3:Y:S01]  /*ee350*/  LDL.LU R6, [R1+0x514] ;  /* 0x0005140001067983 */ /* 0x000ee20000300800 */
[----:B----4-:R-:W-:-:S04]  /*ee360*/  LOP3.LUT R2, R2, 0xffffffdf, RZ, 0xc0, !PT ;  /* 0xffffffdf02027812 */ /* 0x010fc800078ec0ff */
[----:B------:R-:W-:-:S04]  /*ee370*/  @P2 LOP3.LUT R2, R2, 0x20, RZ, 0xfc, !PT ;  /* 0x0000002002022812 */ /* 0x000fc800078efcff */
[----:B------:R-:W-:-:S04]  /*ee380*/  LOP3.LUT R2, R2, 0xffffffef, RZ, 0xc0, !PT ;  /* 0xffffffef02027812 */ /* 0x000fc800078ec0ff */
[----:B------:R-:W-:-:S04]  /*ee390*/  @P1 LOP3.LUT R2, R2, 0x10, RZ, 0xfc, !PT ;  /* 0x0000001002021812 */ /* 0x000fc800078efcff */
[----:B------:R-:W-:-:S04]  /*ee3a0*/  LOP3.LUT R2, R2, 0xfffffff7, RZ, 0xc0, !PT ;  /* 0xfffffff702027812 */ /* 0x000fc800078ec0ff */
[----:B------:R-:W-:Y:S02]  /*ee3b0*/  @P0 LOP3.LUT R2, R2, 0x8, RZ, 0xfc, !PT ;  /* 0x0000000802020812 */ /* 0x000fe400078efcff */
[----:B--2---:R-:W-:Y:S01]  /*ee3c0*/  ISETP.LT.AND P0, PT, R7, UR77, !P6 ;  /* 0x0000004d07007c0c */ /* 0x004fe2000f701270 */
[----:B------:R-:W2:Y:S01]  /*ee3d0*/  LDCU UR77, c[0x0][0x39c] ;  /* 0x00007380ff4d77ac */ /* 0x000ea20008000800 */
[----:B------:R-:W-:Y:S01]  /*ee3e0*/  LOP3.LUT R2, R2, 0xfffffffb, RZ, 0xc0, !PT ;  /* 0xfffffffb02027812 */ /* 0x000fe200078ec0ff */
[----:B------:R-:W4:Y:S01]  /*ee3f0*/  LDL.LU R7, [R1+0x510] ;  /* 0x0005100001077983 */ /* 0x000f220000300800 */
[----:B---3--:R-:W-:Y:S01]  /*ee400*/  ISETP.LT.AND P1, PT, R23, UR40, !P6 ;  /* 0x0000002817007c0c */ /* 0x008fe2000f721270 */
[----:B------:R-:W3:Y:S02]  /*ee410*/  LDCU UR40, c[0x0][0x39c] ;  /* 0x00007380ff2877ac */ /* 0x000ee40008000800 */
[----:B------:R-:W2:Y:S06]  /*ee420*/  LDL.LU R23, [R1+0x50c] ;  /* 0x00050c0001177983 */ /* 0x000eac0000300800 */
[----:B------:R-:W-:-:S02]  /*ee430*/  @P0 LOP3.LUT R2, R2, 0x4, RZ, 0xfc, !PT ;  /* 0x0000000402020812 */ /* 0x000fc400078efcff */
[----:B0-----:R-:W-:Y:S01]  /*ee440*/  ISETP.LT.AND P0, PT, R8, UR4, !P6 ;  /* 0x0000000408007c0c */ /* 0x001fe2000f701270 */
[----:B------:R-:W0:Y:S01]  /*ee450*/  LDCU UR4, c[0x0][0x39c] ;  /* 0x00007380ff0477ac */ /* 0x000e220008000800 */
        /* <DEDUP_REMOVED lines=8> */
[----:B-1----:R-:W-:Y:S01]  /*ee4e0*/  ISETP.LT.AND P1, PT, R5, UR41, !P6 ;  /* 0x0000002905007c0c */ /* 0x002fe2000f721270 */
[----:B------:R-:W4:Y:S01]  /*ee4f0*/  LDCU UR41, c[0x0][0x39c] ;  /* 0x00007380ff2977ac */ /* 0x000f220008000800 */
[----:B--2---:R-:W-:Y:S01]  /*ee500*/  ISETP.LT.AND P0, PT, R8, UR77, !P6 ;  /* 0x0000004d08007c0c */ /* 0x004fe2000f701270 */
[----:B------:R-:W1:Y:S01]  /*ee510*/  LDCU UR77, c[0x0][0x39c] ;  /* 0x00007380ff4d77ac */ /* 0x000e620008000800 */
[----:B------:R-:W2:Y:S04]  /*ee520*/  LDL.LU R8, [R1+0x508] ;  /* 0x0005080001087983 */ /* 0x000ea80000300800 */
[----:B------:R-:W2:Y:S04]  /*ee530*/  LDL.LU R4, [R1+0x504] ;  /* 0x0005040001047983 */ /* 0x000ea80000300800 */
[----:B------:R-:W2:Y:S03]  /*ee540*/  LDL.LU R5, [R1+0x500] ;  /* 0x0005000001057983 */ /* 0x000ea60000300800 */
        /* <DEDUP_REMOVED lines=9> */
[----:B------:R-:W-:Y:S02]  /*ee5e0*/  @P0 LOP3.LUT R3, R3, 0x400, RZ, 0xfc, !PT ;  /* 0x0000040003030812 */ /* 0x000fe400078efcff */
[----:B-1----:R-:W-:Y:S01]  /*ee5f0*/  ISETP.LT.AND P0, PT, R27, UR77, !P6 ;  /* 0x0000004d1b007c0c */ /* 0x002fe2000f701270 */
[----:B------:R-:W2:Y:S01]  /*ee600*/  LDCU UR77, c[0x0][0x39c] ;  /* 0x00007380ff4d77ac */ /* 0x000ea20008000800 */
[----:B------:R-:W2:Y:S01]  /*ee610*/  LDL.LU R27, [R1+0x40dc] ;  /* 0x0040dc00011b7983 */ /* 0x000ea20000300800 */
[----:B---3--:R-:W-:Y:S02]  /*ee620*/  ISETP.LT.AND P2, PT, R6, UR40, !P6 ;  /* 0x0000002806007c0c */ /* 0x008fe4000f741270 */
[----:B----4-:R-:W-:Y:S01]  /*ee630*/  ISETP.LT.AND P1, PT, R7, UR41, !P6 ;  /* 0x0000002907007c0c */ /* 0x010fe2000f721270 */
[----:B------:R-:W3:Y:S01]  /*ee640*/  LDL.LU R6, [R1+0x4f8] ;  /* 0x0004f80001067983 */ /* 0x000ee20000300800 */
[----:B------:R-:W-:Y:S01]  /*ee650*/  LOP3.LUT R3, R3, 0xfffffdff, RZ, 0xc0, !PT ;  /* 0xfffffdff03037812 */ /* 0x000fe200078ec0ff */
[----:B------:R-:W1:Y:S02]  /*ee660*/  LDCU UR40, c[0x0][0x39c] ;  /* 0x00007380ff2877ac */ /* 0x000e640008000800 */
[----:B------:R-:W4:Y:S01]  /*ee670*/  LDL.LU R7, [R1+0x4f4] ;  /* 0x0004f40001077983 */ /* 0x000f220000300800 */
[----:B------:R-:W1:Y:S02]  /*ee680*/  LDCU UR41, c[0x0][0x39c] ;  /* 0x00007380ff2977ac */ /* 0x000e640008000800 */
[----:B------:R-:W-:-:S02]  /*ee690*/  @P0 LOP3.LUT R3, R3, 0x200, RZ, 0xfc, !PT ;  /* 0x0000020003030812 */ /* 0x000fc400078efcff */
[----:B0-----:R-:W-:Y:S01]  /*ee6a0*/  ISETP.LT.AND P0, PT, R23, UR4, !P6 ;  /* 0x0000000417007c0c */ /* 0x001fe2000f701270 */
[----:B------:R-:W0:Y:S01]  /*ee6b0*/  LDCU UR4, c[0x0][0x39c] ;  /* 0x00007380ff0477ac */ /* 0x000e220008000800 */
[----:B------:R-:W4:Y:S01]  /*ee6c0*/  LDL.LU R23, [R1+0x4ec] ;  /* 0x0004ec0001177983 */ /* 0x000f220000300800 */
[----:B------:R-:W-:-:S04]  /*ee6d0*/  LOP3.LUT R3, R3, 0xfffffeff, RZ, 0xc0, !PT ;  /* 0xfffffeff03037812 */ /* 0x000fc800078ec0ff */
[----:B------:R-:W-:-:S04]  /*ee6e0*/  @P2 LOP3.LUT R3, R3, 0x100, RZ, 0xfc, !PT ;  /* 0x0000010003032812 */ /* 0x000fc800078efcff */
[----:B------:R-:W-:-:S04]  /*ee6f0*/  LOP3.LUT R3, R3, 0xffffff7f, RZ, 0xc0, !PT ;  /* 0xffffff7f03037812 */ /* 0x000fc800078ec0ff */
[----:B------:R-:W-:-:S04]  /*ee700*/  @P1 LOP3.LUT R3, R3, 0x80, RZ, 0xfc, !PT ;  /* 0x0000008003031812 */ /* 0x000fc800078efcff */
[----:B------:R-:W-:-:S04]  /*ee710*/  LOP3.LUT R3, R3, 0xffffffbf, RZ, 0xc0, !PT ;  /* 0xffffffbf03037812 */ /* 0x000fc800078ec0ff */
[----:B------:R-:W-:-:S04]  /*ee720*/  @P0 LOP3.LUT R3, R3, 0x40, RZ, 0xfc, !PT ;  /* 0x0000004003030812 */ /* 0x000fc800078efcff */
[----:B------:R-:W-:Y:S02]  /*ee730*/  LOP3.LUT R3, R3, 0xffffffdf, RZ, 0xc0, !PT ;  /* 0xffffffdf03037812 */ /* 0x000fe400078ec0ff */
[----:B--2---:R-:W-:Y:S01]  /*ee740*/  ISETP.LT.AND P0, PT, R8, UR77, !P6 ;  /* 0x0000004d08007c0c */ /* 0x004fe2000f701270 */
[----:B------:R-:W3:Y:S01]  /*ee750*/  LDCU UR77, c[0x0][0x39c] ;  /* 0x00007380ff4d77ac */ /* 0x000ee20008000800 */
[----:B------:R-:W2:Y:S01]  /*ee760*/  LDL.LU R8, [R1+0x4e8] ;  /* 0x0004e80001087983 */ /* 0x000ea20000300800 */
[----:B-1----:R-:W-:Y:S01]  /*ee770*/  ISETP.LT.AND P2, PT, R4, UR40, !P6 ;  /* 0x0000002804007c0c */ /* 0x002fe2000f741270 */
[----:B------:R-:W4:Y:S02]  /*ee780*/  LDCU UR40, c[0x0][0x39c] ;  /* 0x00007380ff2877ac */ /* 0x000f240008000800 */
[----:B------:R-:W2:Y:S01]  /*ee790*/  LDL.LU R4, [R1+0x4e4] ;  /* 0x0004e40001047983 */ /* 0x000ea20000300800 */
[----:B------:R-:W-:Y:S01]  /*ee7a0*/  ISETP.LT.AND P1, PT, R5, UR41, !P6 ;  /* 0x0000002905007c0c */ /* 0x000fe2000f721270 */
[----:B------:R-:W1:Y:S02]  /*ee7b0*/  LDCU UR41, c[0x0][0x39c] ;  /* 0x00007380ff2977ac */ /* 0x000e640008000800 */
[----:B------:R-:W2:Y:S03]  /*ee7c0*/  LDL.LU R5, [R1+0x4e0] ;  /* 0x0004e00001057983 */ /* 0x000ea60000300800 */
[----:B------:R-:W-:-:S04]  /*ee7d0*/  @P0 LOP3.LUT R3, R3, 0x20, RZ, 0xfc, !PT ;  /* 0x0000002003030812 */ /* 0x000fc800078efcff */
[----:B------:R-:W-:-:S04]  /*ee7e0*/  LOP3.LUT R3, R3, 0xffffffef, RZ, 0xc0, !PT ;  /* 0xffffffef03037812 */ /* 0x000fc800078ec0ff */
[----:B------:R-:W-:-:S04]  /*ee7f0*/  @P2 LOP3.LUT R3, R3, 0x10, RZ, 0xfc, !PT ;  /* 0x0000001003032812 */ /* 0x000fc800078efcff */
[----:B------:R-:W-:Y:S02]  /*ee800*/  LOP3.LUT R3, R3, 0xfffffff7, RZ, 0xc0, !PT ;  /* 0xfffffff703037812 */ /* 0x000fe400078ec0ff */
[----:B0-----:R-:W-:Y:S01]  /*ee810*/  ISETP.LT.AND P0, PT, R0, UR4, !P6 ;  /* 0x0000000400007c0c */ /* 0x001fe2000f701270 */
[----:B------:R-:W0:Y:S01]  /*ee820*/  LDCU UR4, c[0x0][0x39c] ;  /* 0x00007380ff0477ac */ /* 0x000e220008000800 */
[----:B------:R-:W-:Y:S01]  /*ee830*/  @P1 LOP3.LUT R3, R3, 0x8, RZ, 0xfc, !PT ;  /* 0x0000000803031812 */ /* 0x000fe200078efcff */
[----:B------:R-:W2:Y:S01]  /*ee840*/  LDL.LU R0, [R1+0x4dc] ;  /* 0x0004dc0001007983 */ /* 0x000ea20000300800 */
[----:B-1----:R-:W-:Y:S01]  /*ee850*/  ISETP.LT.AND P1, PT, R27, UR41, !P6 ;  /* 0x000000291b007c0c */ /* 0x002fe2000f721270 */
[----:B------:R-:W1:Y:S02]  /*ee860*/  LDCU UR41, c[0x0][0x39c] ;  /* 0x00007380ff2977ac */ /* 0x000e640008000800 */
[----:B------:R-:W2:Y:S01]  /*ee870*/  LDL.LU R27, [R1+0x40d8] ;  /* 0x0040d800011b7983 */ /* 0x000ea20000300800 */
[----:B------:R-:W-:-:S05]  /*ee880*/  LOP3.LUT R3, R3, 0xfffffffb, RZ, 0xc0, !PT ;  /* 0xfffffffb03037812 */ /* 0x000fca00078ec0ff */
[----:B------:R-:W-:Y:S02]  /*ee890*/  @P0 LOP3.LUT R3, R3, 0x4, RZ, 0xfc, !PT ;  /* 0x0000000403030812 */ /* 0x000fe400078efcff */
[----:B---3--:R-:W-:Y:S01]  /*ee8a0*/  ISETP.LT.AND P0, PT, R6, UR77, !P6 ;  /* 0x0000004d06007c0c */ /* 0x008fe2000f701270 */
[----:B------:R-:W3:Y:S01]  /*ee8b0*/  LDCU UR77, c[0x0][0x39c] ;  /* 0x00007380ff4d77ac */ /* 0x000ee20008000800 */
[----:B----4-:R-:W-:Y:S01]  /*ee8c0*/  ISETP.LT.AND P2, PT, R7, UR40, !P6 ;  /* 0x0000002807007c0c */ /* 0x010fe2000f741270 */
[----:B------:R-:W4:Y:S01]  /*ee8d0*/  LDL.LU R6, [R1+0x4d4] ;  /* 0x0004d40001067983 */ /* 0x000f220000300800 */
[----:B------:R-:W-:Y:S01]  /*ee8e0*/  LOP3.LUT R3, R3, 0xfffffffd, RZ, 0xc0, !PT ;  /* 0xfffffffd03037812 */ /* 0x000fe200078ec0ff */
[----:B------:R-:W2:Y:S02]  /*ee8f0*/  LDCU UR40, c[0x0][0x39c] ;  /* 0x00007380ff2877ac */ /* 0x000ea40008000800 */
[----:B------:R-:W3:Y:S06]  /*ee900*/  LDL.LU R7, [R1+0x4d0] ;  /* 0x0004d00001077983 */ /* 0x000eec0000300800 */
[----:B------:R-:W-:-:S04]  /*ee910*/  @P0 LOP3.LUT R3, R3, 0x2, RZ, 0xfc, !PT ;  /* 0x0000000203030812 */ /* 0x000fc800078efcff */
[----:B------:R-:W-:-:S04]  /*ee920*/  LOP3.LUT R3, R3, 0xfffffffe, RZ, 0xc0, !PT ;  /* 0xfffffffe03037812 */ /* 0x000fc800078ec0ff */
[----:B------:R-:W-:Y:S02]  /*ee930*/  @P2 LOP3.LUT R3, R3, 0x1, RZ, 0xfc, !PT ;  /* 0x0000000103032812 */ /* 0x000fe400078efcff */
[----:B0-----:R-:W-:Y:S01]  /*ee940*/  ISETP.LT.AND P0, PT, R23, UR4, !P6 ;  /* 0x0000000417007c0c */ /* 0x001fe2000f701270 */
[----:B------:R-:W0:Y:S01]  /*ee950*/  LDCU UR4, c[0x0][0x39c] ;  /* 0x00007380ff0477ac */ /* 0x000e220008000800 */
[----:B------:R-:W4:Y:S04]  /*ee960*/  LDL.LU R23, [R1+0x4cc] ;  /* 0x0004cc0001177983 */ /* 0x000f280000300800 */
[----:B------:R1:W-:Y:S04]  /*ee970*/  STL [R1+0x3ffc], R3 ;  /* 0x003ffc0301007387 */ /* 0x0003e80000100800 */
[----:B-1----:R-:W4:Y:S01]  /*ee980*/  LDL.LU R3, [R1+0x4d8] ;  /* 0x0004d80001037983 */ /* 0x002f220000300800 */
[----:B--2---:R-:W-:Y:S01]  /*ee990*/  ISETP.LT.AND P2, PT, R4, UR40, !P6 ;  /* 0x0000002804007c0c */ /* 0x004fe2000f741270 */
[----:B------:R-:W4:Y:S01]  /*ee9a0*/  LDCU UR40, c[0x0][0x39c] ;  /* 0x00007380ff2877ac */ /* 0x000f220008000800 */
[----:B------:R-:W-:-:S04]  /*ee9b0*/  LOP3.LUT R27, R27, 0x7fffffff, RZ, 0xc0, !PT ;  /* 0x7fffffff1b1b7812 */ /* 0x000fc800078ec0ff */
[----:B------:R-:W-:-:S04]  /*ee9c0*/  @P1 LOP3.LUT R27, R27, 0x80000000, RZ, 0xfc, !PT ;  /* 0x800000001b1b1812 */ /* 0x000fc800078efcff */
[----:B------:R-:W-:-:S04]  /*ee9d0*/  LOP3.LUT R27, R27, 0xbfffffff, RZ, 0xc0, !PT ;  /* 0xbfffffff1b1b7812 */ /* 0x000fc800078ec0ff */
[----:B------:R-:W-:Y:S02]  /*ee9e0*/  @P0 LOP3.LUT R27, R27, 0x40000000, RZ, 0xfc, !PT ;  /* 0x400000001b1b0812 */ /* 0x000fe400078efcff */
[----:B---3--:R-:W-:Y:S01]  /*ee9f0*/  ISETP.LT.AND P0, PT, R8, UR77, !P6 ;  /* 0x0000004d08007c0c */ /* 0x008fe2000f701270 */
[----:B------:R-:W1:Y:S01]  /*eea00*/  LDCU UR77, c[0x0][0x39c] ;  /* 0x00007380ff4d77ac */ /* 0x000e620008000800 */
[----:B------:R-:W2:Y:S01]  /*eea10*/  LDL.LU R8, [R1+0x4c8] ;  /* 0x0004c80001087983 */ /* 0x000ea20000300800 */
[----:B------:R-:W-:Y:S02]  /*eea20*/  ISETP.LT.AND P1, PT, R5, UR41, !P6 ;  /* 0x0000002905007c0c */ /* 0x000fe4000f721270 */
[----:B------:R-:W-:Y:S01]  /*eea30*/  LOP3.LUT R27, R27, 0xdfffffff, RZ, 0xc0, !PT ;  /* 0xdfffffff1b1b7812 */ /* 0x000fe200078ec0ff */
[----:B------:R-:W3:Y:S01]  /*eea40*/  LDL.LU R4, [R1+0x4c4] ;  /* 0x0004c40001047983 */ /* 0x000ee20000300800 */
[----:B------:R-:W1:Y:S03]  /*eea50*/  LDCU UR41, c[0x0][0x39c] ;  /* 0x00007380ff2977ac */ /* 0x000e660008000800 */
[----:B------:R-:W3:Y:S03]  /*eea60*/  LDL.LU R5, [R1+0x4c0] ;  /* 0x0004c00001057983 */ /* 0x000ee60000300800 */
[----:B------:R-:W-:-:S02]  /*eea70*/  @P0 LOP3.LUT R27, R27, 0x20000000, RZ, 0xfc, !PT ;  /* 0x200000001b1b0812 */ /* 0x000fc400078efcff */
[----:B0-----:R-:W-:Y:S01]  /*eea80*/  ISETP.LT.AND P0, PT, R0, UR4, !P6 ;  /* 0x0000000400007c0c */ /* 0x001fe2000f701270 */
[----:B------:R-:W0:Y:S01]  /*eea90*/  LDCU UR4, c[0x0][0x39c] ;  /* 0x00007380ff0477ac */ /* 0x000e220008000800 */
[----:B------:R-:W3:Y:S01]  /*eeaa0*/  LDL.LU R0, [R1+0x4bc] ;  /* 0x0004bc0001007983 */ /* 0x000ee20000300800 */
[----:B------:R-:W-:-:S04]  /*eeab0*/  LOP3.LUT R27, R27, 0xefffffff, RZ, 0xc0, !PT ;  /* 0xefffffff1b1b7812 */ /* 0x000fc800078ec0ff */
[----:B------:R-:W-:-:S04]  /*eeac0*/  @P2 LOP3.LUT R27, R27, 0x10000000, RZ, 0xfc, !PT ;  /* 0x100000001b1b2812 */ /* 0x000fc800078efcff */
[----:B------:R-:W-:-:S04]  /*eead0*/  LOP3.LUT R27, R27, 0xf7ffffff, RZ, 0xc0, !PT ;  /* 0xf7ffffff1b1b7812 */ /* 0x000fc800078ec0ff */
[----:B------:R-:W-:-:S04]  /*eeae0*/  @P1 LOP3.LUT R27, R27, 0x8000000, RZ, 0xfc, !PT ;  /* 0x080000001b1b1812 */ /* 0x000fc800078efcff */
[----:B------:R-:W-:Y:S02]  /*eeaf0*/  LOP3.LUT R27, R27, 0xfbffffff, RZ, 0xc0, !PT ;  /* 0xfbffffff1b1b7812 */ /* 0x000fe400078ec0ff */
[----:B----4-:R-:W-:Y:S01]  /*eeb00*/  ISETP.LT.AND P2, PT, R6, UR40, !P6 ;  /* 0x0000002806007c0c */ /* 0x010fe2000f741270 */
[----:B------:R-:W3:Y:S01]  /*eeb10*/  LDCU UR40, c[0x0][0x39c] ;  /* 0x00007380ff2877ac */ /* 0x000ee20008000800 */
[----:B------:R-:W-:Y:S02]  /*eeb20*/  @P0 LOP3.LUT R27, R27, 0x4000000, RZ, 0xfc, !PT ;  /* 0x040000001b1b0812 */ /* 0x000fe400078efcff */
[----:B-1----:R-:W-:Y:S01]  /*eeb30*/  ISETP.LT.AND P0, PT, R3, UR77, !P6 ;  /* 0x0000004d03007c0c */ /* 0x002fe2000f701270 */
[----:B------:R-:W2:Y:S01]  /*eeb40*/  LDCU UR77, c[0x0][0x39c] ;  /* 0x00007380ff4d77ac */ /* 0x000ea20008000800 */
[----:B------:R-:W4:Y:S04]  /*eeb50*/  LDL.LU R3, [R1+0x4b8] ;  /* 0x0004b80001037983 */ /* 0x000f280000300800 */
[----:B------:R-:W4:Y:S01]  /*eeb60*/  LDL.LU R6, [R1+0x4b4] ;  /* 0x0004b40001067983 */ /* 0x000f220000300800 */
[----:B------:R-:W-:-:S02]  /*eeb70*/  LOP3.LUT R27, R27, 0xfdffffff, RZ, 0xc0, !PT ;  /* 0xfdffffff1b1b7812 */ /* 0x000fc400078ec0ff */
[----:B------:R-:W-:Y:S01]  /*eeb80*/  ISETP.LT.AND P1, PT, R7, UR41, !P6 ;  /* 0x0000002907007c0c */ /* 0x000fe2000f721270 */
[----:B------:R-:W1:Y:S01]  /*eeb90*/  LDCU UR41, c[0x0][0x39c] ;  /* 0x00007380ff2977ac */ /* 0x000e620008000800 */
[----:B------:R-:W4:Y:S02]  /*eeba0*/  LDL.LU R7, [R1+0x4b0] ;  /* 0x0004b00001077983 */ /* 0x000f240000300800 */
[----:B------:R-:W-:Y:S02]  /*eebb0*/  @P0 LOP3.LUT R27, R27, 0x2000000, RZ, 0xfc, !PT ;  /* 0x020000001b1b0812 */ /* 0x000fe400078efcff */
        /* <DEDUP_REMOVED lines=11> */
[----:B------:R-:W4:Y:S01]  /*eec70*/  LDCU UR77, c[0x0][0x39c] ;  /* 0x00007380ff4d77ac */ /* 0x000f220008000800 */
[----:B------:R-:W2:Y:S01]  /*eec80*/  LDL.LU R8, [R1+0x4a8] ;  /* 0x0004a80001087983 */ /* 0x000ea20000300800 */
[----:B---3--:R-:W-:Y:S01]  /*eec90*/  ISETP.LT.AND P2, PT, R4, UR40, !P6 ;  /* 0x0000002804007c0c */ /* 0x008fe2000f741270 */
[----:B------:R-:W3:Y:S02]  /*eeca0*/  LDCU UR40, c[0x0][0x39c] ;  /* 0x00007380ff2877ac */ /* 0x000ee40008000800 */
[----:B------:R-:W2:Y:S01]  /*eecb0*/  LDL.LU R4, [R1+0x4a4] ;  /* 0x0004a40001047983 */ /* 0x000ea20000300800 */
[----:B-1----:R-:W-:Y:S01]  /*eecc0*/  ISETP.LT.AND P1, PT, R5, UR41, !P6 ;  /* 0x0000002905007c0c */ /* 0x002fe2000f721270 */
[----:B------:R-:W1:Y:S02]  /*eecd0*/  LDCU UR41, c[0x0][0x39c] ;  /* 0x00007380ff2977ac */ /* 0x000e640008000800 */
[----:B------:R-:W2:Y:S03]  /*eece0*/  LDL.LU R5, [R1+0x4a0] ;  /* 0x0004a00001057983 */ /* 0x000ea60000300800 */
[----:B------:R-:W-:-:S02]  /*eecf0*/  @P0 LOP3.LUT R27, R27, 0x200000, RZ, 0xfc, !PT ;  /* 0x002000001b1b0812 */ /* 0x000fc400078efcff */
[----:B0-----:R-:W-:Y:S01]  /*eed00*/  ISETP.LT.AND P0, PT, R0, UR4, !P6 ;  /* 0x0000000400007c0c */ /* 0x001fe2000f701270 */
        /* <DEDUP_REMOVED lines=9> */
[----:B------:R-:W2:Y:S01]  /*eeda0*/  LDCU UR77, c[0x0][0x39c] ;  /* 0x00007380ff4d77ac */ /* 0x000ea20008000800 */
[----:B------:R-:W4:Y:S01]  /*eedb0*/  LDL.LU R3, [R1+0x498] ;  /* 0x0004980001037983 */ /* 0x000f220000300800 */
[----:B---3--:R-:W-:Y:S01]  /*eedc0*/  ISETP.LT.AND P2, PT, R6, UR40, !P6 ;  /* 0x0000002806007c0c */ /* 0x008fe2000f741270 */
[----:B------:R-:W3:Y:S02]  /*eedd0*/  LDCU UR40, c[0x0][0x39c] ;  /* 0x00007380ff2877ac */ /* 0x000ee40008000800 */
[----:B------:R-:W4:Y:S01]  /*eede0*/  LDL.LU R6, [R1+0x494] ;  /* 0x0004940001067983 */ /* 0x000f220000300800 */
[----:B------:R-:W-:Y:S02]  /*eedf0*/  LOP3.LUT R27, R27, 0xfffdffff, RZ, 0xc0, !PT ;  /* 0xfffdffff1b1b7812 */ /* 0x000fe400078ec0ff */
[----:B-1----:R-:W-:Y:S01]  /*eee00*/  ISETP.LT.AND P1, PT, R7, UR41, !P6 ;  /* 0x0000002907007c0c */ /* 0x002fe2000f721270 */
[----:B------:R-:W1:Y:S01]  /*eee10*/  LDCU UR41, c[0x0][0x39c] ;  /* 0x00007380ff2977ac */ /* 0x000e620008000800 */
[----:B------:R-:W4:Y:S02]  /*eee20*/  LDL.LU R7, [R1+0x490] ;  /* 0x0004900001077983 */ /* 0x000f240000300800 */
        /* <DEDUP_REMOVED lines=32> */
[----:B---3--:R-:W-:Y:S01]  /*ef030*/  ISETP.LT.AND P2, PT, R6, UR40, !P6 ;  /* 0x0000002806007c0c */ /* 0x008fe2000f741270 */
[----:B------:R-:W3:Y:S01]  /*ef040*/  LDCU UR40, c[0x0][0x39c] ;  /* 0x00007380ff2877ac */ /* 0x000ee20008000800 */
[----:B------:R-:W4:Y:S01]  /*ef050*/  LDL.LU R6, [R1+0x478] ;  /* 0x0004780001067983 */ /* 0x000f220000300800 */
[----:B------:R-:W-:Y:S02]  /*ef060*/  LOP3.LUT R27, R27, 0xfffffdff, RZ, 0xc0, !PT ;  /* 0xfffffdff1b1b7812 */ /* 0x000fe400078ec0ff */
[----:B-1----:R-:W-:Y:S01]  /*ef070*/  ISETP.LT.AND P1, PT, R7, UR41, !P6 ;  /* 0x0000002907007c0c */ /* 0x002fe2000f721270 */
[----:B------:R-:W1:Y:S01]  /*ef080*/  LDCU UR41, c[0x0][0x39c] ;  /* 0x00007380ff2977ac */ /* 0x000e620008000800 */
[----:B------:R-:W4:Y:S04]  /*ef090*/  LDL.LU R7, [R1+0x474] ;  /* 0x0004740001077983 */ /* 0x000f280000300800 */
        /* <DEDUP_REMOVED lines=31> */
[----:B------:R-:W-:-:S03]  /*ef290*/  LOP3.LUT R27, R27, 0xfffffffb, RZ, 0xc0, !PT ;  /* 0xfffffffb1b1b7812 */ /* 0x000fc600078ec0ff */
[----:B------:R-:W2:Y:S02]  /*ef2a0*/  LDL.LU R3, [R1+0x458] ;  /* 0x0004580001037983 */ /* 0x000ea40000300800 */
[----:B------:R-:W-:Y:S02]  /*ef2b0*/  @P0 LOP3.LUT R27, R27, 0x4, RZ, 0xfc, !PT ;  /* 0x000000041b1b0812 */ /* 0x000fe400078efcff */
[----:B----4-:R-:W-:Y:S01]  /*ef2c0*/  ISETP.LT.AND P0, PT, R6, UR77, !P6 ;  /* 0x0000004d06007c0c */ /* 0x010fe2000f701270 */
[----:B------:R-:W4:Y:S01]  /*ef2d0*/  LDCU UR77, c[0x0][0x39c] ;  /* 0x00007380ff4d77ac */ /* 0x000f220008000800 */
[----:B------:R-:W4:Y:S01]  /*ef2e0*/  LDL.LU R6, [R1+0x454] ;  /* 0x0004540001067983 */ /* 0x000f220000300800 */
[----:B------:R-:W-:Y:S02]  /*ef2f0*/  LOP3.LUT R27, R27, 0xfffffffd, RZ, 0xc0, !PT ;  /* 0xfffffffd1b1b7812 */ /* 0x000fe400078ec0ff */
[----:B---3--:R-:W-:Y:S01]  /*ef300*/  ISETP.LT.AND P2, PT, R7, UR40, !P6 ;  /* 0x0000002807007c0c */ /* 0x008fe2000f741270 */
[----:B------:R-:W2:Y:S01]  /*ef310*/  LDCU UR40, c[0x0][0x39c] ;  /* 0x00007380ff2877ac */ /* 0x000ea20008000800 */
[----:B------:R-:W3:Y:S06]  /*ef320*/  LDL.LU R7, [R1+0x450] ;  /* 0x0004500001077983 */ /* 0x000eec0000300800 */
[----:B------:R-:W-:-:S02]  /*ef330*/  @P0 LOP3.LUT R27, R27, 0x2, RZ, 0xfc, !PT ;  /* 0x000000021b1b0812 */ /* 0x000fc400078efcff */
[----:B0-----:R-:W-:Y:S01]  /*ef340*/  ISETP.LT.AND P0, PT, R23, UR4, !P6 ;  /* 0x0000000417007c0c */ /* 0x001fe2000f701270 */
[----:B------:R-:W0:Y:S01]  /*ef350*/  LDCU UR4, c[0x0][0x39c] ;  /* 0x00007380ff0477ac */ /* 0x000e220008000800 */
[----:B------:R-:W3:Y:S01]  /*ef360*/  LDL.LU R23, [R1+0x44c] ;  /* 0x00044c0001177983 */ /* 0x000ee20000300800 */
[----:B------:R-:W-:-:S04]  /*ef370*/  LOP3.LUT R27, R27, 0xfffffffe, RZ, 0xc0, !PT ;  /* 0xfffffffe1b1b7812 */ /* 0x000fc800078ec0ff */
[----:B------:R-:W-:Y:S02]  /*ef380*/  @P2 LOP3.LUT R27, R27, 0x1, RZ, 0xfc, !PT ;  /* 0x000000011b1b2812 */ /* 0x000fe400078efcff */
[----:B--2---:R-:W-:Y:S01]  /*ef390*/  ISETP.LT.AND P2, PT, R4, UR40, !P6 ;  /* 0x0000002804007c0c */ /* 0x004fe2000f741270 */
[----:B------:R-:W2:Y:S01]  /*ef3a0*/  LDCU UR40, c[0x0][0x39c] ;  /* 0x00007380ff2877ac */ /* 0x000ea20008000800 */
[----:B------:R-:W-:-:S04]  /*ef3b0*/  LOP3.LUT R26, R26, 0x7fffffff, RZ, 0xc0, !PT ;  /* 0x7fffffff1a1a7812 */ /* 0x000fc800078ec0ff */
[----:B------:R-:W-:-:S04]  /*ef3c0*/  @P1 LOP3.LUT R26, R26, 0x80000000, RZ, 0xfc, !PT ;  /* 0x800000001a1a1812 */ /* 0x000fc800078efcff */
[----:B------:R-:W-:-:S04]  /*ef3d0*/  LOP3.LUT R26, R26, 0xbfffffff, RZ, 0xc0, !PT ;  /* 0xbfffffff1a1a7812 */ /* 0x000fc800078ec0ff */
[----:B------:R-:W-:Y:S02]  /*ef3e0*/  @P0 LOP3.LUT R26, R26, 0x40000000, RZ, 0xfc, !PT ;  /* 0x400000001a1a0812 */ /* 0x000fe400078efcff */
[----:B----4-:R-:W-:Y:S01]  /*ef3f0*/  ISETP.LT.AND P0, PT, R8, UR77, !P6 ;  /* 0x0000004d08007c0c */ /* 0x010fe2000f701270 */
[----:B------:R-:W4:Y:S01]  /*ef400*/  LDCU UR77, c[0x0][0x39c] ;  /* 0x00007380ff4d77ac */ /* 0x000f220008000800 */
[----:B------:R-:W3:Y:S01]  /*ef410*/  LDL.LU R8, [R1+0x448] ;  /* 0x0004480001087983 */ /* 0x000ee20000300800 */
[----:B-1----:R-:W-:Y:S02]  /*ef420*/  ISETP.LT.AND P1, PT, R5, UR41, !P6 ;  /* 0x0000002905007c0c */ /* 0x002fe4000f721270 */
[----:B------:R-:W-:Y:S01]  /*ef430*/  LOP3.LUT R26, R26, 0xdfffffff, RZ, 0xc0, !PT ;  /* 0xdfffffff1a1a7812 */ /* 0x000fe200078ec0ff */
[----:B------:R-:W3:Y:S01]  /*ef440*/  LDL.LU R4, [R1+0x444] ;  /* 0x0004440001047983 */ /* 0x000ee20000300800 */
[----:B------:R-:W3:Y:S03]  /*ef450*/  LDCU UR41, c[0x0][0x39c] ;  /* 0x00007380ff2977ac */ /* 0x000ee60008000800 */
        /* <DEDUP_REMOVED lines=10> */
[----:B--2---:R-:W-:Y:S01]  /*ef500*/  ISETP.LT.AND P2, PT, R6, UR40, !P6 ;  /* 0x0000002806007c0c */ /* 0x004fe2000f741270 */
[----:B------:R-:W1:Y:S01]  /*ef510*/  LDCU UR40, c[0x0][0x39c] ;  /* 0x00007380ff2877ac */ /* 0x000e620008000800 */
[----:B------:R-:W-:Y:S02]  /*ef520*/  @P0 LOP3.LUT R26, R26, 0x4000000, RZ, 0xfc, !PT ;  /* 0x040000001a1a0812 */ /* 0x000fe400078efcff */
[----:B----4-:R-:W-:Y:S01]  /*ef530*/  ISETP.LT.AND P0, PT, R3, UR77, !P6 ;  /* 0x0000004d03007c0c */ /* 0x010fe2000f701270 */
[----:B------:R-:W2:Y:S01]  /*ef540*/  LDCU UR77, c[0x0][0x39c] ;  /* 0x00007380ff4d77ac */ /* 0x000ea20008000800 */
[----:B------:R-:W4:Y:S04]  /*ef550*/  LDL.LU R3, [R1+0x438] ;  /* 0x0004380001037983 */ /* 0x000f280000300800 */
[----:B------:R-:W4:Y:S01]  /*ef560*/  LDL.LU R6, [R1+0x434] ;  /* 0x0004340001067983 */ /* 0x000f220000300800 */
[----:B------:R-:W-:-:S02]  /*ef570*/  LOP3.LUT R26, R26, 0xfdffffff, RZ, 0xc0, !PT ;  /* 0xfdffffff1a1a7812 */ /* 0x000fc400078ec0ff */
[----:B---3--:R-:W-:Y:S01]  /*ef580*/  ISETP.LT.AND P1, PT, R7, UR41, !P6 ;  /* 0x0000002907007c0c */ /* 0x008fe2000f721270 */
[----:B------:R-:W3:Y:S01]  /*ef590*/  LDCU UR41, c[0x0][0x39c] ;  /* 0x00007380ff2977ac */ /* 0x000ee20008000800 */
        /* <DEDUP_REMOVED lines=15> */
[----:B-1----:R-:W-:Y:S01]  /*ef690*/  ISETP.LT.AND P2, PT, R4, UR40, !P6 ;  /* 0x0000002804007c0c */ /* 0x002fe2000f741270 */
[----:B------:R-:W1:Y:S02]  /*ef6a0*/  LDCU UR40, c[0x0][0x39c] ;  /* 0x00007380ff2877ac */ /* 0x000e640008000800 */
[----:B------:R-:W2:Y:S01]  /*ef6b0*/  LDL.LU R4, [R1+0x424] ;  /* 0x0004240001047983 */ /* 0x000ea20000300800 */
[----:B---3--:R-:W-:Y:S01]  /*ef6c0*/  ISETP.LT.AND P1, PT, R5, UR41, !P6 ;  /* 0x0000002905007c0c */ /* 0x008fe2000f721270 */
[----:B------:R-:W3:Y:S02]  /*ef6d0*/  LDCU UR41, c[0x0][0x39c] ;  /* 0x00007380ff2977ac */ /* 0x000ee40008000800 */
        /* <DEDUP_REMOVED lines=14> */
[----:B-1----:R-:W-:Y:S01]  /*ef7c0*/  ISETP.LT.AND P2, PT, R6, UR40, !P6 ;  /* 0x0000002806007c0c */ /* 0x002fe2000f741270 */
[----:B------:R-:W1:Y:S02]  /*ef7d0*/  LDCU UR40, c[0x0][0x39c] ;  /* 0x00007380ff2877ac */ /* 0x000e640008000800 */
[----:B------:R-:W4:Y:S01]  /*ef7e0*/  LDL.LU R6, [R1+0x414] ;  /* 0x0004140001067983 */ /* 0x000f220000300800 */
[----:B------:R-:W-:Y:S02]  /*ef7f0*/  LOP3.LUT R26, R26, 0xfffdffff, RZ, 0xc0, !PT ;  /* 0xfffdffff1a1a7812 */ /* 0x000fe400078ec0ff */
[----:B---3--:R-:W-:Y:S01]  /*ef800*/  ISETP.LT.AND P1, PT, R7, UR41, !P6 ;  /* 0x0000002907007c0c */ /* 0x008fe2000f721270 */
[----:B------:R-:W3:Y:S01]  /*ef810*/  LDCU UR41, c[0x0][0x39c] ;  /* 0x00007380ff2977ac */ /* 0x000ee20008000800 */
        /* <DEDUP_REMOVED lines=33> */
[----:B-1----:R-:W-:Y:S01]  /*efa30*/  ISETP.LT.AND P2, PT, R6, UR40, !P6 ;  /* 0x0000002806007c0c */ /* 0x002fe2000f741270 */
[----:B------:R-:W1:Y:S01]  /*efa40*/  LDCU UR40, c[0x0][0x39c] ;  /* 0x00007380ff2877ac */ /* 0x000e620008000800 */
[----:B------:R-:W4:Y:S01]  /*efa50*/  LDL.LU R6, [R1+0x3f8] ;  /* 0x0003f80001067983 */ /* 0x000f220000300800 */
[----:B------:R-:W-:Y:S02]  /*efa60*/  LOP3.LUT R26, R26, 0xfffffdff, RZ, 0xc0, !PT ;  /* 0xfffffdff1a1a7812 */ /* 0x000fe400078ec0ff */
[----:B---3--:R-:W-:Y:S01]  /*efa70*/  ISETP.LT.AND P1, PT, R7, UR41, !P6 ;  /* 0x0000002907007c0c */ /* 0x008fe2000f721270 */
[----:B------:R-:W3:Y:S01]  /*efa80*/  LDCU UR41, c[0x0][0x39c] ;  /* 0x00007380ff2977ac */ /* 0x000ee20008000800 */
        /* <DEDUP_REMOVED lines=29> */
[----:B---3--:R-:W-:Y:S01]  /*efc60*/  ISETP.LT.AND P1, PT, R25, UR41, !P6 ;  /* 0x0000002919007c0c */ /* 0x008fe2000f721270 */
[----:B------:R-:W3:Y:S02]  /*efc70*/  LDCU UR41, c[0x0][0x39c] ;  /* 0x00007380ff2977ac */ /* 0x000ee40008000800 */
[----:B------:R-:W3:Y:S01]  /*efc80*/  LDL.LU R25, [R1+0x40d0] ;  /* 0x0040d00001197983 */ /* 0x000ee20000300800 */
[----:B------:R-:W-:-:S03]  /*efc90*/  LOP3.LUT R26, R26, 0xfffffffb, RZ, 0xc0, !PT ;  /* 0xfffffffb1a1a7812 */ /* 0x000fc600078ec0ff */
[----:B------:R-:W3:Y:S02]  /*efca0*/  LDL.LU R3, [R1+0x3d8] ;  /* 0x0003d80001037983 */ /* 0x000ee40000300800 */
[----:B------:R-:W-:Y:S02]  /*efcb0*/  @P0 LOP3.LUT R26, R26, 0x4, RZ, 0xfc, !PT ;  /* 0x000000041a1a0812 */ /* 0x000fe400078efcff */
[----:B----4-:R-:W-:Y:S01]  /*efcc0*/  ISETP.LT.AND P0, PT, R6, UR77, !P6 ;  /* 0x0000004d06007c0c */ /* 0x010fe2000f701270 */
[----:B------:R-:W4:Y:S01]  /*efcd0*/  LDCU UR77, c[0x0][0x39c] ;  /* 0x00007380ff4d77ac */ /* 0x000f220008000800 */
[----:B------:R-:W4:Y:S01]  /*efce0*/  LDL.LU R6, [R1+0x3d4] ;  /* 0x0003d40001067983 */ /* 0x000f220000300800 */
[----:B------:R-:W-:Y:S02]  /*efcf0*/  LOP3.LUT R26, R26, 0xfffffffd, RZ, 0xc0, !PT ;  /* 0xfffffffd1a1a7812 */ /* 0x000fe400078ec0ff */
[----:B-1----:R-:W-:Y:S01]  /*efd00*/  ISETP.LT.AND P2, PT, R7, UR40, !P6 ;  /* 0x0000002807007c0c */ /* 0x002fe2000f741270 */
[----:B------:R-:W2:Y:S01]  /*efd10*/  LDCU UR40, c[0x0][0x39c] ;  /* 0x00007380ff2877ac */ /* 0x000ea20008000800 */
[----:B------:R-:W4:Y:S06]  /*efd20*/  LDL.LU R7, [R1+0x3d0] ;  /* 0x0003d00001077983 */ /* 0x000f2c0000300800 */
[----:B------:R-:W-:-:S02]  /*efd30*/  @P0 LOP3.LUT R26, R26, 0x2, RZ, 0xfc, !PT ;  /* 0x000000021a1a0812 */ /* 0x000fc400078efcff */
[----:B0-----:R-:W-:Y:S01]  /*efd40*/  ISETP.LT.AND P0, PT, R23, UR4, !P6 ;  /* 0x0000000417007c0c */ /* 0x001fe2000f701270 */
[----:B------:R-:W0:Y:S01]  /*efd50*/  LDCU UR4, c[0x0][0x39c] ;  /* 0x00007380ff0477ac */ /* 0x000e220008000800 */
[----:B------:R-:W4:Y:S01]  /*efd60*/  LDL.LU R23, [R1+0x3cc] ;  /* 0x0003cc0001177983 */ /* 0x000f220000300800 */
[----:B------:R-:W-:-:S04]  /*efd70*/  LOP3.LUT R26, R26, 0xfffffffe, RZ, 0xc0, !PT ;  /* 0xfffffffe1a1a7812 */ /* 0x000fc800078ec0ff */
[----:B------:R-:W-:Y:S02]  /*efd80*/  @P2 LOP3.LUT R26, R26, 0x1, RZ, 0xfc, !PT ;  /* 0x000000011a1a2812 */ /* 0x000fe400078efcff */
[----:B--2---:R-:W-:Y:S01]  /*efd90*/  ISETP.LT.AND P2, PT, R4, UR40, !P6 ;  /* 0x0000002804007c0c */ /* 0x004fe2000f741270 */
[----:B------:R-:W1:Y:S01]  /*efda0*/  LDCU UR40, c[0x0][0x39c] ;  /* 0x00007380ff2877ac */ /* 0x000e620008000800 */
[----:B---3--:R-:W-:-:S04]  /*efdb0*/  LOP3.LUT R25, R25, 0x7fffffff, RZ, 0xc0, !PT ;  /* 0x7fffffff19197812 */ /* 0x008fc800078ec0ff */
[----:B------:R-:W-:-:S04]  /*efdc0*/  @P1 LOP3.LUT R25, R25, 0x80000000, RZ, 0xfc, !PT ;  /* 0x8000000019191812 */ /* 0x000fc800078efcff */
[----:B------:R-:W-:-:S04]  /*efdd0*/  LOP3.LUT R25, R25, 0xbfffffff, RZ, 0xc0, !PT ;  /* 0xbfffffff19197812 */ /* 0x000fc800078ec0ff */
[----:B------:R-:W-:Y:S02]  /*efde0*/  @P0 LOP3.LUT R25, R25, 0x40000000, RZ, 0xfc, !PT ;  /* 0x4000000019190812 */ /* 0x000fe400078efcff */
[----:B----4-:R-:W-:Y:S01]  /*efdf0*/  ISETP.LT.AND P0, PT, R8, UR77, !P6 ;  /* 0x0000004d08007c0c */ /* 0x010fe2000f701270 */
[----:B------:R-:W2:Y:S01]  /*efe00*/  LDCU UR77, c[0x0][0x39c] ;  /* 0x00007380ff4d77ac */ /* 0x000ea20008000800 */
[----:B------:R-:W3:Y:S01]  /*efe10*/  LDL.LU R8, [R1+0x3c8] ;  /* 0x0003c80001087983 */ /* 0x000ee20000300800 */
[----:B------:R-:W-:Y:S02]  /*efe20*/  ISETP.LT.AND P1, PT, R5, UR41, !P6 ;  /* 0x0000002905007c0c */ /* 0x000fe4000f721270 */
[----:B------:R-:W-:Y:S01]  /*efe30*/  LOP3.LUT R25, R25, 0xdfffffff, RZ, 0xc0, !PT ;  /* 0xdfffffff19197812 */ /* 0x000fe200078ec0ff */
[----:B------:R-:W4:Y:S01]  /*efe40*/  LDL.LU R4, [R1+0x3c4] ;  /* 0x0003c40001047983 */ /* 0x000f220000300800 */
[----:B------:R-:W1:Y:S03]  /*efe50*/  LDCU UR41, c[0x0][0x39c] ;  /* 0x00007380ff2977ac */ /* 0x000e660008000800 */
[----:B------:R-:W4:Y:S03]  /*efe60*/  LDL.LU R5, [R1+0x3c0] ;  /* 0x0003c00001057983 */ /* 0x000f260000300800 */
        /* <DEDUP_REMOVED lines=17> */
[----:B------:R-:W-:Y:S01]  /*eff80*/  ISETP.LT.AND P1, PT, R7, UR41, !P6 ;  /* 0x0000002907007c0c */ /* 0x000fe2000f721270 */
[----:B------:R-:W1:Y:S01]  /*eff90*/  LDCU UR41, c[0x0][0x39c] ;  /* 0x00007380ff2977ac */ /* 0x000e620008000800 */
[----:B------:R-:W2:Y:S02]  /*effa0*/  LDL.LU R7, [R1+0x3b0] ;  /* 0x0003b00001077983 */ /* 0x000ea40000300800 */
        /* <DEDUP_REMOVED lines=37> */
[----:B-1----:R-:W-:Y:S01]  /*f0200*/  ISETP.LT.AND P1, PT, R7, UR41, !P6 ;  /* 0x0000002907007c0c */ /* 0x002fe2000f721270 */
[----:B------:R-:W1:Y:S01]  /*f0210*/  LDCU UR41, c[0x0][0x39c] ;  /* 0x00007380ff2977ac */ /* 0x000e620008000800 */
[----:B------:R-:W2:Y:S02]  /*f0220*/  LDL.LU R7, [R1+0x390] ;  /* 0x0003900001077983 */ /* 0x000ea40000300800 */
        /* <DEDUP_REMOVED lines=32> */
[----:B----4-:R-:W-:Y:S01]  /*f0430*/  ISETP.LT.AND P2, PT, R6, UR40, !P6 ;  /* 0x0000002806007c0c */ /* 0x010fe2000f741270 */
[----:B------:R-:W2:Y:S01]  /*f0440*/  LDCU UR40, c[0x0][0x39c] ;  /* 0x00007380ff2877ac */ /* 0x000ea20008000800 */
        /* <DEDUP_REMOVED lines=9> */
[----:B------:R-:W-:-:S03]  /*f04e0*/  LOP3.LUT R25, R25, 0xfffffeff, RZ, 0xc0, !PT ;  /* 0xfffffeff19197812 */ /* 0x000fc600078ec0ff */
[----:B------:R-:W4:Y:S01]  /*f04f0*/  LDL.LU R3, [R1+0x350] ;  /* 0x0003500001037983 */ /* 0x000f220000300800 */
[----:B------:R-:W-:-:S04]  /*f0500*/  @P2 LOP3.LUT R25, R25, 0x100, RZ, 0xfc, !PT ;  /* 0x0000010019192812 */ /* 0x000fc800078efcff */
[----:B------:R-:W-:-:S04]  /*f0510*/  LOP3.LUT R25, R25, 0xffffff7f, RZ, 0xc0, !PT ;  /* 0xffffff7f19197812 */ /* 0x000fc800078ec0ff */
[----:B------:R-:W-:-:S04]  /*f0520*/  @P1 LOP3.LUT R25, R25, 0x80, RZ, 0xfc, !PT ;  /* 0x0000008019191812 */ /* 0x000fc800078efcff */
[----:B------:R-:W-:-:S04]  /*f0530*/  LOP3.LUT R25, R25, 0xffffffbf, RZ, 0xc0, !PT ;  /* 0xffffffbf19197812 */ /* 0x000fc800078ec0ff */
[----:B------:R-:W-:-:S04]  /*f0540*/  @P0 LOP3.LUT R25, R25, 0x40, RZ, 0xfc, !PT ;  /* 0x0000004019190812 */ /* 0x000fc800078efcff */
[----:B------:R-:W-:Y:S02]  /*f0550*/  LOP3.LUT R25, R25, 0xffffffdf, RZ, 0xc0, !PT ;  /* 0xffffffdf19197812 */ /* 0x000fe400078ec0ff */
[----:B---3--:R-:W-:Y:S01]  /*f0560*/  ISETP.LT.AND P0, PT, R8, UR77, !P6 ;  /* 0x0000004d08007c0c */ /* 0x008fe2000f701270 */
[----:B------:R-:W4:Y:S01]  /*f0570*/  LDCU UR77, c[0x0][0x39c] ;  /* 0x00007380ff4d77ac */ /* 0x000f220008000800 */
[----:B------:R-:W3:Y:S01]  /*f0580*/  LDL.LU R8, [R1+0x34c] ;  /* 0x00034c0001087983 */ /* 0x000ee20000300800 */
[----:B--2---:R-:W-:Y:S01]  /*f0590*/  ISETP.LT.AND P2, PT, R4, UR40, !P6 ;  /* 0x0000002804007c0c */ /* 0x004fe2000f741270 */
[----:B------:R-:W2:Y:S02]  /*f05a0*/  LDCU UR40, c[0x0][0x39c] ;  /* 0x00007380ff2877ac */ /* 0x000ea40008000800 */
[----:B------:R-:W3:Y:S01]  /*f05b0*/  LDL.LU R4, [R1+0x348] ;  /* 0x0003480001047983 */ /* 0x000ee20000300800 */
[----:B-1----:R-:W-:Y:S01]  /*f05c0*/  ISETP.LT.AND P1, PT, R5, UR41, !P6 ;  /* 0x0000002905007c0c */ /* 0x002fe2000f721270 */
[----:B------:R-:W1:Y:S05]  /*f05d0*/  LDCU UR41, c[0x0][0x39c] ;  /* 0x00007380ff2977ac */ /* 0x000e6a0008000800 */
[----:B------:R-:W-:-:S04]  /*f05e0*/  @P0 LOP3.LUT R25, R25, 0x20, RZ, 0xfc, !PT ;  /* 0x0000002019190812 */ /* 0x000fc800078efcff */
[----:B------:R-:W-:-:S04]  /*f05f0*/  LOP3.LUT R25, R25, 0xffffffef, RZ, 0xc0, !PT ;  /* 0xffffffef19197812 */ /* 0x000fc800078ec0ff */
[----:B------:R-:W-:-:S04]  /*f0600*/  @P2 LOP3.LUT R25, R25, 0x10, RZ, 0xfc, !PT ;  /* 0x0000001019192812 */ /* 0x000fc800078efcff */
[----:B------:R-:W-:Y:S02]  /*f0610*/  LOP3.LUT R25, R25, 0xfffffff7, RZ, 0xc0, !PT ;  /* 0xfffffff719197812 */ /* 0x000fe400078ec0ff */
[----:B0-----:R-:W-:Y:S01]  /*f0620*/  ISETP.LT.AND P0, PT, R0, UR4, !P6 ;  /* 0x0000000400007c0c */ /* 0x001fe2000f701270 */
[----:B------:R-:W0:Y:S01]  /*f0630*/  LDCU UR4, c[0x0][0x39c] ;  /* 0x00007380ff0477ac */ /* 0x000e220008000800 */
[----:B------:R-:W-:Y:S01]  /*f0640*/  @P1 LOP3.LUT R25, R25, 0x8, RZ, 0xfc, !PT ;  /* 0x0000000819191812 */ /* 0x000fe200078efcff */
[----:B------:R-:W3:Y:S01]  /*f0650*/  LDL.LU R0, [R1+0x344] ;  /* 0x0003440001007983 */ /* 0x000ee20000300800 */
[----:B-1----:R-:W-:Y:S01]  /*f0660*/  ISETP.LT.AND P1, PT, R24, UR41, !P6 ;  /* 0x0000002918007c0c */ /* 0x002fe2000f721270 */
[----:B------:R-:W1:Y:S02]  /*f0670*/  LDCU UR41, c[0x0][0x39c] ;  /* 0x00007380ff2977ac */ /* 0x000e640008000800 */
[----:B------:R-:W3:Y:S01]  /*f0680*/  LDL.LU R24, [R1+0x40cc] ;  /* 0x0040cc0001187983 */ /* 0x000ee20000300800 */
[----:B------:R-:W-:-:S03]  /*f0690*/  LOP3.LUT R25, R25, 0xfffffffb, RZ, 0xc0, !PT ;  /* 0xfffffffb19197812 */ /* 0x000fc600078ec0ff */
[----:B------:R-:W3:Y:S02]  /*f06a0*/  LDL.LU R5, [R1+0x340] ;  /* 0x0003400001057983 */ /* 0x000ee40000300800 */
[----:B------:R-:W-:Y:S02]  /*f06b0*/  @P0 LOP3.LUT R25, R25, 0x4, RZ, 0xfc, !PT ;  /* 0x0000000419190812 */ /* 0x000fe400078efcff */
[----:B----4-:R-:W-:Y:S01]  /*f06c0*/  ISETP.LT.AND P0, PT, R6, UR77, !P6 ;  /* 0x0000004d06007c0c */ /* 0x010fe2000f701270 */
[----:B------:R-:W4:Y:S01]  /*f06d0*/  LDCU UR77, c[0x0][0x39c] ;  /* 0x00007380ff4d77ac */ /* 0x000f220008000800 */
[----:B------:R-:W-:Y:S01]  /*f06e0*/  LOP3.LUT R25, R25, 0xfffffffd, RZ, 0xc0, !PT ;  /* 0xfffffffd19197812 */ /* 0x000fe200078ec0ff */
[----:B------:R-:W4:Y:S01]  /*f06f0*/  LDL.LU R6, [R1+0x33c] ;  /* 0x00033c0001067983 */ /* 0x000f220000300800 */
[----:B--2---:R-:W-:Y:S01]  /*f0700*/  ISETP.LT.AND P2, PT, R7, UR40, !P6 ;  /* 0x0000002807007c0c */ /* 0x004fe2000f741270 */
[----:B------:R-:W3:Y:S02]  /*f0710*/  LDCU UR40, c[0x0][0x39c] ;  /* 0x00007380ff2877ac */ /* 0x000ee40008000800 */
[----:B------:R-:W2:Y:S06]  /*f0720*/  LDL.LU R7, [R1+0x338] ;  /* 0x0003380001077983 */ /* 0x000eac0000300800 */
[----:B------:R-:W-:-:S02]  /*f0730*/  @P0 LOP3.LUT R25, R25, 0x2, RZ, 0xfc, !PT ;  /* 0x0000000219190812 */ /* 0x000fc400078efcff */
[----:B0-----:R-:W-:Y:S01]  /*f0740*/  ISETP.LT.AND P0, PT, R23, UR4, !P6 ;  /* 0x0000000417007c0c */ /* 0x001fe2000f701270 */
[----:B------:R-:W0:Y:S01]  /*f0750*/  LDCU UR4, c[0x0][0x39c] ;  /* 0x00007380ff0477ac */ /* 0x000e220008000800 */
[----:B------:R-:W2:Y:S01]  /*f0760*/  LDL.LU R23, [R1+0x334] ;  /* 0x0003340001177983 */ /* 0x000ea20000300800 */
[----:B------:R-:W-:-:S04]  /*f0770*/  LOP3.LUT R25, R25, 0xfffffffe, RZ, 0xc0, !PT ;  /* 0xfffffffe19197812 */ /* 0x000fc800078ec0ff */
[----:B------:R-:W-:Y:S02]  /*f0780*/  @P2 LOP3.LUT R25, R25, 0x1, RZ, 0xfc, !PT ;  /* 0x0000000119192812 */ /* 0x000fe400078efcff */
[----:B---3--:R-:W-:Y:S01]  /*f0790*/  ISETP.LT.AND P2, PT, R8, UR40, !P6 ;  /* 0x0000002808007c0c */ /* 0x008fe2000f741270 */
[----:B------:R-:W3:Y:S01]  /*f07a0*/  LDCU UR40, c[0x0][0x39c] ;  /* 0x00007380ff2877ac */ /* 0x000ee20008000800 */
[----:B------:R-:W-:-:S04]  /*f07b0*/  LOP3.LUT R24, R24, 0x7fffffff, RZ, 0xc0, !PT ;  /* 0x7fffffff18187812 */ /* 0x000fc800078ec0ff */
[----:B------:R-:W-:-:S04]  /*f07c0*/  @P1 LOP3.LUT R24, R24, 0x80000000, RZ, 0xfc, !PT ;  /* 0x8000000018181812 */ /* 0x000fc800078efcff */
[----:B------:R-:W-:-:S04]  /*f07d0*/  LOP3.LUT R24, R24, 0xbfffffff, RZ, 0xc0, !PT ;  /* 0xbfffffff18187812 */ /* 0x000fc800078ec0ff */
[----:B------:R-:W-:Y:S02]  /*f07e0*/  @P0 LOP3.LUT R24, R24, 0x40000000, RZ, 0xfc, !PT ;  /* 0x4000000018180812 */ /* 0x000fe400078efcff */
[----:B----4-:R-:W-:Y:S01]  /*f07f0*/  ISETP.LT.AND P0, PT, R3, UR77, !P6 ;  /* 0x0000004d03007c0c */ /* 0x010fe2000f701270 */
[----:B------:R-:W4:Y:S01]  /*f0800*/  LDCU UR77, c[0x0][0x39c] ;  /* 0x00007380ff4d77ac */ /* 0x000f220008000800 */
[----:B------:R-:W2:Y:S01]  /*f0810*/  LDL.LU R3, [R1+0x330] ;  /* 0x0003300001037983 */ /* 0x000ea20000300800 */
[----:B------:R-:W-:-:S03]  /*f0820*/  LOP3.LUT R24, R24, 0xdfffffff, RZ, 0xc0, !PT ;  /* 0xdfffffff18187812 */ /* 0x000fc600078ec0ff */
[----:B------:R-:W2:Y:S01]  /*f0830*/  LDL.LU R8, [R1+0x32c] ;  /* 0x00032c0001087983 */ /* 0x000ea20000300800 */
[----:B-1----:R-:W-:Y:S01]  /*f0840*/  ISETP.LT.AND P1, PT, R4, UR41, !P6 ;  /* 0x0000002904007c0c */ /* 0x002fe2000f721270 */
[----:B------:R-:W2:Y:S02]  /*f0850*/  LDCU UR41, c[0x0][0x39c] ;  /* 0x00007380ff2977ac */ /* 0x000ea40008000800 */
[----:B------:R-:W2:Y:S03]  /*f0860*/  LDL.LU R4, [R1+0x328] ;  /* 0x0003280001047983 */ /* 0x000ea60000300800 */
        /* <DEDUP_REMOVED lines=9> */
[----:B------:R-:W-:Y:S02]  /*f0900*/  @P0 LOP3.LUT R24, R24, 0x4000000, RZ, 0xfc, !PT ;  /* 0x0400000018180812 */ /* 0x000fe400078efcff */
[----:B----4-:R-:W-:Y:S01]  /*f0910*/  ISETP.LT.AND P0, PT, R5, UR77, !P6 ;  /* 0x0000004d05007c0c */ /* 0x010fe2000f701270 */
[----:B------:R-:W1:Y:S01]  /*f0920*/  LDCU UR77, c[0x0][0x39c] ;  /* 0x00007380ff4d77ac */ /* 0x000e620008000800 */
[----:B------:R-:W4:Y:S01]  /*f0930*/  LDL.LU R5, [R1+0x320] ;  /* 0x0003200001057983 */ /* 0x000f220000300800 */
[----:B------:R-:W-:Y:S02]  /*f0940*/  LOP3.LUT R24, R24, 0xfdffffff, RZ, 0xc0, !PT ;  /* 0xfdffffff18187812 */ /* 0x000fe400078ec0ff */
[----:B---3--:R-:W-:Y:S01]  /*f0950*/  ISETP.LT.AND P2, PT, R6, UR40, !P6 ;  /* 0x0000002806007c0c */ /* 0x008fe2000f741270 */
[----:B------:R-:W3:Y:S01]  /*f0960*/  LDCU UR40, c[0x0][0x39c] ;  /* 0x00007380ff2877ac */ /* 0x000ee20008000800 */
[----:B--2---:R-:W-:Y:S01]  /*f0970*/  ISETP.LT.AND P1, PT, R7, UR41, !P6 ;  /* 0x0000002907007c0c */ /* 0x004fe2000f721270 */
[----:B------:R-:W2:Y:S01]  /*f0980*/  LDL.LU R6, [R1+0x31c] ;  /* 0x00031c0001067983 */ /* 0x000ea20000300800 */
[----:B------:R-:W1:Y:S03]  /*f0990*/  LDCU UR41, c[0x0][0x39c] ;  /* 0x00007380ff2977ac */ /* 0x000e660008000800 */
[----:B------:R-:W2:Y:S01]  /*f09a0*/  LDL.LU R7, [R1+0x318] ;  /* 0x0003180001077983 */ /* 0x000ea20000300800 */
        /* <DEDUP_REMOVED lines=11> */
[----:B-1----:R-:W-:Y:S01]  /*f0a60*/  ISETP.LT.AND P0, PT, R3, UR77, !P6 ;  /* 0x0000004d03007c0c */ /* 0x002fe2000f701270 */
[----:B------:R-:W4:Y:S01]  /*f0a70*/  LDCU UR77, c[0x0][0x39c] ;  /* 0x00007380ff4d77ac */ /* 0x000f220008000800 */
[----:B------:R-:W2:Y:S01]  /*f0a80*/  LDL.LU R3, [R1+0x310] ;  /* 0x0003100001037983 */ /* 0x000ea20000300800 */
[----:B---3--:R-:W-:Y:S01]  /*f0a90*/  ISETP.LT.AND P2, PT, R8, UR40, !P6 ;  /* 0x0000002808007c0c */ /* 0x008fe2000f741270 */
[----:B------:R-:W1:Y:S02]  /*f0aa0*/  LDCU UR40, c[0x0][0x39c] ;  /* 0x00007380ff2877ac */ /* 0x000e640008000800 */
[----:B------:R-:W3:Y:S01]  /*f0ab0*/  LDL.LU R8, [R1+0x30c] ;  /* 0x00030c0001087983 */ /* 0x000ee20000300800 */
[----:B------:R-:W-:Y:S01]  /*f0ac0*/  ISETP.LT.AND P1, PT, R4, UR41, !P6 ;  /* 0x0000002904007c0c */ /* 0x000fe2000f721270 */
[----:B------:R-:W1:Y:S02]  /*f0ad0*/  LDCU UR41, c[0x0][0x39c] ;  /* 0x00007380ff2977ac */ /* 0x000e640008000800 */
[----:B------:R-:W3:Y:S03]  /*f0ae0*/  LDL.LU R4, [R1+0x308] ;  /* 0x0003080001047983 */ /* 0x000ee60000300800 */
[----:B------:R-:W-:-:S04]  /*f0af0*/  @P0 LOP3.LUT R24, R24, 0x200000, RZ, 0xfc, !PT ;  /* 0x0020000018180812 */ /* 0x000fc800078efcff */
[----:B------:R-:W-:-:S04]  /*f0b00*/  LOP3.LUT R24, R24, 0xffefffff, RZ, 0xc0, !PT ;  /* 0xffefffff18187812 */ /* 0x000fc800078ec0ff */
[----:B------:R-:W-:Y:S02]  /*f0b10*/  @P2 LOP3.LUT R24, R24, 0x100000, RZ, 0xfc, !PT ;  /* 0x0010000018182812 */ /* 0x000fe400078efcff */
[----:B0-----:R-:W-:Y:S01]  /*f0b20*/  ISETP.LT.AND P0, PT, R0, UR4, !P6 ;  /* 0x0000000400007c0c */ /* 0x001fe2000f701270 */
[----:B------:R-:W2:Y:S01]  /*f0b30*/  LDCU UR4, c[0x0][0x39c] ;  /* 0x00007380ff0477ac */ /* 0x000ea20008000800 */
[----:B------:R-:W-:Y:S01]  /*f0b40*/  LOP3.LUT R24, R24, 0xfff7ffff, RZ, 0xc0, !PT ;  /* 0xfff7ffff18187812 */ /* 0x000fe200078ec0ff */
[----:B------:R-:W3:Y:S03]  /*f0b50*/  LDL.LU R0, [R1+0x304] ;  /* 0x0003040001007983 */ /* 0x000ee60000300800 */
[----:B------:R-:W-:-:S04]  /*f0b60*/  @P1 LOP3.LUT R24, R24, 0x80000, RZ, 0xfc, !PT ;  /* 0x0008000018181812 */ /* 0x000fc800078efcff */
[----:B------:R-:W-:-:S04]  /*f0b70*/  LOP3.LUT R24, R24, 0xfffbffff, RZ, 0xc0, !PT ;  /* 0xfffbffff18187812 */ /* 0x000fc800078ec0ff */
[----:B------:R-:W-:Y:S02]  /*f0b80*/  @P0 LOP3.LUT R24, R24, 0x40000, RZ, 0xfc, !PT ;  /* 0x0004000018180812 */ /* 0x000fe400078efcff */
[----:B----4-:R-:W-:Y:S01]  /*f0b90*/  ISETP.LT.AND P0, PT, R5, UR77, !P6 ;  /* 0x0000004d05007c0c */ /* 0x010fe2000f701270 */
[----:B------:R-:W0:Y:S01]  /*f0ba0*/  LDCU UR77, c[0x0][0x39c] ;  /* 0x00007380ff4d77ac */ /* 0x000e220008000800 */
[----:B------:R-:W-:-:S11]  /*f0bb0*/  LOP3.LUT R24, R24, 0xfffdffff, RZ, 0xc0, !PT ;  /* 0xfffdffff18187812 */ /* 0x000fd600078ec0ff */
[----:B------:R-:W-:Y:S02]  /*f0bc0*/  @P0 LOP3.LUT R24, R24, 0x20000, RZ, 0xfc, !PT ;  /* 0x0002000018180812 */ /* 0x000fe400078efcff */
[----:B--2---:R-:W-:Y:S01]  /*f0bd0*/  ISETP.LT.AND P0, PT, R23, UR4, !P6 ;  /* 0x0000000417007c0c */ /* 0x004fe2000f701270 */
[----:B------:R-:W2:Y:S01]  /*f0be0*/  LDCU UR4, c[0x0][0x39c] ;  /* 0x00007380ff0477ac */ /* 0x000ea20008000800 */
[----:B------:R-:W4:Y:S01]  /*f0bf0*/  LDL.LU R23, [R1+0x300] ;  /* 0x0003000001177983 */ /* 0x000f220000300800 */
[----:B-1----:R-:W-:Y:S02]  /*f0c00*/  ISETP.LT.AND P2, PT, R6, UR40, !P6 ;  /* 0x0000002806007c0c */ /* 0x002fe4000f741270 */
[----:B------:R-:W-:Y:S01]  /*f0c10*/  ISETP.LT.AND P1, PT, R7, UR41, !P6 ;  /* 0x0000002907007c0c */ /* 0x000fe2000f721270 */
[----:B------:R-:W4:Y:S01]  /*f0c20*/  LDL.LU R5, [R1+0x2fc] ;  /* 0x0002fc0001057983 */ /* 0x000f220000300800 */
[----:B------:R-:W-:Y:S01]  /*f0c30*/  LOP3.LUT R24, R24, 0xfffeffff, RZ, 0xc0, !PT ;  /* 0xfffeffff18187812 */ /* 0x000fe200078ec0ff */
[----:B------:R-:W3:Y:S02]  /*f0c40*/  LDCU UR40, c[0x0][0x39c] ;  /* 0x00007380ff2877ac */ /* 0x000ee40008000800 */
[----:B------:R-:W4:Y:S01]  /*f0c50*/  LDL.LU R6, [R1+0x2f8] ;  /* 0x0002f80001067983 */ /* 0x000f220000300800 */
[----:B------:R-:W1:Y:S03]  /*f0c60*/  LDCU UR41, c[0x0][0x39c] ;  /* 0x00007380ff2977ac */ /* 0x000e660008000800 */
[----:B------:R-:W4:Y:S02]  /*f0c70*/  LDL.LU R7, [R1+0x2f4] ;  /* 0x0002f40001077983 */ /* 0x000f240000300800 */
[----:B------:R-:W-:-:S04]  /*f0c80*/  @P2 LOP3.LUT R24, R24, 0x10000, RZ, 0xfc, !PT ;  /* 0x0001000018182812 */ /* 0x000fc800078efcff */
[----:B------:R-:W-:-:S04]  /*f0c90*/  LOP3.LUT R24, R24, 0xffff7fff, RZ, 0xc0, !PT ;  /* 0xffff7fff18187812 */ /* 0x000fc800078ec0ff */
[----:B------:R-:W-:-:S04]  /*f0ca0*/  @P1 LOP3.LUT R24, R24, 0x8000, RZ, 0xfc, !PT ;  /* 0x0000800018181812 */ /* 0x000fc800078efcff */
[----:B------:R-:W-:-:S04]  /*f0cb0*/  LOP3.LUT R24, R24, 0xffffbfff, RZ, 0xc0, !PT ;  /* 0xffffbfff18187812 */ /* 0x000fc800078ec0ff */
[----:B------:R-:W-:-:S04]  /*f0cc0*/  @P0 LOP3.LUT R24, R24, 0x4000, RZ, 0xfc, !PT ;  /* 0x0000400018180812 */ /* 0x000fc800078efcff */
[----:B------:R-:W-:Y:S02]  /*f0cd0*/  LOP3.LUT R24, R24, 0xffffdfff, RZ, 0xc0, !PT ;  /* 0xffffdfff18187812 */ /* 0x000fe400078ec0ff */
[----:B0-----:R-:W-:Y:S01]  /*f0ce0*/  ISETP.LT.AND P0, PT, R3, UR77, !P6 ;  /* 0x0000004d03007c0c */ /* 0x001fe2000f701270 */
[----:B------:R-:W4:Y:S01]  /*f0cf0*/  LDCU UR77, c[0x0][0x39c] ;  /* 0x00007380ff4d77ac */ /* 0x000f220008000800 */
[----:B------:R-:W4:Y:S01]  /*f0d00*/  LDL.LU R3, [R1+0x2f0] ;  /* 0x0002f00001037983 */ /* 0x000f220000300800 */
[----:B---3--:R-:W-:Y:S01]  /*f0d10*/  ISETP.LT.AND P2, PT, R8, UR40, !P6 ;  /* 0x0000002808007c0c */ /* 0x008fe2000f741270 */
[----:B------:R-:W0:Y:S02]  /*f0d20*/  LDCU UR40, c[0x0][0x39c] ;  /* 0x00007380ff2877ac */ /* 0x000e240008000800 */
[----:B------:R-:W3:Y:S01]  /*f0d30*/  LDL.LU R8, [R1+0x2ec] ;  /* 0x0002ec0001087983 */ /* 0x000ee20000300800 */
[----:B-1----:R-:W-:Y:S01]  /*f0d40*/  ISETP.LT.AND P1, PT, R4, UR41, !P6 ;  /* 0x0000002904007c0c */ /* 0x002fe2000f721270 */
[----:B------:R-:W1:Y:S02]  /*f0d50*/  LDCU UR41, c[0x0][0x39c] ;  /* 0x00007380ff2977ac */ /* 0x000e640008000800 */
[----:B------:R-:W3:Y:S03]  /*f0d60*/  LDL.LU R4, [R1+0x2e8] ;  /* 0x0002e80001047983 */ /* 0x000ee60000300800 */
[----:B------:R-:W-:-:S04]  /*f0d70*/  @P0 LOP3.LUT R24, R24, 0x2000, RZ, 0xfc, !PT ;  /* 0x0000200018180812 */ /* 0x000fc800078efcff */
[----:B------:R-:W-:-:S04]  /*f0d80*/  LOP3.LUT R24, R24, 0xffffefff, RZ, 0xc0, !PT ;  /* 0xffffefff18187812 */ /* 0x000fc800078ec0ff */
[----:B------:R-:W-:Y:S02]  /*f0d90*/  @P2 LOP3.LUT R24, R24, 0x1000, RZ, 0xfc, !PT ;  /* 0x0000100018182812 */ /* 0x000fe400078efcff */
[----:B--2---:R-:W-:Y:S01]  /*f0da0*/  ISETP.LT.AND P0, PT, R0, UR4, !P6 ;  /* 0x0000000400007c0c */ /* 0x004fe2000f701270 */
[----:B------:R-:W2:Y:S01]  /*f0db0*/  LDCU UR4, c[0x0][0x39c] ;  /* 0x00007380ff0477ac */ /* 0x000ea20008000800 */
[----:B------:R-:W-:Y:S01]  /*f0dc0*/  LOP3.LUT R24, R24, 0xfffff7ff, RZ, 0xc0, !PT ;  /* 0xfffff7ff18187812 */ /* 0x000fe200078ec0ff */
[----:B------:R-:W3:Y:S03]  /*f0dd0*/  LDL.LU R0, [R1+0x2e4] ;  /* 0x0002e40001007983 */ /* 0x000ee60000300800 */
[----:B------:R-:W-:-:S04]  /*f0de0*/  @P1 LOP3.LUT R24, R24, 0x800, RZ, 0xfc, !PT ;  /* 0x0000080018181812 */ /* 0x000fc800078efcff */
[----:B------:R-:W-:-:S04]  /*f0df0*/  LOP3.LUT R24, R24, 0xfffffbff, RZ, 0xc0, !PT ;  /* 0xfffffbff18187812 */ /* 0x000fc800078ec0ff */
[----:B------:R-:W-:Y:S02]  /*f0e00*/  @P0 LOP3.LUT R24, R24, 0x400, RZ, 0xfc, !PT ;  /* 0x0000040018180812 */ /* 0x000fe400078efcff */
[----:B----4-:R-:W-:Y:S01]  /*f0e10*/  ISETP.LT.AND P0, PT, R23, UR77, !P6 ;  /* 0x0000004d17007c0c */ /* 0x010fe2000f701270 */
[----:B------:R-:W4:Y:S01]  /*f0e20*/  LDCU UR77, c[0x0][0x39c] ;  /* 0x00007380ff4d77ac */ /* 0x000f220008000800 */
[----:B------:R-:W3:Y:S01]  /*f0e30*/  LDL.LU R23, [R1+0x40c8] ;  /* 0x0040c80001177983 */ /* 0x000ee20000300800 */
[----:B------:R-:W-:Y:S02]  /*f0e40*/  LOP3.LUT R24, R24, 0xfffffdff, RZ, 0xc0, !PT ;  /* 0xfffffdff18187812 */ /* 0x000fe400078ec0ff */
[----:B0-----:R-:W-:Y:S01]  /*f0e50*/  ISETP.LT.AND P2, PT, R5, UR40, !P6 ;  /* 0x0000002805007c0c */ /* 0x001fe2000f741270 */
[----:B------:R-:W3:Y:S01]  /*f0e60*/  LDCU UR40, c[0x0][0x39c] ;  /* 0x00007380ff2877ac */ /* 0x000ee20008000800 */
[----:B------:R-:W3:Y:S01]  /*f0e70*/  LDL.LU R5, [R1+0x2e0] ;  /* 0x0002e00001057983 */ /* 0x000ee20000300800 */
[----:B-1----:R-:W-:Y:S01]  /*f0e80*/  ISETP.LT.AND P1, PT, R6, UR41, !P6 ;  /* 0x0000002906007c0c */ /* 0x002fe2000f721270 */
[----:B------:R-:W0:Y:S02]  /*f0e90*/  LDCU UR41, c[0x0][0x39c] ;  /* 0x00007380ff2977ac */ /* 0x000e240008000800 */
[----:B------:R-:W3:Y:S02]  /*f0ea0*/  LDL.LU R6, [R1+0x2dc] ;  /* 0x0002dc0001067983 */ /* 0x000ee40000300800 */
[----:B------:R-:W-:-:S04]  /*f0eb0*/  @P0 LOP3.LUT R24, R24, 0x200, RZ, 0xfc, !PT ;  /* 0x0000020018180812 */ /* 0x000fc800078efcff */
[----:B------:R-:W-:-:S04]  /*f0ec0*/  LOP3.LUT R24, R24, 0xfffffeff, RZ, 0xc0, !PT ;  /* 0xfffffeff18187812 */ /* 0x000fc800078ec0ff */
[----:B------:R-:W-:Y:S02]  /*f0ed0*/  @P2 LOP3.LUT R24, R24, 0x100, RZ, 0xfc, !PT ;  /* 0x0000010018182812 */ /* 0x000fe400078efcff */
[----:B--2---:R-:W-:Y:S01]  /*f0ee0*/  ISETP.LT.AND P0, PT, R7, UR4, !P6 ;  /* 0x0000000407007c0c */ /* 0x004fe2000f701270 */
[----:B------:R-:W1:Y:S01]  /*f0ef0*/  LDCU UR4, c[0x0][0x39c] ;  /* 0x00007380ff0477ac */ /* 0x000e620008000800 */
[----:B------:R-:W-:Y:S01]  /*f0f00*/  LOP3.LUT R24, R24, 0xffffff7f, RZ, 0xc0, !PT ;  /* 0xffffff7f18187812 */ /* 0x000fe200078ec0ff */
[----:B------:R-:W2:Y:S03]  /*f0f10*/  LDL.LU R7, [R1+0x2d4] ;  /* 0x0002d40001077983 */ /* 0x000ea60000300800 */
[----:B------:R-:W-:-:S04]  /*f0f20*/  @P1 LOP3.LUT R24, R24, 0x80, RZ, 0xfc, !PT ;  /* 0x0000008018181812 */ /* 0x000fc800078efcff */
[----:B------:R-:W-:-:S04]  /*f0f30*/  LOP3.LUT R24, R24, 0xffffffbf, RZ, 0xc0, !PT ;  /* 0xffffffbf18187812 */ /* 0x000fc800078ec0ff */
[----:B------:R-:W-:-:S04]  /*f0f40*/  @P0 LOP3.LUT R24, R24, 0x40, RZ, 0xfc, !PT ;  /* 0x0000004018180812 */ /* 0x000fc800078efcff */
[----:B------:R-:W-:Y:S02]  /*f0f50*/  LOP3.LUT R24, R24, 0xffffffdf, RZ, 0xc0, !PT ;  /* 0xffffffdf18187812 */ /* 0x000fe400078ec0ff */
[----:B----4-:R-:W-:Y:S01]  /*f0f60*/  ISETP.LT.AND P0, PT, R3, UR77, !P6 ;  /* 0x0000004d03007c0c */ /* 0x010fe2000f701270 */
[----:B------:R-:W4:Y:S01]  /*f0f70*/  LDCU UR77, c[0x0][0x39c] ;  /* 0x00007380ff4d77ac */ /* 0x000f220008000800 */
[----:B------:R-:W2:Y:S01]  /*f0f80*/  LDL.LU R3, [R1+0x2d0] ;  /* 0x0002d00001037983 */ /* 0x000ea20000300800 */
[----:B---3--:R-:W-:Y:S01]  /*f0f90*/  ISETP.LT.AND P2, PT, R8, UR40, !P6 ;  /* 0x0000002808007c0c */ /* 0x008fe2000f741270 */
[----:B------:R-:W3:Y:S02]  /*f0fa0*/  LDCU UR40, c[0x0][0x39c] ;  /* 0x00007380ff2877ac */ /* 0x000ee40008000800 */
[----:B------:R-:W2:Y:S01]  /*f0fb0*/  LDL.LU R8, [R1+0x2cc] ;  /* 0x0002cc0001087983 */ /* 0x000ea20000300800 */
[----:B0-----:R-:W-:Y:S01]  /*f0fc0*/  ISETP.LT.AND P1, PT, R4, UR41, !P6 ;  /* 0x0000002904007c0c */ /* 0x001fe2000f721270 */
[----:B------:R-:W0:Y:S02]  /*f0fd0*/  LDCU UR41, c[0x0][0x39c] ;  /* 0x00007380ff2977ac */ /* 0x000e240008000800 */
[----:B------:R-:W2:Y:S03]  /*f0fe0*/  LDL.LU R4, [R1+0x2c8] ;  /* 0x0002c80001047983 */ /* 0x000ea60000300800 */
[----:B------:R-:W-:-:S04]  /*f0ff0*/  @P0 LOP3.LUT R24, R24, 0x20, RZ, 0xfc, !PT ;  /* 0x0000002018180812 */ /* 0x000fc800078efcff */
[----:B------:R-:W-:-:S04]  /*f1000*/  LOP3.LUT R24, R24, 0xffffffef, RZ, 0xc0, !PT ;  /* 0xffffffef18187812 */ /* 0x000fc800078ec0ff */
[----:B------:R-:W-:-:S04]  /*f1010*/  @P2 LOP3.LUT R24, R24, 0x10, RZ, 0xfc, !PT ;  /* 0x0000001018182812 */ /* 0x000fc800078efcff */
[----:B------:R-:W-:Y:S02]  /*f1020*/  LOP3.LUT R24, R24, 0xfffffff7, RZ, 0xc0, !PT ;  /* 0xfffffff718187812 */ /* 0x000fe400078ec0ff */
[----:B-1----:R-:W-:Y:S01]  /*f1030*/  ISETP.LT.AND P0, PT, R0, UR4, !P6 ;  /* 0x0000000400007c0c */ /* 0x002fe2000f701270 */
[----:B------:R-:W2:Y:S01]  /*f1040*/  LDCU UR4, c[0x0][0x39c] ;  /* 0x00007380ff0477ac */ /* 0x000ea20008000800 */
[----:B------:R-:W-:Y:S01]  /*f1050*/  @P1 LOP3.LUT R24, R24, 0x8, RZ, 0xfc, !PT ;  /* 0x0000000818181812 */ /* 0x000fe200078efcff */
[----:B------:R-:W2:Y:S01]  /*f1060*/  LDL.LU R0, [R1+0x2c4] ;  /* 0x0002c40001007983 */ /* 0x000ea20000300800 */
[----:B0-----:R-:W-:Y:S01]  /*f1070*/  ISETP.LT.AND P1, PT, R23, UR41, !P6 ;  /* 0x0000002917007c0c */ /* 0x001fe2000f721270 */
[----:B------:R-:W0:Y:S02]  /*f1080*/  LDCU UR41, c[0x0][0x39c] ;  /* 0x00007380ff2977ac */ /* 0x000e240008000800 */
[----:B------:R-:W2:Y:S01]  /*f1090*/  LDL.LU R23, [R1+0x40c4] ;  /* 0x0040c40001177983 */ /* 0x000ea20000300800 */
[----:B------:R-:W-:-:S05]  /*f10a0*/  LOP3.LUT R24, R24, 0xfffffffb, RZ, 0xc0, !PT ;  /* 0xfffffffb18187812 */ /* 0x000fca00078ec0ff */
[----:B------:R-:W-:Y:S02]  /*f10b0*/  @P0 LOP3.LUT R24, R24, 0x4, RZ, 0xfc, !PT ;  /* 0x0000000418180812 */ /* 0x000fe400078efcff */
[----:B----4-:R-:W-:Y:S01]  /*f10c0*/  ISETP.LT.AND P0, PT, R5, UR77, !P6 ;  /* 0x0000004d05007c0c */ /* 0x010fe2000f701270 */
[----:B------:R-:W1:Y:S01]  /*f10d0*/  LDCU UR77, c[0x0][0x39c] ;  /* 0x00007380ff4d77ac */ /* 0x000e620008000800 */
[----:B------:R-:W-:Y:S01]  /*f10e0*/  LOP3.LUT R24, R24, 0xfffffffd, RZ, 0xc0, !PT ;  /* 0xfffffffd18187812 */ /* 0x000fe200078ec0ff */
[----:B------:R-:W4:Y:S01]  /*f10f0*/  LDL.LU R5, [R1+0x2bc] ;  /* 0x0002bc0001057983 */ /* 0x000f220000300800 */
[----:B---3--:R-:W-:Y:S01]  /*f1100*/  ISETP.LT.AND P2, PT, R6, UR40, !P6 ;  /* 0x0000002806007c0c */ /* 0x008fe2000f741270 */
[----:B------:R-:W3:Y:S02]  /*f1110*/  LDCU UR40, c[0x0][0x39c] ;  /* 0x00007380ff2877ac */ /* 0x000ee40008000800 */
[----:B------:R-:W4:Y:S06]  /*f1120*/  LDL.LU R6, [R1+0x2b8] ;  /* 0x0002b80001067983 */ /* 0x000f2c0000300800 */
[----:B------:R-:W-:-:S02]  /*f1130*/  @P0 LOP3.LUT R24, R24, 0x2, RZ, 0xfc, !PT ;  /* 0x0000000218180812 */ /* 0x000fc400078efcff */
[----:B--2---:R-:W-:Y:S01]  /*f1140*/  ISETP.LT.AND P0, PT, R7, UR4, !P6 ;  /* 0x0000000407007c0c */ /* 0x004fe2000f701270 */
[----:B------:R-:W2:Y:S01]  /*f1150*/  LDCU UR4, c[0x0][0x39c] ;  /* 0x00007380ff0477ac */ /* 0x000ea20008000800 */
[----:B------:R-:W2:Y:S04]  /*f1160*/  LDL.LU R7, [R1+0x2b4] ;  /* 0x0002b40001077983 */ /* 0x000ea80000300800 */
[----:B------:R0:W-:Y:S04]  /*f1170*/  STL.64 [R1+0x4008], R26 ;  /* 0x0040081a01007387 */ /* 0x0001e80000100a00 */
[----:B0-----:R-:W4:Y:S01]  /*f1180*/  LDL.LU R27, [R1+0x2c0] ;  /* 0x0002c000011b7983 */ /* 0x001f220000300800 */
[----:B------:R-:W-:-:S04]  /*f1190*/  LOP3.LUT R24, R24, 0xfffffffe, RZ, 0xc0, !PT ;  /* 0xfffffffe18187812 */ /* 0x000fc800078ec0ff */
[----:B------:R-:W-:-:S05]  /*f11a0*/  @P2 LOP3.LUT R24, R24, 0x1, RZ, 0xfc, !PT ;  /* 0x0000000118182812 */ /* 0x000fca00078efcff */
[----:B------:R0:W-:Y:S01]  /*f11b0*/  STL.64 [R1+0x4000], R24 ;  /* 0x0040001801007387 */ /* 0x0001e20000100a00 */
[----:B---3--:R-:W-:Y:S01]  /*f11c0*/  ISETP.LT.AND P2, PT, R8, UR40, !P6 ;  /* 0x0000002808007c0c */ /* 0x008fe2000f741270 */
[----:B------:R-:W3:Y:S01]  /*f11d0*/  LDCU UR40, c[0x0][0x39c] ;  /* 0x00007380ff2877ac */ /* 0x000ee20008000800 */
[----:B------:R-:W-:-:S04]  /*f11e0*/  LOP3.LUT R23, R23, 0x7fffffff, RZ, 0xc0, !PT ;  /* 0x7fffffff17177812 */ /* 0x000fc800078ec0ff */
[----:B------:R-:W-:-:S04]  /*f11f0*/  @P1 LOP3.LUT R23, R23, 0x80000000, RZ, 0xfc, !PT ;  /* 0x8000000017171812 */ /* 0x000fc800078efcff */
[----:B------:R-:W-:-:S04]  /*f1200*/  LOP3.LUT R23, R23, 0xbfffffff, RZ, 0xc0, !PT ;  /* 0xbfffffff17177812 */ /* 0x000fc800078ec0ff */
[----:B------:R-:W-:Y:S02]  /*f1210*/  @P0 LOP3.LUT R23, R23, 0x40000000, RZ, 0xfc, !PT ;  /* 0x4000000017170812 */ /* 0x000fe400078efcff */
[----:B-1----:R-:W-:Y:S01]  /*f1220*/  ISETP.LT.AND P0, PT, R3, UR77, !P6 ;  /* 0x0000004d03007c0c */ /* 0x002fe2000f701270 */
[----:B------:R-:W4:Y:S01]  /*f1230*/  LDCU UR77, c[0x0][0x39c] ;  /* 0x00007380ff4d77ac */ /* 0x000f220008000800 */
[----:B------:R-:W3:Y:S01]  /*f1240*/  LDL.LU R3, [R1+0x2b0] ;  /* 0x0002b00001037983 */ /* 0x000ee20000300800 */
[----:B------:R-:W-:Y:S02]  /*f1250*/  ISETP.LT.AND P1, PT, R4, UR41, !P6 ;  /* 0x0000002904007c0c */ /* 0x000fe4000f721270 */
[----:B------:R-:W-:Y:S01]  /*f1260*/  LOP3.LUT R23, R23, 0xdfffffff, RZ, 0xc0, !PT ;  /* 0xdfffffff17177812 */ /* 0x000fe200078ec0ff */
[----:B------:R-:W3:Y:S01]  /*f1270*/  LDL.LU R8, [R1+0x2ac] ;  /* 0x0002ac0001087983 */ /* 0x000ee20000300800 */
[----:B------:R-:W1:Y:S03]  /*f1280*/  LDCU UR41, c[0x0][0x39c] ;  /* 0x00007380ff2977ac */ /* 0x000e660008000800 */
[----:B------:R-:W3:Y:S03]  /*f1290*/  LDL.LU R4, [R1+0x2a8] ;  /* 0x0002a80001047983 */ /* 0x000ee60000300800 */
[----:B------:R-:W-:-:S02]  /*f12a0*/  @P0 LOP3.LUT R23, R23, 0x20000000, RZ, 0xfc, !PT ;  /* 0x2000000017170812 */ /* 0x000fc400078efcff */
[----:B--2---:R-:W-:Y:S01]  /*f12b0*/  ISETP.LT.AND P0, PT, R0, UR4, !P6 ;  /* 0x0000000400007c0c */ /* 0x004fe2000f701270 */
[----:B------:R-:W2:Y:S01]  /*f12c0*/  LDCU UR4, c[0x0][0x39c] ;  /* 0x00007380ff0477ac */ /* 0x000ea20008000800 */
[----:B------:R-:W3:Y:S01]  /*f12d0*/  LDL.LU R0, [R1+0x2a4] ;  /* 0x0002a40001007983 */ /* 0x000ee20000300800 */
[----:B------:R-:W-:-:S04]  /*f12e0*/  LOP3.LUT R23, R23, 0xefffffff, RZ, 0xc0, !PT ;  /* 0xefffffff17177812 */ /* 0x000fc800078ec0ff */
[----:B------:R-:W-:-:S04]  /*f12f0*/  @P2 LOP3.LUT R23, R23, 0x10000000, RZ, 0xfc, !PT ;  /* 0x1000000017172812 */ /* 0x000fc800078efcff */
[----:B------:R-:W-:-:S04]  /*f1300*/  LOP3.LUT R23, R23, 0xf7ffffff, RZ, 0xc0, !PT ;  /* 0xf7ffffff17177812 */ /* 0x000fc800078ec0ff */
[----:B------:R-:W-:-:S04]  /*f1310*/  @P1 LOP3.LUT R23, R23, 0x8000000, RZ, 0xfc, !PT ;  /* 0x0800000017171812 */ /* 0x000fc800078efcff */
[----:B------:R-:W-:-:S04]  /*f1320*/  LOP3.LUT R23, R23, 0xfbffffff, RZ, 0xc0, !PT ;  /* 0xfbffffff17177812 */ /* 0x000fc800078ec0ff */
[----:B------:R-:W-:Y:S02]  /*f1330*/  @P0 LOP3.LUT R23, R23, 0x4000000, RZ, 0xfc, !PT ;  /* 0x0400000017170812 */ /* 0x000fe400078efcff */
[----:B----4-:R-:W-:Y:S01]  /*f1340*/  ISETP.LT.AND P0, PT, R27, UR77, !P6 ;  /* 0x0000004d1b007c0c */ /* 0x010fe2000f701270 */
[----:B------:R-:W4:Y:S01]  /*f1350*/  LDCU UR77, c[0x0][0x39c] ;  /* 0x00007380ff4d77ac */ /* 0x000f220008000800 */
[----:B------:R-:W3:Y:S02]  /*f1360*/  LDL.LU R27, [R1+0x2a0] ;  /* 0x0002a000011b7983 */ /* 0x000ee40000300800 */
[----:B---3--:R-:W-:Y:S02]  /*f1370*/  ISETP.LT.AND P2, PT, R5, UR40, !P6 ;  /* 0x0000002805007c0c */ /* 0x008fe4000f741270 */
[----:B------:R-:W-:Y:S01]  /*f1380*/  LOP3.LUT R23, R23, 0xfdffffff, RZ, 0xc0, !PT ;  /* 0xfdffffff17177812 */ /* 0x000fe200078ec0ff */
[----:B------:R-:W3:Y:S01]  /*f1390*/  LDL.LU R5, [R1+0x29c] ;  /* 0x00029c0001057983 */ /* 0x000ee20000300800 */
[----:B-1----:R-:W-:Y:S01]  /*f13a0*/  ISETP.LT.AND P1, PT, R6, UR41, !P6 ;  /* 0x0000002906007c0c */ /* 0x002fe2000f721270 */
[----:B------:R-:W1:Y:S02]  /*f13b0*/  LDCU UR40, c[0x0][0x39c] ;  /* 0x00007380ff2877ac */ /* 0x000e640008000800 */
[----:B------:R-:W3:Y:S01]  /*f13c0*/  LDL.LU R6, [R1+0x298] ;  /* 0x0002980001067983 */ /* 0x000ee20000300800 */
[----:B------:R-:W0:Y:S01]  /*f13d0*/  LDCU UR41, c[0x0][0x39c] ;  /* 0x00007380ff2977ac */ /* 0x000e220008000800 */
[----:B------:R-:W-:-:S04]  /*f13e0*/  @P0 LOP3.LUT R23, R23, 0x2000000, RZ, 0xfc, !PT ;  /* 0x0200000017170812 */ /* 0x000fc800078efcff */
[----:B------:R-:W-:-:S04]  /*f13f0*/  LOP3.LUT R23, R23, 0xfeffffff, RZ, 0xc0, !PT ;  /* 0xfeffffff17177812 */ /* 0x000fc800078ec0ff */
[----:B------:R-:W-:Y:S02]  /*f1400*/  @P2 LOP3.LUT R23, R23, 0x1000000, RZ, 0xfc, !PT ;  /* 0x0100000017172812 */ /* 0x000fe400078efcff */
[----:B--2---:R-:W-:Y:S01]  /*f1410*/  ISETP.LT.AND P0, PT, R7, UR4, !P6 ;  /* 0x0000000407007c0c */ /* 0x004fe2000f701270 */
[----:B------:R-:W2:Y:S01]  /*f1420*/  LDCU UR4, c[0x0][0x39c] ;  /* 0x00007380ff0477ac */ /* 0x000ea20008000800 */
[----:B------:R-:W3:Y:S01]  /*f1430*/  LDL.LU R7, [R1+0x294] ;  /* 0x0002940001077983 */ /* 0x000ee20000300800 */
[----:B------:R-:W-:-:S04]  /*f1440*/  LOP3.LUT R23, R23, 0xff7fffff, RZ, 0xc0, !PT ;  /* 0xff7fffff17177812 */ /* 0x000fc800078ec0ff */
[----:B------:R-:W-:-:S04]  /*f1450*/  @P1 LOP3.LUT R23, R23, 0x800000, RZ, 0xfc, !PT ;  /* 0x0080000017171812 */ /* 0x000fc800078efcff */
[----:B------:R-:W-:-:S04]  /*f1460*/  LOP3.LUT R23, R23, 0xffbfffff, RZ, 0xc0, !PT ;  /* 0xffbfffff17177812 */ /* 0x000fc800078ec0ff */
[----:B------:R-:W-:-:S04]  /*f1470*/  @P0 LOP3.LUT R23, R23, 0x400000, RZ, 0xfc, !PT ;  /* 0x0040000017170812 */ /* 0x000fc800078efcff */
[----:B------:R-:W-:Y:S02]  /*f1480*/  LOP3.LUT R23, R23, 0xffdfffff, RZ, 0xc0, !PT ;  /* 0xffdfffff17177812 */ /* 0x000fe400078ec0ff */
[----:B----4-:R-:W-:Y:S01]  /*f1490*/  ISETP.LT.AND P0, PT, R3, UR77, !P6 ;  /* 0x0000004d03007c0c */ /* 0x010fe2000f701270 */
[----:B------:R-:W4:Y:S01]  /*f14a0*/  LDCU UR77, c[0x0][0x39c] ;  /* 0x00007380ff4d77ac */ /* 0x000f220008000800 */
[----:B------:R-:W3:Y:S01]  /*f14b0*/  LDL.LU R3, [R1+0x290] ;  /* 0x0002900001037983 */ /* 0x000ee20000300800 */
[----:B-1----:R-:W-:Y:S01]  /*f14c0*/  ISETP.LT.AND P2, PT, R8, UR40, !P6 ;  /* 0x0000002808007c0c */ /* 0x002fe2000f741270 */
[----:B------:R-:W3:Y:S02]  /*f14d0*/  LDCU UR40, c[0x0][0x39c] ;  /* 0x00007380ff2877ac */ /* 0x000ee40008000800 */
[----:B------:R-:W3:Y:S01]  /*f14e0*/  LDL.LU R8, [R1+0x28c] ;  /* 0x00028c0001087983 */ /* 0x000ee20000300800 */
[----:B0-----:R-:W-:Y:S01]  /*f14f0*/  ISETP.LT.AND P1, PT, R4, UR41, !P6 ;  /* 0x0000002904007c0c */ /* 0x001fe2000f721270 */
[----:B------:R-:W0:Y:S02]  /*f1500*/  LDCU UR41, c[0x0][0x39c] ;  /* 0x00007380ff2977ac */ /* 0x000e240008000800 */
[----:B------:R-:W3:Y:S03]  /*f1510*/  LDL.LU R4, [R1+0x288] ;  /* 0x0002880001047983 */ /* 0x000ee60000300800 */
[----:B------:R-:W-:-:S02]  /*f1520*/  @P0 LOP3.LUT R23, R23, 0x200000, RZ, 0xfc, !PT ;  /* 0x0020000017170812 */ /* 0x000fc400078efcff */
[----:B--2---:R-:W-:Y:S01]  /*f1530*/  ISETP.LT.AND P0, PT, R0, UR4, !P6 ;  /* 0x0000000400007c0c */ /* 0x004fe2000f701270 */
[----:B------:R-:W1:Y:S01]  /*f1540*/  LDCU UR4, c[0x0][0x39c] ;  /* 0x00007380ff0477ac */ /* 0x000e620008000800 */
        /* <DEDUP_REMOVED lines=9> */
[----:B------:R-:W2:Y:S01]  /*f15e0*/  LDL.LU R27, [R1+0x280] ;  /* 0x00028000011b7983 */ /* 0x000ea20000300800 */
[----:B------:R-:W-:Y:S02]  /*f15f0*/  LOP3.LUT R23, R23, 0xfffdffff, RZ, 0xc0, !PT ;  /* 0xfffdffff17177812 */ /* 0x000fe400078ec0ff */
[----:B---3--:R-:W-:Y:S01]  /*f1600*/  ISETP.LT.AND P2, PT, R5, UR40, !P6 ;  /* 0x0000002805007c0c */ /* 0x008fe2000f741270 */
[----:B------:R-:W3:Y:S01]  /*f1610*/  LDCU UR40, c[0x0][0x39c] ;  /* 0x00007380ff2877ac */ /* 0x000ee20008000800 */
[----:B------:R-:W2:Y:S01]  /*f1620*/  LDL.LU R5, [R1+0x27c] ;  /* 0x00027c0001057983 */ /* 0x000ea20000300800 */
[----:B0-----:R-:W-:Y:S01]  /*f1630*/  ISETP.LT.AND P1, PT, R6, UR41, !P6 ;  /* 0x0000002906007c0c */ /* 0x001fe2000f721270 */
[----:B------:R-:W0:Y:S02]  /*f1640*/  LDCU UR41, c[0x0][0x39c] ;  /* 0x00007380ff2977ac */ /* 0x000e240008000800 */
[----:B------:R-:W2:Y:S02]  /*f1650*/  LDL.LU R6, [R1+0x278] ;  /* 0x0002780001067983 */ /* 0x000ea40000300800 */
[----:B------:R-:W-:-:S04]  /*f1660*/  @P0 LOP3.LUT R23, R23, 0x20000, RZ, 0xfc, !PT ;  /* 0x0002000017170812 */ /* 0x000fc800078efcff */
[----:B------:R-:W-:-:S04]  /*f1670*/  LOP3.LUT R23, R23, 0xfffeffff, RZ, 0xc0, !PT ;  /* 0xfffeffff17177812 */ /* 0x000fc800078ec0ff */
[----:B------:R-:W-:Y:S02]  /*f1680*/  @P2 LOP3.LUT R23, R23, 0x10000, RZ, 0xfc, !PT ;  /* 0x0001000017172812 */ /* 0x000fe400078efcff */
[----:B-1----:R-:W-:Y:S01]  /*f1690*/  ISETP.LT.AND P0, PT, R7, UR4, !P6 ;  /* 0x0000000407007c0c */ /* 0x002fe2000f701270 */
[----:B------:R-:W2:Y:S01]  /*f16a0*/  LDCU UR4, c[0x0][0x39c] ;  /* 0x00007380ff0477ac */ /* 0x000ea20008000800 */
[----:B------:R-:W2:Y:S01]  /*f16b0*/  LDL.LU R7, [R1+0x274] ;  /* 0x0002740001077983 */ /* 0x000ea20000300800 */
[----:B------:R-:W-:-:S04]  /*f16c0*/  LOP3.LUT R23, R23, 0xffff7fff, RZ, 0xc0, !PT ;  /* 0xffff7fff17177812 */ /* 0x000fc800078ec0ff */
[----:B------:R-:W-:-:S04]  /*f16d0*/  @P1 LOP3.LUT R23, R23, 0x8000, RZ, 0xfc, !PT ;  /* 0x0000800017171812 */ /* 0x000fc800078efcff */
[----:B------:R-:W-:-:S04]  /*f16e0*/  LOP3.LUT R23, R23, 0xffffbfff, RZ, 0xc0, !PT ;  /* 0xffffbfff17177812 */ /* 0x000fc800078ec0ff */
[----:B------:R-:W-:-:S04]  /*f16f0*/  @P0 LOP3.LUT R23, R23, 0x4000, RZ, 0xfc, !PT ;  /* 0x0000400017170812 */ /* 0x000fc800078efcff */
[----:B------:R-:W-:Y:S02]  /*f1700*/  LOP3.LUT R23, R23, 0xffffdfff, RZ, 0xc0, !PT ;  /* 0xffffdfff17177812 */ /* 0x000fe400078ec0ff */
[----:B----4-:R-:W-:Y:S01]  /*f1710*/  ISETP.LT.AND P0, PT, R3, UR77, !P6 ;  /* 0x0000004d03007c0c */ /* 0x010fe2000f701270 */
[----:B------:R-:W1:Y:S01]  /*f1720*/  LDCU UR77, c[0x0][0x39c] ;  /* 0x00007380ff4d77ac */ /* 0x000e620008000800 */
[----:B------:R-:W4:Y:S01]  /*f1730*/  LDL.LU R3, [R1+0x270] ;  /* 0x0002700001037983 */ /* 0x000f220000300800 */
[----:B---3--:R-:W-:Y:S01]  /*f1740*/  ISETP.LT.AND P2, PT, R8, UR40, !P6 ;  /* 0x0000002808007c0c */ /* 0x008fe2000f741270 */
[----:B------:R-:W3:Y:S02]  /*f1750*/  LDCU UR40, c[0x0][0x39c] ;  /* 0x00007380ff2877ac */ /* 0x000ee40008000800 */
[----:B------:R-:W4:Y:S01]  /*f1760*/  LDL.LU R8, [R1+0x26c] ;  /* 0x00026c0001087983 */ /* 0x000f220000300800 */
[----:B0-----:R-:W-:Y:S01]  /*f1770*/  ISETP.LT.AND P1, PT, R4, UR41, !P6 ;  /* 0x0000002904007c0c */ /* 0x001fe2000f721270 */
[----:B------:R-:W0:Y:S02]  /*f1780*/  LDCU UR41, c[0x0][0x39c] ;  /* 0x00007380ff2977ac */ /* 0x000e240008000800 */
[----:B------:R-:W4:Y:S03]  /*f1790*/  LDL.LU R4, [R1+0x268] ;  /* 0x0002680001047983 */ /* 0x000f260000300800 */
[----:B------:R-:W-:-:S02]  /*f17a0*/  @P0 LOP3.LUT R23, R23, 0x2000, RZ, 0xfc, !PT ;  /* 0x0000200017170812 */ /* 0x000fc400078efcff */
[----:B--2---:R-:W-:Y:S01]  /*f17b0*/  ISETP.LT.AND P0, PT, R0, UR4, !P6 ;  /* 0x0000000400007c0c */ /* 0x004fe2000f701270 */
[----:B------:R-:W2:Y:S01]  /*f17c0*/  LDCU UR4, c[0x0][0x39c] ;  /* 0x00007380ff0477ac */ /* 0x000ea20008000800 */
[----:B------:R-:W4:Y:S01]  /*f17d0*/  LDL.LU R0, [R1+0x264] ;  /* 0x0002640001007983 */ /* 0x000f220000300800 */
[----:B------:R-:W-:-:S04]  /*f17e0*/  LOP3.LUT R23, R23, 0xffffefff, RZ, 0xc0, !PT ;  /* 0xffffefff17177812 */ /* 0x000fc800078ec0ff */
[----:B------:R-:W-:-:S04]  /*f17f0*/  @P2 LOP3.LUT R23, R23, 0x1000, RZ, 0xfc, !PT ;  /* 0x0000100017172812 */ /* 0x000fc800078efcff */
[----:B------:R-:W-:-:S04]  /*f1800*/  LOP3.LUT R23, R23, 0xfffff7ff, RZ, 0xc0, !PT ;  /* 0xfffff7ff17177812 */ /* 0x000fc800078ec0ff */
[----:B------:R-:W-:-:S04]  /*f1810*/  @P1 LOP3.LUT R23, R23, 0x800, RZ, 0xfc, !PT ;  /* 0x0000080017171812 */ /* 0x000fc800078efcff */
[----:B------:R-:W-:-:S04]  /*f1820*/  LOP3.LUT R23, R23, 0xfffffbff, RZ, 0xc0, !PT ;  /* 0xfffffbff17177812 */ /* 0x000fc800078ec0ff */
[----:B------:R-:W-:Y:S02]  /*f1830*/  @P0 LOP3.LUT R23, R23, 0x400, RZ, 0xfc, !PT ;  /* 0x0000040017170812 */ /* 0x000fe400078efcff */
[----:B-1----:R-:W-:Y:S01]  /*f1840*/  ISETP.LT.AND P0, PT, R27, UR77, !P6 ;  /* 0x0000004d1b007c0c */ /* 0x002fe2000f701270 */
[----:B------:R-:W4:Y:S01]  /*f1850*/  LDCU UR77, c[0x0][0x39c] ;  /* 0x00007380ff4d77ac */ /* 0x000f220008000800 */
[----:B------:R-:W-:Y:S02]  /*f1860*/  LOP3.LUT R23, R23, 0xfffffdff, RZ, 0xc0, !PT ;  /* 0xfffffdff17177812 */ /* 0x000fe400078ec0ff */
[----:B---3--:R-:W-:Y:S01]  /*f1870*/  ISETP.LT.AND P2, PT, R5, UR40, !P6 ;  /* 0x0000002805007c0c */ /* 0x008fe2000f741270 */
[----:B------:R-:W1:Y:S01]  /*f1880*/  LDCU UR40, c[0x0][0x39c] ;  /* 0x00007380ff2877ac */ /* 0x000e620008000800 */
[----:B------:R-:W3:Y:S01]  /*f1890*/  LDL.LU R5, [R1+0x260] ;  /* 0x0002600001057983 */ /* 0x000ee20000300800 */
[----:B0-----:R-:W-:Y:S01]  /*f18a0*/  ISETP.LT.AND P1, PT, R6, UR41, !P6 ;  /* 0x0000002906007c0c */ /* 0x001fe2000f721270 */
[----:B------:R-:W0:Y:S02]  /*f18b0*/  LDCU UR41, c[0x0][0x39c] ;  /* 0x00007380ff2977ac */ /* 0x000e240008000800 */
        /* <DEDUP_REMOVED lines=8> */
[----:B------:R-:W-:Y:S01]  /*f1940*/  @P1 LOP3.LUT R23, R23, 0x80, RZ, 0xfc, !PT ;  /* 0x0000008017171812 */ /* 0x000fe200078efcff */
[----:B------:R-:W3:Y:S03]  /*f1950*/  LDL.LU R27, [R1+0x250] ;  /* 0x00025000011b7983 */ /* 0x000ee60000300800 */
[----:B------:R-:W-:-:S04]  /*f1960*/  LOP3.LUT R23, R23, 0xffffffbf, RZ, 0xc0, !PT ;  /* 0xffffffbf17177812 */ /* 0x000fc800078ec0ff */
[----:B------:R-:W-:-:S04]  /*f1970*/  @P0 LOP3.LUT R23, R23, 0x40, RZ, 0xfc, !PT ;  /* 0x0000004017170812 */ /* 0x000fc800078efcff */
[----:B------:R-:W-:Y:S02]  /*f1980*/  LOP3.LUT R23, R23, 0xffffffdf, RZ, 0xc0, !PT ;  /* 0xffffffdf17177812 */ /* 0x000fe400078ec0ff */
[----:B----4-:R-:W-:Y:S01]  /*f1990*/  ISETP.LT.AND P0, PT, R3, UR77, !P6 ;  /* 0x0000004d03007c0c */ /* 0x010fe2000f701270 */
[----:B------:R-:W3:Y:S01]  /*f19a0*/  LDCU UR77, c[0x0][0x39c] ;  /* 0x00007380ff4d77ac */ /* 0x000ee20008000800 */
[----:B------:R-:W4:Y:S01]  /*f19b0*/  LDL.LU R3, [R1+0x24c] ;  /* 0x00024c0001037983 */ /* 0x000f220000300800 */
[----:B-1----:R-:W-:Y:S01]  /*f19c0*/  ISETP.LT.AND P2, PT, R8, UR40, !P6 ;  /* 0x0000002808007c0c */ /* 0x002fe2000f741270 */
[----:B------:R-:W1:Y:S01]  /*f19d0*/  LDCU UR40, c[0x0][0x39c] ;  /* 0x00007380ff2877ac */ /* 0x000e620008000800 */
[----:B0-----:R-:W-:Y:S01]  /*f19e0*/  ISETP.LT.AND P1, PT, R4, UR41, !P6 ;  /* 0x0000002904007c0c */ /* 0x001fe2000f721270 */
[----:B------:R-:W0:Y:S01]  /*f19f0*/  LDCU UR41, c[0x0][0x39c] ;  /* 0x00007380ff2977ac */ /* 0x000e220008000800 */
[----:B------:R-:W4:Y:S06]  /*f1a00*/  LDL.LU R4, [R1+0x248] ;  /* 0x0002480001047983 */ /* 0x000f2c0000300800 */
[----:B------:R-:W-:-:S04]  /*f1a10*/  @P0 LOP3.LUT R23, R23, 0x20, RZ, 0xfc, !PT ;  /* 0x0000002017170812 */ /* 0x000fc800078efcff */
[----:B------:R-:W-:-:S04]  /*f1a20*/  LOP3.LUT R23, R23, 0xffffffef, RZ, 0xc0, !PT ;  /* 0xffffffef17177812 */ /* 0x000fc800078ec0ff */
[----:B------:R-:W-:-:S04]  /*f1a30*/  @P2 LOP3.LUT R23, R23, 0x10, RZ, 0xfc, !PT ;  /* 0x0000001017172812 */ /* 0x000fc800078efcff */
[----:B------:R-:W-:Y:S02]  /*f1a40*/  LOP3.LUT R23, R23, 0xfffffff7, RZ, 0xc0, !PT ;  /* 0xfffffff717177812 */ /* 0x000fe400078ec0ff */
[----:B--2---:R-:W-:Y:S01]  /*f1a50*/  ISETP.LT.AND P0, PT, R0, UR4, !P6 ;  /* 0x0000000400007c0c */ /* 0x004fe2000f701270 */
[----:B------:R-:W2:Y:S01]  /*f1a60*/  LDCU UR4, c[0x0][0x39c] ;  /* 0x00007380ff0477ac */ /* 0x000ea20008000800 */
[----:B------:R-:W-:Y:S01]  /*f1a70*/  @P1 LOP3.LUT R23, R23, 0x8, RZ, 0xfc, !PT ;  /* 0x0000000817171812 */ /* 0x000fe200078efcff */
[----:B------:R-:W4:Y:S01]  /*f1a80*/  LDL.LU R0, [R1+0x244] ;  /* 0x0002440001007983 */ /* 0x000f220000300800 */
[----:B0-----:R-:W-:Y:S01]  /*f1a90*/  ISETP.LT.AND P1, PT, R22, UR41, !P6 ;  /* 0x0000002916007c0c */ /* 0x001fe2000f721270 */
[----:B------:R-:W0:Y:S02]  /*f1aa0*/  LDCU UR41, c[0x0][0x39c] ;  /* 0x00007380ff2977ac */ /* 0x000e240008000800 */
[----:B------:R-:W4:Y:S01]  /*f1ab0*/  LDL.LU R22, [R1+0x40c0] ;  /* 0x0040c00001167983 */ /* 0x000f220000300800 */
[----:B------:R-:W-:-:S05]  /*f1ac0*/  LOP3.LUT R23, R23, 0xfffffffb, RZ, 0xc0, !PT ;  /* 0xfffffffb17177812 */ /* 0x000fca00078ec0ff */
[----:B------:R-:W-:Y:S02]  /*f1ad0*/  @P0 LOP3.LUT R23, R23, 0x4, RZ, 0xfc, !PT ;  /* 0x0000000417170812 */ /* 0x000fe400078efcff */
[----:B---3--:R-:W-:Y:S01]  /*f1ae0*/  ISETP.LT.AND P0, PT, R5, UR77, !P6 ;  /* 0x0000004d05007c0c */ /* 0x008fe2000f701270 */
[----:B------:R-:W3:Y:S01]  /*f1af0*/  LDCU UR77, c[0x0][0x39c] ;  /* 0x00007380ff4d77ac */ /* 0x000ee20008000800 */
[----:B------:R-:W3:Y:S01]  /*f1b00*/  LDL.LU R5, [R1+0x240] ;  /* 0x0002400001057983 */ /* 0x000ee20000300800 */
[----:B-1----:R-:W-:Y:S01]  /*f1b10*/  ISETP.LT.AND P2, PT, R6, UR40, !P6 ;  /* 0x0000002806007c0c */ /* 0x002fe2000f741270 */
[----:B------:R-:W1:Y:S02]  /*f1b20*/  LDCU UR40, c[0x0][0x39c] ;  /* 0x00007380ff2877ac */ /* 0x000e640008000800 */
[----:B------:R-:W3:Y:S01]  /*f1b30*/  LDL.LU R8, [R1+0x23c] ;  /* 0x00023c0001087983 */ /* 0x000ee20000300800 */
[----:B------:R-:W-:-:S03]  /*f1b40*/  LOP3.LUT R23, R23, 0xfffffffd, RZ, 0xc0, !PT ;  /* 0xfffffffd17177812 */ /* 0x000fc600078ec0ff */
[----:B------:R-:W3:Y:S03]  /*f1b50*/  LDL.LU R6, [R1+0x238] ;  /* 0x0002380001067983 */ /* 0x000ee60000300800 */
[----:B------:R-:W-:Y:S02]  /*f1b60*/  @P0 LOP3.LUT R23, R23, 0x2, RZ, 0xfc, !PT ;  /* 0x0000000217170812 */ /* 0x000fe400078efcff */
[----:B--2---:R-:W-:Y:S01]  /*f1b70*/  ISETP.LT.AND P0, PT, R7, UR4, !P6 ;  /* 0x0000000407007c0c */ /* 0x004fe2000f701270 */
[----:B------:R-:W2:Y:S01]  /*f1b80*/  LDCU UR4, c[0x0][0x39c] ;  /* 0x00007380ff0477ac */ /* 0x000ea20008000800 */
[----:B------:R-:W2:Y:S01]  /*f1b90*/  LDL.LU R7, [R1+0x234] ;  /* 0x0002340001077983 */ /* 0x000ea20000300800 */
[----:B------:R-:W-:-:S04]  /*f1ba0*/  LOP3.LUT R23, R23, 0xfffffffe, RZ, 0xc0, !PT ;  /* 0xfffffffe17177812 */ /* 0x000fc800078ec0ff */
[----:B------:R-:W-:-:S05]  /*f1bb0*/  @P2 LOP3.LUT R23, R23, 0x1, RZ, 0xfc, !PT ;  /* 0x0000000117172812 */ /* 0x000fca00078efcff */
[----:B------:R0:W-:Y:S01]  /*f1bc0*/  STL [R1+0x4010], R23 ;  /* 0x0040101701007387 */ /* 0x0001e20000100800 */
[----:B----4-:R-:W-:-:S04]  /*f1bd0*/  LOP3.LUT R22, R22, 0x7fffffff, RZ, 0xc0, !PT ;  /* 0x7fffffff16167812 */ /* 0x010fc800078ec0ff */
[----:B------:R-:W-:-:S04]  /*f1be0*/  @P1 LOP3.LUT R22, R22, 0x80000000, RZ, 0xfc, !PT ;  /* 0x8000000016161812 */ /* 0x000fc800078efcff */
[----:B------:R-:W-:-:S04]  /*f1bf0*/  LOP3.LUT R22, R22, 0xbfffffff, RZ, 0xc0, !PT ;  /* 0xbfffffff16167812 */ /* 0x000fc800078ec0ff */
[----:B------:R-:W-:Y:S02]  /*f1c00*/  @P0 LOP3.LUT R22, R22, 0x40000000, RZ, 0xfc, !PT ;  /* 0x4000000016160812 */ /* 0x000fe400078efcff */
[----:B---3--:R-:W-:Y:S01]  /*f1c10*/  ISETP.LT.AND P0, PT, R27, UR77, !P6 ;  /* 0x0000004d1b007c0c */ /* 0x008fe2000f701270 */
[----:B------:R-:W3:Y:S01]  /*f1c20*/  LDCU UR77, c[0x0][0x39c] ;  /* 0x00007380ff4d77ac */ /* 0x000ee20008000800 */
[----:B------:R-:W-:-:S11]  /*f1c30*/  LOP3.LUT R22, R22, 0xdfffffff, RZ, 0xc0, !PT ;  /* 0xdfffffff16167812 */ /* 0x000fd600078ec0ff */
[----:B------:R-:W-:Y:S02]  /*f1c40*/  @P0 LOP3.LUT R22, R22, 0x20000000, RZ, 0xfc, !PT ;  /* 0x2000000016160812 */ /* 0x000fe400078efcff */
[----:B--2---:R-:W-:Y:S01]  /*f1c50*/  ISETP.LT.AND P0, PT, R0, UR4, !P6 ;  /* 0x0000000400007c0c */ /* 0x004fe2000f701270 */
[----:B------:R-:W2:Y:S01]  /*f1c60*/  LDCU UR4, c[0x0][0x39c] ;  /* 0x00007380ff0477ac */ /* 0x000ea20008000800 */
[----:B------:R-:W4:Y:S01]  /*f1c70*/  LDL.LU R0, [R1+0x230] ;  /* 0x0002300001007983 */ /* 0x000f220000300800 */
[----:B-1----:R-:W-:Y:S02]  /*f1c80*/  ISETP.LT.AND P2, PT, R3, UR40, !P6 ;  /* 0x0000002803007c0c */ /* 0x002fe4000f741270 */
[----:B0-----:R-:W-:Y:S01]  /*f1c90*/  ISETP.LT.AND P1, PT, R4, UR41, !P6 ;  /* 0x0000002904007c0c */ /* 0x001fe2000f721270 */
[----:B------:R-:W4:Y:S01]  /*f1ca0*/  LDL.LU R3, [R1+0x7e4] ;  /* 0x0007e40001037983 */ /* 0x000f220000300800 */
[----:B------:R-:W-:Y:S01]  /*f1cb0*/  LOP3.LUT R22, R22, 0xefffffff, RZ, 0xc0, !PT ;  /* 0xefffffff16167812 */ /* 0x000fe200078ec0ff */
[----:B------:R-:W0:Y:S02]  /*f1cc0*/  LDCU UR41, c[0x0][0x39c] ;  /* 0x00007380ff2977ac */ /* 0x000e240008000800 */
[----:B------:R-:W4:Y:S01]  /*f1cd0*/  LDL.LU R4, [R1+0x22c] ;  /* 0x00022c0001047983 */ /* 0x000f220000300800 */
[----:B------:R-:W1:Y:S05]  /*f1ce0*/  LDCU UR40, c[0x0][0x39c] ;  /* 0x00007380ff2877ac */ /* 0x000e6a0008000800 */
[----:B------:R-:W-:-:S04]  /*f1cf0*/  @P2 LOP3.LUT R22, R22, 0x10000000, RZ, 0xfc, !PT ;  /* 0x1000000016162812 */ /* 0x000fc800078efcff */
[----:B------:R-:W-:-:S04]  /*f1d00*/  LOP3.LUT R22, R22, 0xf7ffffff, RZ, 0xc0, !PT ;  /* 0xf7ffffff16167812 */ /* 0x000fc800078ec0ff */
[----:B------:R-:W-:-:S04]  /*f1d10*/  @P1 LOP3.LUT R22, R22, 0x8000000, RZ, 0xfc, !PT ;  /* 0x0800000016161812 */ /* 0x000fc800078efcff */
[----:B------:R-:W-:-:S04]  /*f1d20*/  LOP3.LUT R22, R22, 0xfbffffff, RZ, 0xc0, !PT ;  /* 0xfbffffff16167812 */ /* 0x000fc800078ec0ff */
[----:B------:R-:W-:Y:S02]  /*f1d30*/  @P0 LOP3.LUT R22, R22, 0x4000000, RZ, 0xfc, !PT ;  /* 0x0400000016160812 */ /* 0x000fe400078efcff */
[----:B---3--:R-:W-:Y:S01]  /*f1d40*/  ISETP.LT.AND P0, PT, R5, UR77, !P6 ;  /* 0x0000004d05007c0c */ /* 0x008fe2000f701270 */
[----:B------:R-:W4:Y:S01]  /*f1d50*/  LDCU UR77, c[0x0][0x39c] ;  /* 0x00007380ff4d77ac */ /* 0x000f220008000800 */
[----:B------:R-:W3:Y:S01]  /*f1d60*/  LDL.LU R5, [R1+0x228] ;  /* 0x0002280001057983 */ /* 0x000ee20000300800 */
[----:B0-----:R-:W-:Y:S02]  /*f1d70*/  ISETP.LT.AND P1, PT, R6, UR41, !P6 ;  /* 0x0000002906007c0c */ /* 0x001fe4000f721270 */
[----:B-1----:R-:W-:Y:S01]  /*f1d80*/  ISETP.LT.AND P2, PT, R8, UR40, !P6 ;  /* 0x0000002808007c0c */ /* 0x002fe2000f741270 */
[----:B------:R-:W3:Y:S01]  /*f1d90*/  LDL.LU R6, [R1+0x224] ;  /* 0x0002240001067983 */ /* 0x000ee20000300800 */
[----:B------:R-:W-:Y:S01]  /*f1da0*/  LOP3.LUT R22, R22, 0xfdffffff, RZ, 0xc0, !PT ;  /* 0xfdffffff16167812 */ /* 0x000fe200078ec0ff */
[----:B------:R-:W0:Y:S02]  /*f1db0*/  LDCU UR40, c[0x0][0x39c] ;  /* 0x00007380ff2877ac */ /* 0x000e240008000800 */
[----:B------:R-:W3:Y:S01]  /*f1dc0*/  LDL.LU R25, [R1+0x220] ;  /* 0x0002200001197983 */ /* 0x000ee20000300800 */
[----:B------:R-:W3:Y:S03]  /*f1dd0*/  LDCU UR41, c[0x0][0x39c] ;  /* 0x00007380ff2977ac */ /* 0x000ee60008000800 */
[----:B------:R-:W3:Y:S01]  /*f1de0*/  LDL.LU R8, [R1+0x7e8] ;  /* 0x0007e80001087983 */ /* 0x000ee20000300800 */
[----:B------:R-:W-:-:S02]  /*f1df0*/  @P0 LOP3.LUT R22, R22, 0x2000000, RZ, 0xfc, !PT ;  /* 0x0200000016160812 */ /* 0x000fc400078efcff */
[----:B--2---:R-:W-:Y:S01]  /*f1e00*/  ISETP.LT.AND P0, PT, R7, UR4, !P6 ;  /* 0x0000000407007c0c */ /* 0x004fe2000f701270 */
[----:B------:R-:W2:Y:S01]  /*f1e10*/  LDL.LU R26, [R1+0x21c] ;  /* 0x00021c00011a7983 */ /* 0x000ea20000300800 */
[----:B------:R-:W-:Y:S01]  /*f1e20*/  LOP3.LUT R22, R22, 0xfeffffff, RZ, 0xc0, !PT ;  /* 0xfeffffff16167812 */ /* 0x000fe200078ec0ff */
[----:B------:R-:W1:Y:S02]  /*f1e30*/  LDCU UR4, c[0x0][0x39c] ;  /* 0x00007380ff0477ac */ /* 0x000e640008000800 */
[----:B------:R-:W2:Y:S01]  /*f1e40*/  LDL.LU R7, [R1+0xf04] ;  /* 0x000f040001077983 */ /* 0x000ea20000300800 */
[----:B------:R-:W-:-:S03]  /*f1e50*/  @P2 LOP3.LUT R22, R22, 0x1000000, RZ, 0xfc, !PT ;  /* 0x0100000016162812 */ /* 0x000fc600078efcff */
[----:B------:R-:W2:Y:S01]  /*f1e60*/  LDL.LU R27, [R1+0x218] ;  /* 0x00021800011b7983 */ /* 0x000ea20000300800 */
[----:B------:R-:W-:-:S04]  /*f1e70*/  LOP3.LUT R22, R22, 0xff7fffff, RZ, 0xc0, !PT ;  /* 0xff7fffff16167812 */ /* 0x000fc800078ec0ff */
[----:B------:R-:W-:Y:S02]  /*f1e80*/  @P1 LOP3.LUT R22, R22, 0x800000, RZ, 0xfc, !PT ;  /* 0x0080000016161812 */ /* 0x000fe400078efcff */
[----:B----4-:R-:W-:Y:S02]  /*f1e90*/  ISETP.LT.AND P1, PT, R0, UR77, !P6 ;  /* 0x0000004d00007c0c */ /* 0x010fe4000f721270 */
[----:B------:R-:W4:Y:S01]  /*f1ea0*/  LDL.LU R0, [R1+0xe88] ;  /* 0x000e880001007983 */ /* 0x000f220000300800 */
[----:B------:R-:W-:Y:S02]  /*f1eb0*/  LOP3.LUT R22, R22, 0xffbfffff, RZ, 0xc0, !PT ;  /* 0xffbfffff16167812 */ /* 0x000fe400078ec0ff */
[----:B------:R-:W-:Y:S02]  /*f1ec0*/  R2UR.FILL UR77, R3 ;  /* 0x00000000034d72ca */ /* 0x000fe400004e0000 */
[----:B------:R-:W4:Y:S01]  /*f1ed0*/  LDL.LU R3, [R1+0x214] ;  /* 0x0002140001037983 */ /* 0x000f220000300800 */
[----:B------:R-:W-:-:S02]  /*f1ee0*/  @P0 LOP3.LUT R22, R22, 0x400000, RZ, 0xfc, !PT ;  /* 0x0040000016160812 */ /* 0x000fc400078efcff */
[----:B0-----:R-:W-:Y:S02]  /*f1ef0*/  ISETP.LT.AND P0, PT, R4, UR40, !P6 ;  /* 0x0000002804007c0c */ /* 0x001fe4000f701270 */
[----:B------:R-:W-:Y:S02]  /*f1f00*/  R2UR.FILL UR40, R19 ;  /* 0x00000000132872ca */ /* 0x000fe400004e0000 */
[----:B------:R-:W4:Y:S01]  /*f1f10*/  LDL.LU R19, [R1+0x40bc] ;  /* 0x0040bc0001137983 */ /* 0x000f220000300800 */
[----:B------:R-:W-:-:S03]  /*f1f20*/  LOP3.LUT R22, R22, 0xffdfffff, RZ, 0xc0, !PT ;  /* 0xffdfffff16167812 */ /* 0x000fc600078ec0ff */
[----:B------:R-:W4:Y:S01]  /*f1f30*/  LDL.LU R4, [R1+0x210] ;  /* 0x0002100001047983 */ /* 0x000f220000300800 */
[----:B------:R-:W-:-:S04]  /*f1f40*/  @P1 LOP3.LUT R22, R22, 0x200000, RZ, 0xfc, !PT ;  /* 0x0020000016161812 */ /* 0x000fc800078efcff */
[----:B------:R-:W-:-:S04]  /*f1f50*/  LOP3.LUT R22, R22, 0xffefffff, RZ, 0xc0, !PT ;  /* 0xffefffff16167812 */ /* 0x000fc800078ec0ff */
[----:B------:R-:W-:Y:S02]  /*f1f60*/  @P0 LOP3.LUT R22, R22, 0x100000, RZ, 0xfc, !PT ;  /* 0x0010000016160812 */ /* 0x000fe400078efcff */
[----:B---3--:R-:W-:Y:S02]  /*f1f70*/  ISETP.LT.AND P1, PT, R5, UR41, !P6 ;  /* 0x0000002905007c0c */ /* 0x008fe4000f721270 */
[----:B------:R-:W-:Y:S02]  /*f1f80*/  R2UR.FILL UR41, R20 ;  /* 0x00000000142972ca */ /* 0x000fe400004e0000 */
[----:B------:R-:W3:Y:S04]  /*f1f90*/  LDL.LU R20, [R1+0x40b8] ;  /* 0x0040b80001147983 */ /* 0x000ee80000300800 */
[----:B------:R-:W3:Y:S01]  /*f1fa0*/  LDL.LU R5, [R1+0x20c] ;  /* 0x00020c0001057983 */ /* 0x000ee20000300800 */
[----:B-1----:R-:W-:-:S02]  /*f1fb0*/  ISETP.LT.AND P0, PT, R6, UR4, !P6 ;  /* 0x0000000406007c0c */ /* 0x002fc4000f701270 */
[----:B------:R-:W-:Y:S02]  /*f1fc0*/  R2UR.FILL UR4, R21 ;  /* 0x00000000150472ca */ /* 0x000fe400004e0000 */
[----:B------:R-:W3:Y:S01]  /*f1fd0*/  LDL.LU R21, [R1+0x40b4] ;  /* 0x0040b40001157983 */ /* 0x000ee20000300800 */
[----:B------:R-:W-:-:S03]  /*f1fe0*/  LOP3.LUT R22, R22, 0xfff7ffff, RZ, 0xc0, !PT ;  /* 0xfff7ffff16167812 */ /* 0x000fc600078ec0ff */
[----:B------:R-:W3:Y:S01]  /*f1ff0*/  LDL.LU R6, [R1+0x208] ;  /* 0x0002080001067983 */ /* 0x000ee20000300800 */
[----:B------:R-:W-:-:S06]  /*f2000*/  @P1 LOP3.LUT R22, R22, 0x80000, RZ, 0xfc, !PT ;  /* 0x0008000016161812 */ /* 0x000fcc00078efcff */
[----:B------:R-:W-:Y:S02]  /*f2010*/  ISETP.LT.AND P1, PT, R25, UR4, !P6 ;  /* 0x0000000419007c0c */ /* 0x000fe4000f721270 */
[----:B------:R-:W-:Y:S02]  /*f2020*/  R2UR.FILL UR4, R8 ;  /* 0x00000000080472ca */ /* 0x000fe400004e0000 */
[----:B------:R-:W3:Y:S01]  /*f2030*/  LDL.LU R8, [R1+0x204] ;  /* 0x0002040001087983 */ /* 0x000ee20000300800 */
[----:B------:R-:W-:-:S04]  /*f2040*/  LOP3.LUT R22, R22, 0xfffbffff, RZ, 0xc0, !PT ;  /* 0xfffbffff16167812 */ /* 0x000fc800078ec0ff */
[----:B------:R-:W-:Y:S02]  /*f2050*/  @P0 LOP3.LUT R22, R22, 0x40000, RZ, 0xfc, !PT ;  /* 0x0004000016160812 */ /* 0x000fe400078efcff */
[----:B--2---:R-:W-:Y:S02]  /*f2060*/  ISETP.LT.AND P0, PT, R26, UR41, !P6 ;  /* 0x000000291a007c0c */ /* 0x004fe4000f701270 */
[----:B------:R-:W-:Y:S02]  /*f2070*/  R2UR.FILL UR41, R7 ;  /* 0x00000000072972ca */ /* 0x000fe400004e0000 */
[----:B------:R-:W2:Y:S01]  /*f2080*/  LDL.LU R7, [R1+0x200] ;  /* 0x0002000001077983 */ /* 0x000ea20000300800 */
[----:B------:R-:W-:-:S04]  /*f2090*/  LOP3.LUT R22, R22, 0xfffdffff, RZ, 0xc0, !PT ;  /* 0xfffdffff16167812 */ /* 0x000fc800078ec0ff */
[----:B------:R-:W-:Y:S02]  /*f20a0*/  @P1 LOP3.LUT R22, R22, 0x20000, RZ, 0xfc, !PT ;  /* 0x0002000016161812 */ /* 0x000fe400078efcff */
[----:B------:R-:W-:Y:S02]  /*f20b0*/  ISETP.LT.AND P1, PT, R27, UR40, !P6 ;  /* 0x000000281b007c0c */ /* 0x000fe4000f721270 */
[----:B----4-:R-:W-:Y:S02]  /*f20c0*/  R2UR.FILL UR40, R0 ;  /* 0x00000000002872ca */ /* 0x010fe400004e0000 */
[----:B------:R-:W4:Y:S01]  /*f20d0*/  LDL.LU R0, [R1+0x1fc] ;  /* 0x0001fc0001007983 */ /* 0x000f220000300800 */
[----:B------:R-:W-:-:S04]  /*f20e0*/  LOP3.LUT R22, R22, 0xfffeffff, RZ, 0xc0, !PT ;  /* 0xfffeffff16167812 */ /* 0x000fc800078ec0ff */
[----:B------:R-:W-:Y:S02]  /*f20f0*/  @P0 LOP3.LUT R22, R22, 0x10000, RZ, 0xfc, !PT ;  /* 0x0001000016160812 */ /* 0x000fe400078efcff */
[----:B------:R-:W-:Y:S01]  /*f2100*/  ISETP.LT.AND P0, PT, R3, UR77, !P6 ;  /* 0x0000004d03007c0c */ /* 0x000fe2000f701270 */
[----:B------:R-:W0:Y:S01]  /*f2110*/  LDCU UR77, c[0x0][0x39c] ;  /* 0x00007380ff4d77ac */ /* 0x000e220008000800 */
[----:B------:R-:W4:Y:S01]  /*f2120*/  LDL.LU R3, [R1+0x1f8] ;  /* 0x0001f80001037983 */ /* 0x000f220000300800 */
[----:B------:R-:W-:-:S04]  /*f2130*/  LOP3.LUT R22, R22, 0xffff7fff, RZ, 0xc0, !PT ;  /* 0xffff7fff16167812 */ /* 0x000fc800078ec0ff */
[----:B------:R-:W-:Y:S02]  /*f2140*/  @P1 LOP3.LUT R22, R22, 0x8000, RZ, 0xfc, !PT ;  /* 0x0000800016161812 */ /* 0x000fe400078efcff */
[----:B------:R-:W-:Y:S01]  /*f2150*/  ISETP.LT.AND P1, PT, R4, UR76, !P6 ;  /* 0x0000004c04007c0c */ /* 0x000fe2000f721270 */
[----:B------:R-:W1:Y:S01]  /*f2160*/  LDCU UR76, c[0x0][0x39c] ;  /* 0x00007380ff4c77ac */ /* 0x000e620008000800 */
[----:B------:R-:W4:Y:S01]  /*f2170*/  LDL.LU R4, [R1+0x1f4] ;  /* 0x0001f40001047983 */ /* 0x000f220000300800 */
[----:B------:R-:W-:-:S04]  /*f2180*/  LOP3.LUT R22, R22, 0xffffbfff, RZ, 0xc0, !PT ;  /* 0xffffbfff16167812 */ /* 0x000fc800078ec0ff */
[----:B------:R-:W-:-:S04]  /*f2190*/  @P0 LOP3.LUT R22, R22, 0x4000, RZ, 0xfc, !PT ;  /* 0x0000400016160812 */ /* 0x000fc800078efcff */
[----:B------:R-:W-:Y:S02]  /*f21a0*/  LOP3.LUT R22, R22, 0xffffdfff, RZ, 0xc0, !PT ;  /* 0xffffdfff16167812 */ /* 0x000fe400078ec0ff */
[----:B---3--:R-:W-:Y:S01]  /*f21b0*/  ISETP.LT.AND P0, PT, R5, UR75, !P6 ;  /* 0x0000004b05007c0c */ /* 0x008fe2000f701270 */
[----:B------:R-:W3:Y:S01]  /*f21c0*/  LDCU UR75, c[0x0][0x39c] ;  /* 0x00007380ff4b77ac */ /* 0x000ee20008000800 */
[----:B------:R-:W3:Y:S01]  /*f21d0*/  LDL.LU R5, [R1+0x1f0] ;  /* 0x0001f00001057983 */ /* 0x000ee20000300800 */
[----:B------:R-:W-:Y:S02]  /*f21e0*/  @P1 LOP3.LUT R22, R22, 0x2000, RZ, 0xfc, !PT ;  /* 0x0000200016161812 */ /* 0x000fe400078efcff */
[----:B------:R-:W-:Y:S01]  /*f21f0*/  ISETP.LT.AND P1, PT, R6, UR74, !P6 ;  /* 0x0000004a06007c0c */ /* 0x000fe2000f721270 */
[----:B------:R-:W0:Y:S01]  /*f2200*/  LDCU UR74, c[0x0][0x39c] ;  /* 0x00007380ff4a77ac */ /* 0x000e220008000800 */
[----:B------:R-:W3:Y:S01]  /*f2210*/  LDL.LU R6, [R1+0x1ec] ;  /* 0x0001ec0001067983 */ /* 0x000ee20000300800 */
[----:B------:R-:W-:-:S05]  /*f2220*/  LOP3.LUT R22, R22, 0xffffefff, RZ, 0xc0, !PT ;  /* 0xffffefff16167812 */ /* 0x000fca00078ec0ff */
[----:B------:R-:W-:Y:S02]  /*f2230*/  @P0 LOP3.LUT R22, R22, 0x1000, RZ, 0xfc, !PT ;  /* 0x0000100016160812 */ /* 0x000fe400078efcff */
[----:B------:R-:W-:Y:S01]  /*f2240*/  ISETP.LT.AND P0, PT, R8, UR73, !P6 ;  /* 0x0000004908007c0c */ /* 0x000fe2000f701270 */
[----:B------:R-:W0:Y:S01]  /*f2250*/  LDCU UR73, c[0x0][0x39c] ;  /* 0x00007380ff4977ac */ /* 0x000e220008000800 */
[----:B------:R-:W3:Y:S01]  /*f2260*/  LDL.LU R8, [R1+0x1e8] ;  /* 0x0001e80001087983 */ /* 0x000ee20000300800 */
[----:B------:R-:W-:-:S04]  /*f2270*/  LOP3.LUT R22, R22, 0xfffff7ff, RZ, 0xc0, !PT ;  /* 0xfffff7ff16167812 */ /* 0x000fc800078ec0ff */
[----:B------:R-:W-:Y:S02]  /*f2280*/  @P1 LOP3.LUT R22, R22, 0x800, RZ, 0xfc, !PT ;  /* 0x0000080016161812 */ /* 0x000fe400078efcff */
[----:B--2---:R-:W-:Y:S01]  /*f2290*/  ISETP.LT.AND P1, PT, R7, UR72, !P6 ;  /* 0x0000004807007c0c */ /* 0x004fe2000f721270 */
[----:B------:R-:W2:Y:S01]  /*f22a0*/  LDCU UR72, c[0x0][0x39c] ;  /* 0x00007380ff4877ac */ /* 0x000ea20008000800 */
[----:B------:R-:W2:Y:S01]  /*f22b0*/  LDL.LU R7, [R1+0x1e4] ;  /* 0x0001e40001077983 */ /* 0x000ea20000300800 */
[----:B------:R-:W-:-:S04]  /*f22c0*/  LOP3.LUT R22, R22, 0xfffffbff, RZ, 0xc0, !PT ;  /* 0xfffffbff16167812 */ /* 0x000fc800078ec0ff */
[----:B------:R-:W-:Y:S02]  /*f22d0*/  @P0 LOP3.LUT R22, R22, 0x400, RZ, 0xfc, !PT ;  /* 0x0000040016160812 */ /* 0x000fe400078efcff */
[----:B----4-:R-:W-:Y:S01]  /*f22e0*/  ISETP.LT.AND P0, PT, R0, UR71, !P6 ;  /* 0x0000004700007c0c */ /* 0x010fe2000f701270 */
[----:B------:R-:W4:Y:S01]  /*f22f0*/  LDCU UR71, c[0x0][0x39c] ;  /* 0x00007380ff4777ac */ /* 0x000f220008000800 */
[----:B------:R-:W4:Y:S01]  /*f2300*/  LDL.LU R0, [R1+0x1e0] ;  /* 0x0001e00001007983 */ /* 0x000f220000300800 */
[----:B------:R-:W-:-:S04]  /*f2310*/  LOP3.LUT R22, R22, 0xfffffdff, RZ, 0xc0, !PT ;  /* 0xfffffdff16167812 */ /* 0x000fc800078ec0ff */
[----:B------:R-:W-:Y:S02]  /*f2320*/  @P1 LOP3.LUT R22, R22, 0x200, RZ, 0xfc, !PT ;  /* 0x0000020016161812 */ /* 0x000fe400078efcff */
[----:B------:R-:W-:Y:S01]  /*f2330*/  ISETP.LT.AND P1, PT, R3, UR70, !P6 ;  /* 0x0000004603007c0c */ /* 0x000fe2000f721270 */
[----:B------:R-:W0:Y:S01]  /*f2340*/  LDCU UR70, c[0x0][0x39c] ;  /* 0x00007380ff4677ac */ /* 0x000e220008000800 */
        /* <DEDUP_REMOVED lines=8> */
[----:B---3--:R-:W-:Y:S01]  /*f23d0*/  ISETP.LT.AND P1, PT, R5, UR68, !P6 ;  /* 0x0000004405007c0c */ /* 0x008fe2000f721270 */
[----:B------:R-:W3:Y:S01]  /*f23e0*/  LDCU UR68, c[0x0][0x39c] ;  /* 0x00007380ff4477ac */ /* 0x000ee20008000800 */
[----:B------:R-:W3:Y:S01]  /*f23f0*/  LDL.LU R5, [R1+0x1d4] ;  /* 0x0001d40001057983 */ /* 0x000ee20000300800 */
[----:B------:R-:W-:-:S04]  /*f2400*/  @P0 LOP3.LUT R22, R22, 0x40, RZ, 0xfc, !PT ;  /* 0x0000004016160812 */ /* 0x000fc800078efcff */
[----:B------:R-:W-:Y:S02]  /*f2410*/  LOP3.LUT R22, R22, 0xffffffdf, RZ, 0xc0, !PT ;  /* 0xffffffdf16167812 */ /* 0x000fe400078ec0ff */
[----:B------:R-:W-:Y:S01]  /*f2420*/  ISETP.LT.AND P0, PT, R6, UR67, !P6 ;  /* 0x0000004306007c0c */ /* 0x000fe2000f701270 */
[----:B------:R-:W0:Y:S01]  /*f2430*/  LDCU UR67, c[0x0][0x39c] ;  /* 0x00007380ff4377ac */ /* 0x000e220008000800 */
[----:B------:R-:W3:Y:S02]  /*f2440*/  LDL.LU R6, [R1+0x1d0] ;  /* 0x0001d00001067983 */ /* 0x000ee40000300800 */
[----:B------:R-:W-:Y:S02]  /*f2450*/  @P1 LOP3.LUT R22, R22, 0x20, RZ, 0xfc, !PT ;  /* 0x0000002016161812 */ /* 0x000fe400078efcff */
[----:B------:R-:W3:Y:S02]  /*f2460*/  LDL.LU R3, [R1+0x1cc] ;  /* 0x0001cc0001037983 */ /* 0x000ee40000300800 */
[----:B------:R-:W-:-:S02]  /*f2470*/  LOP3.LUT R22, R22, 0xffffffef, RZ, 0xc0, !PT ;  /* 0xffffffef16167812 */ /* 0x000fc400078ec0ff */
[----:B------:R-:W-:Y:S01]  /*f2480*/  ISETP.LT.AND P1, PT, R8, UR66, !P6 ;  /* 0x0000004208007c0c */ /* 0x000fe2000f721270 */
[----:B------:R-:W0:Y:S02]  /*f2490*/  LDCU UR66, c[0x0][0x39c] ;  /* 0x00007380ff4277ac */ /* 0x000e240008000800 */
[----:B------:R-:W-:-:S04]  /*f24a0*/  @P0 LOP3.LUT R22, R22, 0x10, RZ, 0xfc, !PT ;  /* 0x0000001016160812 */ /* 0x000fc800078efcff */
[----:B------:R-:W-:Y:S02]  /*f24b0*/  LOP3.LUT R22, R22, 0xfffffff7, RZ, 0xc0, !PT ;  /* 0xfffffff716167812 */ /* 0x000fe400078ec0ff */
[----:B--2---:R-:W-:Y:S01]  /*f24c0*/  ISETP.LT.AND P0, PT, R7, UR65, !P6 ;  /* 0x0000004107007c0c */ /* 0x004fe2000f701270 */
[----:B------:R-:W2:Y:S03]  /*f24d0*/  LDCU UR65, c[0x0][0x39c] ;  /* 0x00007380ff4177ac */ /* 0x000ea60008000800 */
[----:B------:R-:W-:Y:S01]  /*f24e0*/  @P1 LOP3.LUT R22, R22, 0x8, RZ, 0xfc, !PT ;  /* 0x0000000816161812 */ /* 0x000fe200078efcff */
[----:B------:R-:W2:Y:S03]  /*f24f0*/  LDL.LU R7, [R1+0x1c8] ;  /* 0x0001c80001077983 */ /* 0x000ea60000300800 */
[----:B------:R-:W-:-:S05]  /*f2500*/  LOP3.LUT R22, R22, 0xfffffffb, RZ, 0xc0, !PT ;  /* 0xfffffffb16167812 */ /* 0x000fca00078ec0ff */
[----:B------:R-:W-:Y:S02]  /*f2510*/  @P0 LOP3.LUT R22, R22, 0x4, RZ, 0xfc, !PT ;  /* 0x0000000416160812 */ /* 0x000fe400078efcff */
[----:B------:R-:W-:Y:S01]  /*f2520*/  ISETP.LT.AND P0, PT, R21, UR63, !P6 ;  /* 0x0000003f15007c0c */ /* 0x000fe2000f701270 */
[----:B------:R-:W0:Y:S01]  /*f2530*/  LDCU UR63, c[0x0][0x39c] ;  /* 0x00007380ff3f77ac */ /* 0x000e220008000800 */
[----:B----4-:R-:W-:Y:S01]  /*f2540*/  ISETP.LT.AND P1, PT, R0, UR64, !P6 ;  /* 0x0000004000007c0c */ /* 0x010fe2000f721270 */
[----:B------:R-:W4:Y:S01]  /*f2550*/  LDCU UR64, c[0x0][0x39c] ;  /* 0x00007380ff4077ac */ /* 0x000f220008000800 */
[----:B------:R-:W2:Y:S04]  /*f2560*/  LDL.LU R0, [R1+0x1c4] ;  /* 0x0001c40001007983 */ /* 0x000ea80000300800 */
[----:B------:R-:W2:Y:S01]  /*f2570*/  LDL.LU R21, [R1+0x40b0] ;  /* 0x0040b00001157983 */ /* 0x000ea20000300800 */
[----:B------:R-:W-:-:S03]  /*f2580*/  LOP3.LUT R22, R22, 0xfffffffd, RZ, 0xc0, !PT ;  /* 0xfffffffd16167812 */ /* 0x000fc600078ec0ff */
[----:B------:R-:W4:Y:S03]  /*f2590*/  LDL.LU R8, [R1+0x1c0] ;  /* 0x0001c00001087983 */ /* 0x000f260000300800 */
[----:B------:R-:W-:Y:S02]  /*f25a0*/  @P1 LOP3.LUT R22, R22, 0x2, RZ, 0xfc, !PT ;  /* 0x0000000216161812 */ /* 0x000fe400078efcff */
[----:B------:R-:W-:Y:S01]  /*f25b0*/  ISETP.LT.AND P1, PT, R4, UR62, !P6 ;  /* 0x0000003e04007c0c */ /* 0x000fe2000f721270 */
[----:B------:R-:W0:Y:S01]  /*f25c0*/  LDCU UR62, c[0x0][0x39c] ;  /* 0x00007380ff3e77ac */ /* 0x000e220008000800 */
[----:B------:R-:W4:Y:S01]  /*f25d0*/  LDL.LU R4, [R1+0x1bc] ;  /* 0x0001bc0001047983 */ /* 0x000f220000300800 */
[----:B------:R-:W-:-:S04]  /*f25e0*/  LOP3.LUT R22, R22, 0xfffffffe, RZ, 0xc0, !PT ;  /* 0xfffffffe16167812 */ /* 0x000fc800078ec0ff */
[----:B------:R-:W-:Y:S02]  /*f25f0*/  @P0 LOP3.LUT R22, R22, 0x1, RZ, 0xfc, !PT ;  /* 0x0000000116160812 */ /* 0x000fe400078efcff */
[----:B---3--:R-:W-:Y:S01]  /*f2600*/  ISETP.LT.AND P0, PT, R5, UR61, !P6 ;  /* 0x0000003d05007c0c */ /* 0x008fe2000f701270 */
[----:B------:R-:W3:Y:S01]  /*f2610*/  LDCU UR61, c[0x0][0x39c] ;  /* 0x00007380ff3d77ac */ /* 0x000ee20008000800 */
[----:B------:R-:W3:Y:S01]  /*f2620*/  LDL.LU R5, [R1+0x1b8] ;  /* 0x0001b80001057983 */ /* 0x000ee20000300800 */
[----:B--2---:R-:W-:-:S04]  /*f2630*/  LOP3.LUT R21, R21, 0x7fffffff, RZ, 0xc0, !PT ;  /* 0x7fffffff15157812 */ /* 0x004fc800078ec0ff */
[----:B------:R-:W-:Y:S02]  /*f2640*/  @P1 LOP3.LUT R21, R21, 0x80000000, RZ, 0xfc, !PT ;  /* 0x8000000015151812 */ /* 0x000fe400078efcff */
[----:B------:R-:W-:Y:S01]  /*f2650*/  ISETP.LT.AND P1, PT, R6, UR60, !P6 ;  /* 0x0000003c06007c0c */ /* 0x000fe2000f721270 */
[----:B------:R-:W2:Y:S01]  /*f2660*/  LDCU UR60, c[0x0][0x39c] ;  /* 0x00007380ff3c77ac */ /* 0x000ea20008000800 */
[----:B------:R-:W2:Y:S01]  /*f2670*/  LDL.LU R6, [R1+0x1b4] ;  /* 0x0001b40001067983 */ /* 0x000ea20000300800 */
[----:B------:R-:W-:-:S04]  /*f2680*/  LOP3.LUT R21, R21, 0xbfffffff, RZ, 0xc0, !PT ;  /* 0xbfffffff15157812 */ /* 0x000fc800078ec0ff */
[----:B------:R-:W-:-:S04]  /*f2690*/  @P0 LOP3.LUT R21, R21, 0x40000000, RZ, 0xfc, !PT ;  /* 0x4000000015150812 */ /* 0x000fc800078efcff */
[----:B------:R-:W-:Y:S02]  /*f26a0*/  LOP3.LUT R21, R21, 0xdfffffff, RZ, 0xc0, !PT ;  /* 0xdfffffff15157812 */ /* 0x000fe400078ec0ff */
[----:B------:R-:W-:Y:S01]  /*f26b0*/  ISETP.LT.AND P0, PT, R3, UR59, !P6 ;  /* 0x0000003b03007c0c */ /* 0x000fe2000f701270 */
[----:B------:R-:W0:Y:S01]  /*f26c0*/  LDCU UR59, c[0x0][0x39c] ;  /* 0x00007380ff3b77ac */ /* 0x000e220008000800 */
[----:B------:R-:W-:Y:S01]  /*f26d0*/  @P1 LOP3.LUT R21, R21, 0x20000000, RZ, 0xfc, !PT ;  /* 0x2000000015151812 */ /* 0x000fe200078efcff */
[----:B------:R-:W2:Y:S01]  /*f26e0*/  LDL.LU R3, [R1+0x1b0] ;  /* 0x0001b00001037983 */ /* 0x000ea20000300800 */
[----:B------:R-:W-:Y:S01]  /*f26f0*/  ISETP.LT.AND P1, PT, R7, UR58, !P6 ;  /* 0x0000003a07007c0c */ /* 0x000fe2000f721270 */
[----:B------:R-:W0:Y:S02]  /*f2700*/  LDCU UR58, c[0x0][0x39c] ;  /* 0x00007380ff3a77ac */ /* 0x000e240008000800 */
[----:B------:R-:W2:Y:S01]  /*f2710*/  LDL.LU R7, [R1+0x1ac] ;  /* 0x0001ac0001077983 */ /* 0x000ea20000300800 */
[----:B------:R-:W-:-:S05]  /*f2720*/  LOP3.LUT R21, R21, 0xefffffff, RZ, 0xc0, !PT ;  /* 0xefffffff15157812 */ /* 0x000fca00078ec0ff */
[----:B------:R-:W-:Y:S02]  /*f2730*/  @P0 LOP3.LUT R21, R21, 0x10000000, RZ, 0xfc, !PT ;  /* 0x1000000015150812 */ /* 0x000fe400078efcff */
[----:B------:R-:W-:Y:S01]  /*f2740*/  ISETP.LT.AND P0, PT, R0, UR57, !P6 ;  /* 0x0000003900007c0c */ /* 0x000fe2000f701270 */
[----:B------:R-:W0:Y:S01]  /*f2750*/  LDCU UR57, c[0x0][0x39c] ;  /* 0x00007380ff3977ac */ /* 0x000e220008000800 */
        /* <DEDUP_REMOVED lines=23> */
[----:B------:R-:W2:Y:S11]  /*f28d0*/  LDL.LU R6, [R1+0x198] ;  /* 0x0001980001067983 */ /* 0x000eb60000300800 */
[----:B------:R-:W-:-:S02]  /*f28e0*/  @P0 LOP3.LUT R21, R21, 0x400000, RZ, 0xfc, !PT ;  /* 0x0040000015150812 */ /* 0x000fc400078efcff */
[----:B------:R-:W-:Y:S01]  /*f28f0*/  ISETP.LT.AND P1, PT, R3, UR52, !P6 ;  /* 0x0000003403007c0c */ /* 0x000fe2000f721270 */
[----:B------:R-:W0:Y:S01]  /*f2900*/  LDCU UR52, c[0x0][0x39c] ;  /* 0x00007380ff3477ac */ /* 0x000e220008000800 */
[----:B------:R-:W2:Y:S01]  /*f2910*/  LDL.LU R3, [R1+0x194] ;  /* 0x0001940001037983 */ /* 0x000ea20000300800 */
[----:B------:R-:W-:Y:S02]  /*f2920*/  ISETP.LT.AND P0, PT, R7, UR51, !P6 ;  /* 0x0000003307007c0c */ /* 0x000fe4000f701270 */
[----:B------:R-:W-:Y:S01]  /*f2930*/  LOP3.LUT R21, R21, 0xffdfffff, RZ, 0xc0, !PT ;  /* 0xffdfffff15157812 */ /* 0x000fe200078ec0ff */
[----:B------:R-:W2:Y:S01]  /*f2940*/  LDL.LU R7, [R1+0x190] ;  /* 0x0001900001077983 */ /* 0x000ea20000300800 */
[----:B------:R-:W0:Y:S06]  /*f2950*/  LDCU UR51, c[0x0][0x39c] ;  /* 0x00007380ff3377ac */ /* 0x000e2c0008000800 */
[----:B------:R-:W-:-:S02]  /*f2960*/  @P1 LOP3.LUT R21, R21, 0x200000, RZ, 0xfc, !PT ;  /* 0x0020000015151812 */ /* 0x000fc400078efcff */
        /* <DEDUP_REMOVED lines=30> */
[----:B------:R-:W-:Y:S01]  /*f2b50*/  ISETP.LT.AND P1, PT, R7, UR44, !P6 ;  /* 0x0000002c07007c0c */ /* 0x000fe2000f721270 */
[----:B------:R-:W0:Y:S02]  /*f2b60*/  LDCU UR44, c[0x0][0x39c] ;  /* 0x00007380ff2c77ac */ /* 0x000e240008000800 */
[----:B------:R-:W2:Y:S01]  /*f2b70*/  LDL.LU R7, [R1+0x174] ;  /* 0x0001740001077983 */ /* 0x000ea20000300800 */
[----:B------:R-:W-:-:S06]  /*f2b80*/  LOP3.LUT R21, R21, 0xffffbfff, RZ, 0xc0, !PT ;  /* 0xffffbfff15157812 */ /* 0x000fcc00078ec0ff */
        /* <DEDUP_REMOVED lines=33> */
[----:B------:R-:W0:Y:S10]  /*f2da0*/  LDCU UR36, c[0x0][0x39c] ;  /* 0x00007380ff2477ac */ /* 0x000e340008000800 */
        /* <DEDUP_REMOVED lines=8> */
[----:B------:R-:W-:Y:S01]  /*f2e30*/  LOP3.LUT R21, R21, 0xffffffdf, RZ, 0xc0, !PT ;  /* 0xffffffdf15157812 */ /* 0x000fe200078ec0ff */
[----:B------:R-:W4:Y:S03]  /*f2e40*/  LDL.LU R8, [R1+0x150] ;  /* 0x0001500001087983 */ /* 0x000f260000300800 */
[----:B------:R-:W-:Y:S02]  /*f2e50*/  @P1 LOP3.LUT R21, R21, 0x20, RZ, 0xfc, !PT ;  /* 0x0000002015151812 */ /* 0x000fe400078efcff */
[----:B------:R-:W-:Y:S01]  /*f2e60*/  ISETP.LT.AND P1, PT, R4, UR32, !P6 ;  /* 0x0000002004007c0c */ /* 0x000fe2000f721270 */
[----:B------:R-:W0:Y:S01]  /*f2e70*/  LDCU UR32, c[0x0][0x39c] ;  /* 0x00007380ff2077ac */ /* 0x000e220008000800 */
[----:B------:R-:W-:Y:S01]  /*f2e80*/  LOP3.LUT R21, R21, 0xffffffef, RZ, 0xc0, !PT ;  /* 0xffffffef15157812 */ /* 0x000fe200078ec0ff */
[----:B------:R-:W4:Y:S03]  /*f2e90*/  LDL.LU R4, [R1+0x14c] ;  /* 0x00014c0001047983 */ /* 0x000f260000300800 */
[----:B------:R-:W-:-:S02]  /*f2ea0*/  @P0 LOP3.LUT R21, R21, 0x10, RZ, 0xfc, !PT ;  /* 0x0000001015150812 */ /* 0x000fc400078efcff */
[----:B---3--:R-:W-:Y:S01]  /*f2eb0*/  ISETP.LT.AND P0, PT, R5, UR31, !P6 ;  /* 0x0000001f05007c0c */ /* 0x008fe2000f701270 */
[----:B------:R-:W3:Y:S01]  /*f2ec0*/  LDCU UR31, c[0x0][0x39c] ;  /* 0x00007380ff1f77ac */ /* 0x000ee20008000800 */
[----:B------:R-:W-:Y:S01]  /*f2ed0*/  LOP3.LUT R21, R21, 0xfffffff7, RZ, 0xc0, !PT ;  /* 0xfffffff715157812 */ /* 0x000fe200078ec0ff */
[----:B------:R-:W3:Y:S03]  /*f2ee0*/  LDL.LU R5, [R1+0x148] ;  /* 0x0001480001057983 */ /* 0x000ee60000300800 */
[----:B------:R-:W-:Y:S01]  /*f2ef0*/  @P1 LOP3.LUT R21, R21, 0x8, RZ, 0xfc, !PT ;  /* 0x0000000815151812 */ /* 0x000fe200078efcff */
[----:B------:R-:W3:Y:S03]  /*f2f00*/  LDL.LU R3, [R1+0x144] ;  /* 0x0001440001037983 */ /* 0x000ee60000300800 */
[----:B------:R-:W-:-:S04]  /*f2f10*/  LOP3.LUT R21, R21, 0xfffffffb, RZ, 0xc0, !PT ;  /* 0xfffffffb15157812 */ /* 0x000fc800078ec0ff */
[----:B------:R-:W-:Y:S02]  /*f2f20*/  @P0 LOP3.LUT R21, R21, 0x4, RZ, 0xfc, !PT ;  /* 0x0000000415150812 */ /* 0x000fe400078efcff */
[----:B------:R-:W-:Y:S01]  /*f2f30*/  ISETP.LT.AND P0, PT, R20, UR29, !P6 ;  /* 0x0000001d14007c0c */ /* 0x000fe2000f701270 */
[----:B------:R-:W0:Y:S01]  /*f2f40*/  LDCU UR29, c[0x0][0x39c] ;  /* 0x00007380ff1d77ac */ /* 0x000e220008000800 */
[----:B------:R-:W3:Y:S01]  /*f2f50*/  LDL.LU R20, [R1+0x40ac] ;  /* 0x0040ac0001147983 */ /* 0x000ee20000300800 */
        /* <DEDUP_REMOVED lines=8> */
[----:B------:R-:W-:-:S04]  /*f2fe0*/  LOP3.LUT R21, R21, 0xfffffffe, RZ, 0xc0, !PT ;  /* 0xfffffffe15157812 */ /* 0x000fc800078ec0ff */
[----:B------:R-:W-:Y:S02]  /*f2ff0*/  @P0 LOP3.LUT R21, R21, 0x1, RZ, 0xfc, !PT ;  /* 0x0000000115150812 */ /* 0x000fe400078efcff */
[----:B------:R-:W-:Y:S01]  /*f3000*/  ISETP.LT.AND P0, PT, R0, UR27, !P6 ;  /* 0x0000001b00007c0c */ /* 0x000fe2000f701270 */
[----:B------:R-:W0:Y:S01]  /*f3010*/  LDCU UR27, c[0x0][0x39c] ;  /* 0x00007380ff1b77ac */ /* 0x000e220008000800 */
[----:B------:R-:W2:Y:S01]  /*f3020*/  LDL.LU R0, [R1+0x138] ;  /* 0x0001380001007983 */ /* 0x000ea20000300800 */
[----:B---3--:R-:W-:-:S04]  /*f3030*/  LOP3.LUT R20, R20, 0x7fffffff, RZ, 0xc0, !PT ;  /* 0x7fffffff14147812 */ /* 0x008fc800078ec0ff */
[----:B------:R-:W-:Y:S02]  /*f3040*/  @P1 LOP3.LUT R20, R20, 0x80000000, RZ, 0xfc, !PT ;  /* 0x8000000014141812 */ /* 0x000fe400078efcff */
[----:B----4-:R-:W-:Y:S01]  /*f3050*/  ISETP.LT.AND P1, PT, R8, UR26, !P6 ;  /* 0x0000001a08007c0c */ /* 0x010fe2000f721270 */
[----:B------:R-:W3:Y:S01]  /*f3060*/  LDCU UR26, c[0x0][0x39c] ;  /* 0x00007380ff1a77ac */ /* 0x000ee20008000800 */
[----:B------:R-:W4:Y:S01]  /*f3070*/  LDL.LU R8, [R1+0x134] ;  /* 0x0001340001087983 */ /* 0x000f220000300800 */
[----:B------:R-:W-:-:S04]  /*f3080*/  LOP3.LUT R20, R20, 0xbfffffff, RZ, 0xc0, !PT ;  /* 0xbfffffff14147812 */ /* 0x000fc800078ec0ff */
[----:B------:R-:W-:Y:S02]  /*f3090*/  @P0 LOP3.LUT R20, R20, 0x40000000, RZ, 0xfc, !PT ;  /* 0x4000000014140812 */ /* 0x000fe400078efcff */
[----:B------:R-:W-:Y:S01]  /*f30a0*/  ISETP.LT.AND P0, PT, R4, UR25, !P6 ;  /* 0x0000001904007c0c */ /* 0x000fe2000f701270 */
[----:B------:R-:W0:Y:S01]  /*f30b0*/  LDCU UR25, c[0x0][0x39c] ;  /* 0x00007380ff1977ac */ /* 0x000e220008000800 */
[----:B------:R-:W3:Y:S01]  /*f30c0*/  LDL.LU R4, [R1+0x130] ;  /* 0x0001300001047983 */ /* 0x000ee20000300800 */
[----:B------:R-:W-:-:S04]  /*f30d0*/  LOP3.LUT R20, R20, 0xdfffffff, RZ, 0xc0, !PT ;  /* 0xdfffffff14147812 */ /* 0x000fc800078ec0ff */
[----:B------:R-:W-:Y:S02]  /*f30e0*/  @P1 LOP3.LUT R20, R20, 0x20000000, RZ, 0xfc, !PT ;  /* 0x2000000014141812 */ /* 0x000fe400078efcff */
[----:B------:R-:W-:Y:S01]  /*f30f0*/  ISETP.LT.AND P1, PT, R5, UR24, !P6 ;  /* 0x0000001805007c0c */ /* 0x000fe2000f721270 */
[----:B------:R-:W0:Y:S01]  /*f3100*/  LDCU UR24, c[0x0][0x39c] ;  /* 0x00007380ff1877ac */ /* 0x000e220008000800 */
[----:B------:R-:W3:Y:S01]  /*f3110*/  LDL.LU R5, [R1+0x12c] ;  /* 0x00012c0001057983 */ /* 0x000ee20000300800 */
[----:B------:R-:W-:-:S04]  /*f3120*/  LOP3.LUT R20, R20, 0xefffffff, RZ, 0xc0, !PT ;  /* 0xefffffff14147812 */ /* 0x000fc800078ec0ff */
[----:B------:R-:W-:-:S04]  /*f3130*/  @P0 LOP3.LUT R20, R20, 0x10000000, RZ, 0xfc, !PT ;  /* 0x1000000014140812 */ /* 0x000fc800078efcff */
[----:B------:R-:W-:Y:S02]  /*f3140*/  LOP3.LUT R20, R20, 0xf7ffffff, RZ, 0xc0, !PT ;  /* 0xf7ffffff14147812 */ /* 0x000fe400078ec0ff */
[----:B------:R-:W-:Y:S01]  /*f3150*/  ISETP.LT.AND P0, PT, R3, UR23, !P6 ;  /* 0x0000001703007c0c */ /* 0x000fe2000f701270 */
[----:B------:R-:W0:Y:S01]  /*f3160*/  LDCU UR23, c[0x0][0x39c] ;  /* 0x00007380ff1777ac */ /* 0x000e220008000800 */
[----:B------:R-:W-:Y:S01]  /*f3170*/  @P1 LOP3.LUT R20, R20, 0x8000000, RZ, 0xfc, !PT ;  /* 0x0800000014141812 */ /* 0x000fe200078efcff */
[----:B------:R-:W3:Y:S03]  /*f3180*/  LDL.LU R3, [R1+0x128] ;  /* 0x0001280001037983 */ /* 0x000ee60000300800 */
[----:B------:R-:W-:-:S07]  /*f3190*/  LOP3.LUT R20, R20, 0xfbffffff, RZ, 0xc0, !PT ;  /* 0xfbffffff14147812 */ /* 0x000fce00078ec0ff */
[----:B------:R-:W-:-:S04]  /*f31a0*/  @P0 LOP3.LUT R20, R20, 0x4000000, RZ, 0xfc, !PT ;  /* 0x0400000014140812 */ /* 0x000fc800078efcff */
[----:B------:R-:W-:Y:S02]  /*f31b0*/  LOP3.LUT R20, R20, 0xfdffffff, RZ, 0xc0, !PT ;  /* 0xfdffffff14147812 */ /* 0x000fe400078ec0ff */
[----:B--2---:R-:W-:Y:S01]  /*f31c0*/  ISETP.LT.AND P1, PT, R6, UR22, !P6 ;  /* 0x0000001606007c0c */ /* 0x004fe2000f721270 */
[----:B------:R-:W2:Y:S01]  /*f31d0*/  LDCU UR22, c[0x0][0x39c] ;  /* 0x00007380ff1677ac */ /* 0x000ea20008000800 */
[----:B------:R-:W2:Y:S01]  /*f31e0*/  LDL.LU R6, [R1+0x124] ;  /* 0x0001240001067983 */ /* 0x000ea20000300800 */
[----:B------:R-:W-:Y:S01]  /*f31f0*/  ISETP.LT.AND P0, PT, R7, UR21, !P6 ;  /* 0x0000001507007c0c */ /* 0x000fe2000f701270 */
[----:B------:R-:W0:Y:S02]  /*f3200*/  LDCU UR21, c[0x0][0x39c] ;  /* 0x00007380ff1577ac */ /* 0x000e240008000800 */
[----:B------:R-:W2:Y:S07]  /*f3210*/  LDL.LU R7, [R1+0x120] ;  /* 0x0001200001077983 */ /* 0x000eae0000300800 */
[----:B------:R-:W-:-:S02]  /*f3220*/  @P1 LOP3.LUT R20, R20, 0x2000000, RZ, 0xfc, !PT ;  /* 0x0200000014141812 */ /* 0x000fc400078efcff */
[----:B------:R-:W-:Y:S01]  /*f3230*/  ISETP.LT.AND P1, PT, R0, UR20, !P6 ;  /* 0x0000001400007c0c */ /* 0x000fe2000f721270 */
[----:B------:R-:W0:Y:S01]  /*f3240*/  LDCU UR20, c[0x0][0x39c] ;  /* 0x00007380ff1477ac */ /* 0x000e220008000800 */
        /* <DEDUP_REMOVED lines=8> */
[----:B------:R-:W4:Y:S01]  /*f32d0*/  LDL.LU R8, [R1+0x118] ;  /* 0x0001180001087983 */ /* 0x000f220000300800 */
[----:B---3--:R-:W-:Y:S01]  /*f32e0*/  ISETP.LT.AND P1, PT, R4, UR18, !P6 ;  /* 0x0000001204007c0c */ /* 0x008fe2000f721270 */
[----:B------:R-:W3:Y:S02]  /*f32f0*/  LDCU UR18, c[0x0][0x39c] ;  /* 0x00007380ff1277ac */ /* 0x000ee40008000800 */
[----:B------:R-:W3:Y:S07]  /*f3300*/  LDL.LU R4, [R1+0x114] ;  /* 0x0001140001047983 */ /* 0x000eee0000300800 */
[----:B------:R-:W-:-:S04]  /*f3310*/  @P0 LOP3.LUT R20, R20, 0x400000, RZ, 0xfc, !PT ;  /* 0x0040000014140812 */ /* 0x000fc800078efcff */
[----:B------:R-:W-:Y:S02]  /*f3320*/  LOP3.LUT R20, R20, 0xffdfffff, RZ, 0xc0, !PT ;  /* 0xffdfffff14147812 */ /* 0x000fe400078ec0ff */
[----:B------:R-:W-:Y:S01]  /*f3330*/  ISETP.LT.AND P0, PT, R5, UR17, !P6 ;  /* 0x0000001105007c0c */ /* 0x000fe2000f701270 */
[----:B------:R-:W0:Y:S01]  /*f3340*/  LDCU UR17, c[0x0][0x39c] ;  /* 0x00007380ff1177ac */ /* 0x000e220008000800 */
[----:B------:R-:W3:Y:S01]  /*f3350*/  LDL.LU R5, [R1+0x110] ;  /* 0x0001100001057983 */ /* 0x000ee20000300800 */
[----:B------:R-:W-:-:S04]  /*f3360*/  @P1 LOP3.LUT R20, R20, 0x200000, RZ, 0xfc, !PT ;  /* 0x0020000014141812 */ /* 0x000fc800078efcff */
[----:B------:R-:W-:Y:S02]  /*f3370*/  LOP3.LUT R20, R20, 0xffefffff, RZ, 0xc0, !PT ;  /* 0xffefffff14147812 */ /* 0x000fe400078ec0ff */
[----:B------:R-:W-:Y:S01]  /*f3380*/  ISETP.LT.AND P1, PT, R3, UR16, !P6 ;  /* 0x0000001003007c0c */ /* 0x000fe2000f721270 */
[----:B------:R-:W0:Y:S03]  /*f3390*/  LDCU UR16, c[0x0][0x39c] ;  /* 0x00007380ff1077ac */ /* 0x000e260008000800 */
[----:B------:R-:W-:-:S04]  /*f33a0*/  @P0 LOP3.LUT R20, R20, 0x100000, RZ, 0xfc, !PT ;  /* 0x0010000014140812 */ /* 0x000fc800078efcff */
[----:B------:R-:W-:-:S05]  /*f33b0*/  LOP3.LUT R20, R20, 0xfff7ffff, RZ, 0xc0, !PT ;  /* 0xfff7ffff14147812 */ /* 0x000fca00078ec0ff */
        /* <DEDUP_REMOVED lines=11> */
[----:B------:R-:W2:Y:S04]  /*f3470*/  LDL.LU R0, [R1+0x104] ;  /* 0x0001040001007983 */ /* 0x000ea80000300800 */
[----:B------:R-:W2:Y:S04]  /*f3480*/  LDL.LU R26, [R1+0x100] ;  /* 0x00010000011a7983 */ /* 0x000ea80000300800 */
[----:B------:R-:W2:Y:S01]  /*f3490*/  LDL.LU R3, [R1+0xfc] ;  /* 0x0000fc0001037983 */ /* 0x000ea20000300800 */
[----:B------:R-:W-:-:S03]  /*f34a0*/  LOP3.LUT R20, R20, 0xfffdffff, RZ, 0xc0, !PT ;  /* 0xfffdffff14147812 */ /* 0x000fc600078ec0ff */
[----:B------:R-:W2:Y:S01]  /*f34b0*/  LDL.LU R27, [R1+0xf8] ;  /* 0x0000f800011b7983 */ /* 0x000ea20000300800 */
        /* <DEDUP_REMOVED lines=10> */
[----:B------:R-:W-:-:S02]  /*f3560*/  @P1 LOP3.LUT R20, R20, 0x8000, RZ, 0xfc, !PT ;  /* 0x0000800014141812 */ /* 0x000fc400078efcff */
[----:B------:R-:W-:Y:S01]  /*f3570*/  ISETP.LT.AND P1, PT, R5, UR10, !P6 ;  /* 0x0000000a05007c0c */ /* 0x000fe2000f721270 */
        /* <DEDUP_REMOVED lines=15> */
[----:B------:R-:W3:Y:S01]  /*f3670*/  LDCU UR7, c[0x0][0x39c] ;  /* 0x00007380ff0777ac */ /* 0x000ee20008000800 */
[----:B------:R-:W2:Y:S01]  /*f3680*/  LDL.LU R0, [R1+0xe0] ;  /* 0x0000e00001007983 */ /* 0x000ea20000300800 */
[----:B------:R-:W-:-:S04]  /*f3690*/  LOP3.LUT R20, R20, 0xfffff7ff, RZ, 0xc0, !PT ;  /* 0xfffff7ff14147812 */ /* 0x000fc800078ec0ff */
[----:B------:R-:W-:-:S04]  /*f36a0*/  @P1 LOP3.LUT R20, R20, 0x800, RZ, 0xfc, !PT ;  /* 0x0000080014141812 */ /* 0x000fc800078efcff */
[----:B------:R-:W-:-:S04]  /*f36b0*/  LOP3.LUT R20, R20, 0xfffffbff, RZ, 0xc0, !PT ;  /* 0xfffffbff14147812 */ /* 0x000fc800078ec0ff */
[----:B------:R-:W-:Y:S02]  /*f36c0*/  @P0 LOP3.LUT R20, R20, 0x400, RZ, 0xfc, !PT ;  /* 0x0000040014140812 */ /* 0x000fe400078efcff */
[----:B------:R-:W-:Y:S01]  /*f36d0*/  ISETP.LT.AND P0, PT, R3, UR5, !P6 ;  /* 0x0000000503007c0c */ /* 0x000fe2000f701270 */
[----:B------:R-:W0:Y:S01]  /*f36e0*/  LDCU UR5, c[0x0][0x39c] ;  /* 0x00007380ff0577ac */ /* 0x000e220008000800 */
[----:B------:R-:W-:Y:S01]  /*f36f0*/  ISETP.LT.AND P1, PT, R26, UR6, !P6 ;  /* 0x000000061a007c0c */ /* 0x000fe2000f721270 */
[----:B------:R-:W2:Y:S01]  /*f3700*/  LDL.LU R3, [R1+0xd8] ;  /* 0x0000d80001037983 */ /* 0x000ea20000300800 */
[----:B------:R-:W4:Y:S01]  /*f3710*/  LDCU UR6, c[0x0][0x39c] ;  /* 0x00007380ff0677ac */ /* 0x000f220008000800 */
[----:B------:R-:W-:-:S10]  /*f3720*/  LOP3.LUT R20, R20, 0xfffffdff, RZ, 0xc0, !PT ;  /* 0xfffffdff14147812 */ /* 0x000fd400078ec0ff */
[----:B------:R-:W-:Y:S02]  /*f3730*/  @P1 LOP3.LUT R20, R20, 0x200, RZ, 0xfc, !PT ;  /* 0x0000020014141812 */ /* 0x000fe400078efcff */
[----:B0-----:R-:W-:Y:S01]  /*f3740*/  ISETP.LT.AND P2, PT, R27, UR5, !P6 ;  /* 0x000000051b007c0c */ /* 0x001fe2000f741270 */
[----:B------:R-:W0:Y:S01]  /*f3750*/  LDCU UR5, c[0x0][0x3b8] ;  /* 0x00007700ff0577ac */ /* 0x000e220008000800 */
[----:B------:R-:W-:Y:S01]  /*f3760*/  LOP3.LUT R20, R20, 0xfffffeff, RZ, 0xc0, !PT ;  /* 0xfffffeff14147812 */ /* 0x000fe200078ec0ff */
[----:B------:R-:W2:Y:S03]  /*f3770*/  LDL.LU R27, [R1+0xd4] ;  /* 0x0000d400011b7983 */ /* 0x000ea60000300800 */
[----:B------:R-:W-:-:S04]  /*f3780*/  @P0 LOP3.LUT R20, R20, 0x100, RZ, 0xfc, !PT ;  /* 0x0000010014140812 */ /* 0x000fc800078efcff */
[----:B------:R-:W-:Y:S02]  /*f3790*/  LOP3.LUT R20, R20, 0xffffff7f, RZ, 0xc0, !PT ;  /* 0xffffff7f14147812 */ /* 0x000fe400078ec0ff */
[----:B----4-:R-:W-:Y:S01]  /*f37a0*/  ISETP.LT.AND P1, PT, R8, UR6, !P6 ;  /* 0x0000000608007c0c */ /* 0x010fe2000f721270 */
[----:B------:R-:W4:Y:S01]  /*f37b0*/  LDCU UR6, c[0x0][0x3b8] ;  /* 0x00007700ff0677ac */ /* 0x000f220008000800 */
[----:B------:R-:W-:Y:S01]  /*f37c0*/  @P2 LOP3.LUT R20, R20, 0x80, RZ, 0xfc, !PT ;  /* 0x0000008014142812 */ /* 0x000fe200078efcff */
[----:B------:R-:W4:Y:S03]  /*f37d0*/  LDL.LU R8, [R1+0xd0] ;  /* 0x0000d00001087983 */ /* 0x000f260000300800 */
[----:B------:R-:W-:Y:S02]  /*f37e0*/  LOP3.LUT R20, R20, 0xffffffbf, RZ, 0xc0, !PT ;  /* 0xffffffbf14147812 */ /* 0x000fe400078ec0ff */
[----:B---3--:R-:W-:Y:S01]  /*f37f0*/  ISETP.LT.AND P0, PT, R4, UR7, !P6 ;  /* 0x0000000704007c0c */ /* 0x008fe2000f701270 */
[----:B------:R-:W3:Y:S01]  /*f3800*/  LDCU UR7, c[0x0][0x3b8] ;  /* 0x00007700ff0777ac */ /* 0x000ee20008000800 */
[----:B------:R-:W3:Y:S03]  /*f3810*/  LDL.LU R4, [R1+0xcc] ;  /* 0x0000cc0001047983 */ /* 0x000ee60000300800 */
        /* <DEDUP_REMOVED lines=15> */
[----:B------:R-:W-:Y:S01]  /*f3910*/  ISETP.LT.AND P0, PT, R7, UR10, !P6 ;  /* 0x0000000a07007c0c */ /* 0x000fe2000f701270 */
[----:B------:R-:W0:Y:S01]  /*f3920*/  LDCU UR10, c[0x0][0x3b8] ;  /* 0x00007700ff0a77ac */ /* 0x000e220008000800 */
[----:B------:R-:W2:Y:S04]  /*f3930*/  LDL.LU R7, [R1+0xc0] ;  /* 0x0000c00001077983 */ /* 0x000ea80000300800 */
[----:B------:R-:W2:Y:S01]  /*f3940*/  LDL.LU R19, [R1+0x40a8] ;  /* 0x0040a80001137983 */ /* 0x000ea20000300800 */
[----:B------:R-:W-:Y:S01]  /*f3950*/  ISETP.LT.AND P2, PT, R0, UR11, !P6 ;  /* 0x0000000b00007c0c */ /* 0x000fe2000f741270 */
[----:B------:R-:W0:Y:S02]  /*f3960*/  LDCU UR11, c[0x0][0x3b8] ;  /* 0x00007700ff0b77ac */ /* 0x000e240008000800 */
[----:B------:R-:W3:Y:S01]  /*f3970*/  LDL.LU R0, [R1+0xbc] ;  /* 0x0000bc0001007983 */ /* 0x000ee20000300800 */
[----:B------:R-:W-:-:S04]  /*f3980*/  LOP3.LUT R20, R20, 0xfffffffb, RZ, 0xc0, !PT ;  /* 0xfffffffb14147812 */ /* 0x000fc800078ec0ff */
[----:B------:R-:W-:-:S04]  /*f3990*/  @P0 LOP3.LUT R20, R20, 0x4, RZ, 0xfc, !PT ;  /* 0x0000000414140812 */ /* 0x000fc800078efcff */
        /* <DEDUP_REMOVED lines=10> */
[----:B----4-:R-:W-:Y:S01]  /*f3a40*/  ISETP.LT.AND P1, PT, R8, UR15, !P6 ;  /* 0x0000000f08007c0c */ /* 0x010fe2000f721270 */
[----:B------:R-:W4:Y:S02]  /*f3a50*/  LDCU UR15, c[0x0][0x3b8] ;  /* 0x00007700ff0f77ac */ /* 0x000f240008000800 */
[----:B------:R-:W4:Y:S01]  /*f3a60*/  LDL.LU R8, [R1+0xb0] ;  /* 0x0000b00001087983 */ /* 0x000f220000300800 */
[----:B--2---:R-:W-:-:S04]  /*f3a70*/  LOP3.LUT R19, R19, 0x7fffffff, RZ, 0xc0, !PT ;  /* 0x7fffffff13137812 */ /* 0x004fc800078ec0ff */
[----:B------:R-:W-:Y:S02]  /*f3a80*/  @P0 LOP3.LUT R19, R19, 0x80000000, RZ, 0xfc, !PT ;  /* 0x8000000013130812 */ /* 0x000fe400078efcff */
[----:B---3--:R-:W-:Y:S01]  /*f3a90*/  ISETP.LT.AND P0, PT, R4, UR16, !P6 ;  /* 0x0000001004007c0c */ /* 0x008fe2000f701270 */
[----:B------:R-:W2:Y:S01]  /*f3aa0*/  LDCU UR16, c[0x0][0x3b8] ;  /* 0x00007700ff1077ac */ /* 0x000ea20008000800 */
[----:B------:R-:W3:Y:S01]  /*f3ab0*/  LDL.LU R4, [R1+0xac] ;  /* 0x0000ac0001047983 */ /* 0x000ee20000300800 */
[----:B------:R-:W-:-:S04]  /*f3ac0*/  LOP3.LUT R19, R19, 0xbfffffff, RZ, 0xc0, !PT ;  /* 0xbfffffff13137812 */ /* 0x000fc800078ec0ff */
[----:B------:R-:W-:Y:S02]  /*f3ad0*/  @P2 LOP3.LUT R19, R19, 0x40000000, RZ, 0xfc, !PT ;  /* 0x4000000013132812 */ /* 0x000fe400078efcff */
        /* <DEDUP_REMOVED lines=19> */
[----:B------:R-:W-:-:S04]  /*f3c10*/  @P1 LOP3.LUT R19, R19, 0x4000000, RZ, 0xfc, !PT ;  /* 0x0400000013131812 */ /* 0x000fc800078efcff */
[----:B------:R-:W-:Y:S02]  /*f3c20*/  LOP3.LUT R19, R19, 0xfdffffff, RZ, 0xc0, !PT ;  /* 0xfdffffff13137812 */ /* 0x000fe400078ec0ff */
[----:B------:R-:W-:Y:S01]  /*f3c30*/  ISETP.LT.AND P1, PT, R3, UR21, !P6 ;  /* 0x0000001503007c0c */ /* 0x000fe2000f721270 */
[----:B------:R-:W0:Y:S01]  /*f3c40*/  LDCU UR21, c[0x0][0x3b8] ;  /* 0x00007700ff1577ac */ /* 0x000e220008000800 */
[----:B------:R-:W-:Y:S01]  /*f3c50*/  @P0 LOP3.LUT R19, R19, 0x2000000, RZ, 0xfc, !PT ;  /* 0x0200000013130812 */ /* 0x000fe200078efcff */
[----:B------:R-:W2:Y:S03]  /*f3c60*/  LDL.LU R3, [R1+0x94] ;  /* 0x0000940001037983 */ /* 0x000ea60000300800 */
[----:B------:R-:W-:Y:S02]  /*f3c70*/  LOP3.LUT R19, R19, 0xfeffffff, RZ, 0xc0, !PT ;  /* 0xfeffffff13137812 */ /* 0x000fe400078ec0ff */
[----:B------:R-:W-:-:S02]  /*f3c80*/  ISETP.LT.AND P0, PT, R27, UR22, !P6 ;  /* 0x000000161b007c0c */ /* 0x000fc4000f701270 */
[----:B------:R-:W-:Y:S01]  /*f3c90*/  @P2 LOP3.LUT R19, R19, 0x1000000, RZ, 0xfc, !PT ;  /* 0x0100000013132812 */ /* 0x000fe200078efcff */
[----:B------:R-:W2:Y:S01]  /*f3ca0*/  LDL.LU R27, [R1+0x90] ;  /* 0x00009000011b7983 */ /* 0x000ea20000300800 */
[----:B----4-:R-:W-:-:S03]  /*f3cb0*/  ISETP.LT.AND P2, PT, R8, UR23, !P6 ;  /* 0x0000001708007c0c */ /* 0x010fc6000f741270 */
        /* <DEDUP_REMOVED lines=8> */
[----:B---3--:R-:W-:Y:S02]  /*f3d40*/  ISETP.LT.AND P1, PT, R4, UR24, !P6 ;  /* 0x0000001804007c0c */ /* 0x008fe4000f721270 */
[----:B------:R-:W3:Y:S01]  /*f3d50*/  LDL.LU R4, [R1+0x88] ;  /* 0x0000880001047983 */ /* 0x000ee20000300800 */
[----:B--2---:R-:W-:-:S03]  /*f3d60*/  ISETP.LT.AND P0, PT, R5, UR25, !P6 ;  /* 0x0000001905007c0c */ /* 0x004fc6000f701270 */
[----:B------:R-:W2:Y:S01]  /*f3d70*/  LDL.LU R5, [R1+0x84] ;  /* 0x0000840001057983 */ /* 0x000ea20000300800 */
[----:B------:R-:W-:-:S03]  /*f3d80*/  ISETP.LT.AND P2, PT, R6, UR26, !P6 ;  /* 0x0000001a06007c0c */ /* 0x000fc6000f741270 */
[----:B------:R-:W2:Y:S03]  /*f3d90*/  LDL.LU R6, [R1+0x80] ;  /* 0x0000800001067983 */ /* 0x000ea60000300800 */
[----:B------:R-:W-:Y:S02]  /*f3da0*/  @P1 LOP3.LUT R19, R19, 0x100000, RZ, 0xfc, !PT ;  /* 0x0010000013131812 */ /* 0x000fe400078efcff */
[----:B------:R-:W-:Y:S02]  /*f3db0*/  ISETP.LT.AND P1, PT, R7, UR27, !P6 ;  /* 0x0000001b07007c0c */ /* 0x000fe4000f721270 */
[----:B------:R-:W2:Y:S01]  /*f3dc0*/  LDL.LU R7, [R1+0x7c] ;  /* 0x00007c0001077983 */ /* 0x000ea20000300800 */
[----:B------:R-:W-:-:S04]  /*f3dd0*/  LOP3.LUT R19, R19, 0xfff7ffff, RZ, 0xc0, !PT ;  /* 0xfff7ffff13137812 */ /* 0x000fc800078ec0ff */
[----:B------:R-:W-:Y:S02]  /*f3de0*/  @P0 LOP3.LUT R19, R19, 0x80000, RZ, 0xfc, !PT ;  /* 0x0008000013130812 */ /* 0x000fe400078efcff */
[----:B------:R-:W-:Y:S02]  /*f3df0*/  ISETP.LT.AND P0, PT, R0, UR28, !P6 ;  /* 0x0000001c00007c0c */ /* 0x000fe4000f701270 */
[----:B------:R-:W2:Y:S01]  /*f3e00*/  LDL.LU R0, [R1+0x78] ;  /* 0x0000780001007983 */ /* 0x000ea20000300800 */
[----:B------:R-:W-:-:S04]  /*f3e10*/  LOP3.LUT R19, R19, 0xfffbffff, RZ, 0xc0, !PT ;  /* 0xfffbffff13137812 */ /* 0x000fc800078ec0ff */
[----:B------:R-:W-:-:S04]  /*f3e20*/  @P2 LOP3.LUT R19, R19, 0x40000, RZ, 0xfc, !PT ;  /* 0x0004000013132812 */ /* 0x000fc800078efcff */
[----:B------:R-:W-:Y:S02]  /*f3e30*/  LOP3.LUT R19, R19, 0xfffdffff, RZ, 0xc0, !PT ;  /* 0xfffdffff13137812 */ /* 0x000fe400078ec0ff */
[----:B------:R-:W-:Y:S02]  /*f3e40*/  ISETP.LT.AND P2, PT, R3, UR29, !P6 ;  /* 0x0000001d03007c0c */ /* 0x000fe4000f741270 */
[----:B------:R-:W-:Y:S01]  /*f3e50*/  @P1 LOP3.LUT R19, R19, 0x20000, RZ, 0xfc, !PT ;  /* 0x0002000013131812 */ /* 0x000fe200078efcff */
[----:B------:R-:W2:Y:S03]  /*f3e60*/  LDL.LU R3, [R1+0x74] ;  /* 0x0000740001037983 */ /* 0x000ea60000300800 */
[----:B------:R-:W-:Y:S01]  /*f3e70*/  LOP3.LUT R19, R19, 0xfffeffff, RZ, 0xc0, !PT ;  /* 0xfffeffff13137812 */ /* 0x000fe200078ec0ff */
[----:B------:R-:W2:Y:S03]  /*f3e80*/  LDL.LU R26, [R1+0x70] ;  /* 0x00007000011a7983 */ /* 0x000ea60000300800 */
[----:B------:R-:W-:-:S02]  /*f3e90*/  @P0 LOP3.LUT R19, R19, 0x10000, RZ, 0xfc, !PT ;  /* 0x0001000013130812 */ /* 0x000fc400078efcff */
[----:B----4-:R-:W-:Y:S02]  /*f3ea0*/  ISETP.LT.AND P0, PT, R8, UR31, !P6 ;  /* 0x0000001f08007c0c */ /* 0x010fe4000f701270 */
[----:B------:R-:W4:Y:S01]  /*f3eb0*/  LDL.LU R8, [R1+0x6c] ;  /* 0x00006c0001087983 */ /* 0x000f220000300800 */
[----:B------:R-:W-:Y:S02]  /*f3ec0*/  ISETP.LT.AND P1, PT, R27, UR30, !P6 ;  /* 0x0000001e1b007c0c */ /* 0x000fe4000f721270 */
        /* <DEDUP_REMOVED lines=20> */
[----:B------:R-:W-:-:S03]  /*f4010*/  LOP3.LUT R19, R19, 0xfffffbff, RZ, 0xc0, !PT ;  /* 0xfffffbff13137812 */ /* 0x000fc600078ec0ff */
[----:B------:R-:W2:Y:S01]  /*f4020*/  LDL.LU R27, [R1+0x54] ;  /* 0x00005400011b7983 */ /* 0x000ea20000300800 */
[----:B------:R-:W-:-:S04]  /*f4030*/  @P0 LOP3.LUT R19, R19, 0x400, RZ, 0xfc, !PT ;  /* 0x0000040013130812 */ /* 0x000fc800078efcff */
[----:B------:R-:W-:-:S04]  /*f4040*/  LOP3.LUT R19, R19, 0xfffffdff, RZ, 0xc0, !PT ;  /* 0xfffffdff13137812 */ /* 0x000fc800078ec0ff */
[----:B------:R-:W-:Y:S02]  /*f4050*/  @P2 LOP3.LUT R19, R19, 0x200, RZ, 0xfc, !PT ;  /* 0x0000020013132812 */ /* 0x000fe400078efcff */
[----:B------:R-:W-:Y:S02]  /*f4060*/  ISETP.LT.AND P0, PT, R3, UR37, !P6 ;  /* 0x0000002503007c0c */ /* 0x000fe4000f701270 */
[----:B------:R-:W2:Y:S01]  /*f4070*/  LDL.LU R3, [R1+0x50] ;  /* 0x0000500001037983 */ /* 0x000ea20000300800 */
[----:B------:R-:W-:-:S04]  /*f4080*/  LOP3.LUT R19, R19, 0xfffffeff, RZ, 0xc0, !PT ;  /* 0xfffffeff13137812 */ /* 0x000fc800078ec0ff */
[----:B------:R-:W-:Y:S02]  /*f4090*/  @P1 LOP3.LUT R19, R19, 0x100, RZ, 0xfc, !PT ;  /* 0x0000010013131812 */ /* 0x000fe400078efcff */
        /* <DEDUP_REMOVED lines=22> */
[----:B------:R-:W2:Y:S04]  /*f4200*/  LDL.LU R0, [R1+0x38] ;  /* 0x0000380001007983 */ /* 0x000ea80000300800 */
[----:B------:R-:W2:Y:S04]  /*f4210*/  LDL.LU R24, [R1+0x34] ;  /* 0x0000340001187983 */ /* 0x000ea80000300800 */
[----:B------:R-:W2:Y:S01]  /*f4220*/  LDL.LU R25, [R1+0x30] ;  /* 0x0000300001197983 */ /* 0x000ea20000300800 */
[----:B------:R-:W-:-:S03]  /*f4230*/  LOP3.LUT R19, R19, 0xfffffffb, RZ, 0xc0, !PT ;  /* 0xfffffffb13137812 */ /* 0x000fc600078ec0ff */
[----:B------:R-:W2:Y:S01]  /*f4240*/  LDL.LU R26, [R1+0x2c] ;  /* 0x00002c00011a7983 */ /* 0x000ea20000300800 */
        /* <DEDUP_REMOVED lines=33> */
[----:B------:R-:W-:-:S04]  /*f4460*/  LOP3.LUT R2, R2, 0xfdffffff, RZ, 0xc0, !PT ;  /* 0xfdffffff02027812 */ /* 0x000fc800078ec0ff */
[----:B------:R-:W-:Y:S02]  /*f4470*/  @P1 LOP3.LUT R2, R2, 0x2000000, RZ, 0xfc, !PT ;  /* 0x0200000002021812 */ /* 0x000fe400078efcff */
[----:B------:R-:W-:Y:S02]  /*f4480*/  ISETP.LT.AND P2, PT, R24, UR55, !P6 ;  /* 0x0000003718007c0c */ /* 0x000fe4000f741270 */
        /* <DEDUP_REMOVED lines=14> */
[----:B----4-:R-:W-:Y:S02]  /*f4570*/  ISETP.LT.AND P0, PT, R8, UR60, !P6 ;  /* 0x0000003c08007c0c */ /* 0x010fe4000f701270 */
[----:B------:R-:W-:-:S04]  /*f4580*/  LOP3.LUT R2, R2, 0xfff7ffff, RZ, 0xc0, !PT ;  /* 0xfff7ffff02027812 */ /* 0x000fc800078ec0ff */
[----:B------:R-:W-:-:S04]  /*f4590*/  @P1 LOP3.LUT R2, R2, 0x80000, RZ, 0xfc, !PT ;  /* 0x0008000002021812 */ /* 0x000fc800078efcff */
[----:B------:R-:W-:-:S04]  /*f45a0*/  LOP3.LUT R2, R2, 0xfffbffff, RZ, 0xc0, !PT ;  /* 0xfffbffff02027812 */ /* 0x000fc800078ec0ff */
[----:B------:R-:W-:-:S04]  /*f45b0*/  @P0 LOP3.LUT R2, R2, 0x40000, RZ, 0xfc, !PT ;  /* 0x0004000002020812 */ /* 0x000fc800078efcff */
[----:B------:R-:W-:Y:S02]  /*f45c0*/  LOP3.LUT R2, R2, 0xfffdffff, RZ, 0xc0, !PT ;  /* 0xfffdffff02027812 */ /* 0x000fe400078ec0ff */
[----:B------:R-:W-:Y:S02]  /*f45d0*/  ISETP.LT.AND P3, PT, R12, UR73, !P6 ;  /* 0x000000490c007c0c */ /* 0x000fe4000f761270 */
[----:B---3--:R-:W-:Y:S02]  /*f45e0*/  ISETP.LT.AND P2, PT, R4, UR61, !P6 ;  /* 0x0000003d04007c0c */ /* 0x008fe4000f741270 */
[----:B--2---:R-:W-:-:S11]  /*f45f0*/  ISETP.LT.AND P1, PT, R5, UR62, !P6 ;  /* 0x0000003e05007c0c */ /* 0x004fd6000f721270 */
[----:B------:R-:W-:-:S04]  /*f4600*/  @P2 LOP3.LUT R2, R2, 0x20000, RZ, 0xfc, !PT ;  /* 0x0002000002022812 */ /* 0x000fc800078efcff */
[----:B------:R-:W-:Y:S02]  /*f4610*/  LOP3.LUT R2, R2, 0xfffeffff, RZ, 0xc0, !PT ;  /* 0xfffeffff02027812 */ /* 0x000fe400078ec0ff */
[----:B------:R-:W-:Y:S02]  /*f4620*/  ISETP.LT.AND P0, PT, R6, UR63, !P6 ;  /* 0x0000003f06007c0c */ /* 0x000fe4000f701270 */
[----:B------:R-:W-:-:S04]  /*f4630*/  @P1 LOP3.LUT R2, R2, 0x10000, RZ, 0xfc, !PT ;  /* 0x0001000002021812 */ /* 0x000fc800078efcff */
[----:B------:R-:W-:Y:S02]  /*f4640*/  LOP3.LUT R2, R2, 0xffff7fff, RZ, 0xc0, !PT ;  /* 0xffff7fff02027812 */ /* 0x000fe400078ec0ff */
[----:B------:R-:W-:-:S05]  /*f4650*/  ISETP.LT.AND P2, PT, R7, UR64, !P6 ;  /* 0x0000004007007c0c */ /* 0x000fca000f741270 */
[----:B------:R-:W-:Y:S02]  /*f4660*/  @P0 LOP3.LUT R2, R2, 0x8000, RZ, 0xfc, !PT ;  /* 0x0000800002020812 */ /* 0x000fe400078efcff */
[----:B------:R-:W-:Y:S02]  /*f4670*/  ISETP.LT.AND P1, PT, R0, UR65, !P6 ;  /* 0x0000004100007c0c */ /* 0x000fe4000f721270 */
[----:B------:R-:W-:-:S04]  /*f4680*/  LOP3.LUT R2, R2, 0xffffbfff, RZ, 0xc0, !PT ;  /* 0xffffbfff02027812 */ /* 0x000fc800078ec0ff */
[----:B------:R-:W-:Y:S02]  /*f4690*/  @P2 LOP3.LUT R2, R2, 0x4000, RZ, 0xfc, !PT ;  /* 0x0000400002022812 */ /* 0x000fe400078efcff */
[----:B------:R-:W-:Y:S02]  /*f46a0*/  ISETP.LT.AND P0, PT, R28, UR66, !P6 ;  /* 0x000000421c007c0c */ /* 0x000fe4000f701270 */
[----:B------:R-:W-:Y:S01]  /*f46b0*/  LOP3.LUT R2, R2, 0xffffdfff, RZ, 0xc0, !PT ;  /* 0xffffdfff02027812 */ /* 0x000fe200078ec0ff */
[----:B------:R-:W2:Y:S03]  /*f46c0*/  LDL.LU R28, [R1+0x40a4] ;  /* 0x0040a400011c7983 */ /* 0x000ea60000300800 */
[----:B------:R-:W-:Y:S01]  /*f46d0*/  @P1 LOP3.LUT R2, R2, 0x2000, RZ, 0xfc, !PT ;  /* 0x0000200002021812 */ /* 0x000fe200078efcff */
[----:B------:R-:W0:Y:S01]  /*f46e0*/  LDL R0, [R1+0xfb0] ;  /* 0x000fb00001007983 */ /* 0x000e220000100800 */
[----:B------:R-:W-:-:S02]  /*f46f0*/  ISETP.LT.AND P2, PT, R16, UR67, !P6 ;  /* 0x0000004310007c0c */ /* 0x000fc4000f741270 */
[----:B------:R-:W-:Y:S01]  /*f4700*/  LOP3.LUT R2, R2, 0xffffefff, RZ, 0xc0, !PT ;  /* 0xffffefff02027812 */ /* 0x000fe200078ec0ff */
[----:B------:R-:W3:Y:S03]  /*f4710*/  LDL.LU R4, [R1+0xeb0] ;  /* 0x000eb00001047983 */ /* 0x000ee60000300800 */
[----:B------:R-:W-:Y:S01]  /*f4720*/  @P0 LOP3.LUT R2, R2, 0x1000, RZ, 0xfc, !PT ;  /* 0x0000100002020812 */ /* 0x000fe200078efcff */
[----:B------:R-:W3:Y:S01]  /*f4730*/  LDL.LU R5, [R1+0xf00] ;  /* 0x000f000001057983 */ /* 0x000ee20000300800 */
[----:B------:R-:W-:Y:S02]  /*f4740*/  ISETP.LT.AND P1, PT, R17, UR68, !P6 ;  /* 0x0000004411007c0c */ /* 0x000fe4000f721270 */
[----:B------:R-:W-:Y:S01]  /*f4750*/  LOP3.LUT R2, R2, 0xfffff7ff, RZ, 0xc0, !PT ;  /* 0xfffff7ff02027812 */ /* 0x000fe200078ec0ff */
[----:B------:R-:W4:Y:S03]  /*f4760*/  LDL.LU R6, [R1+0xe8c] ;  /* 0x000e8c0001067983 */ /* 0x000f260000300800 */
[----:B------:R-:W-:Y:S01]  /*f4770*/  @P2 LOP3.LUT R2, R2, 0x800, RZ, 0xfc, !PT ;  /* 0x0000080002022812 */ /* 0x000fe200078efcff */
[----:B------:R-:W4:Y:S01]  /*f4780*/  LDL.LU R7, [R1+0xeb4] ;  /* 0x000eb40001077983 */ /* 0x000f220000300800 */
[----:B------:R-:W-:-:S02]  /*f4790*/  ISETP.LT.AND P0, PT, R29, UR69, !P6 ;  /* 0x000000451d007c0c */ /* 0x000fc4000f701270 */
[----:B------:R-:W-:Y:S01]  /*f47a0*/  LOP3.LUT R2, R2, 0xfffffbff, RZ, 0xc0, !PT ;  /* 0xfffffbff02027812 */ /* 0x000fe200078ec0ff */
[----:B------:R-:W2:Y:S03]  /*f47b0*/  LDL.LU R16, [R1+0xc18] ;  /* 0x000c180001107983 */ /* 0x000ea60000300800 */
[----:B------:R-:W-:Y:S01]  /*f47c0*/  @P1 LOP3.LUT R2, R2, 0x400, RZ, 0xfc, !PT ;  /* 0x0000040002021812 */ /* 0x000fe200078efcff */
[----:B------:R-:W2:Y:S01]  /*f47d0*/  LDL.LU R17, [R1+0xc38] ;  /* 0x000c380001117983 */ /* 0x000ea20000300800 */
[----:B------:R-:W-:Y:S02]  /*f47e0*/  ISETP.LT.AND P2, PT, R9, UR70, !P6 ;  /* 0x0000004609007c0c */ /* 0x000fe4000f741270 */
[----:B------:R-:W-:Y:S01]  /*f47f0*/  LOP3.LUT R2, R2, 0xfffffdff, RZ, 0xc0, !PT ;  /* 0xfffffdff02027812 */ /* 0x000fe200078ec0ff */
[----:B------:R-:W2:Y:S03]  /*f4800*/  LDL.LU R23, [R1+0x87c] ;  /* 0x00087c0001177983 */ /* 0x000ea60000300800 */
[----:B------:R-:W-:Y:S01]  /*f4810*/  @P0 LOP3.LUT R2, R2, 0x200, RZ, 0xfc, !PT ;  /* 0x0000020002020812 */ /* 0x000fe200078efcff */
[----:B------:R-:W2:Y:S03]  /*f4820*/  LDL.LU R24, [R1+0x884] ;  /* 0x0008840001187983 */ /* 0x000ea60000300800 */
[----:B------:R-:W-:Y:S01]  /*f4830*/  LOP3.LUT R2, R2, 0xfffffeff, RZ, 0xc0, !PT ;  /* 0xfffffeff02027812 */ /* 0x000fe200078ec0ff */
[----:B------:R-:W2:Y:S01]  /*f4840*/  LDL.LU R25, [R1+0x7f4] ;  /* 0x0007f40001197983 */ /* 0x000ea20000300800 */
[----:B------:R-:W-:-:S03]  /*f4850*/  ISETP.LT.AND P0, PT, R11, UR72, !P6 ;  /* 0x000000480b007c0c */ /* 0x000fc6000f701270 */
[----:B------:R-:W2:Y:S01]  /*f4860*/  LDL.LU R26, [R1+0x7fc] ;  /* 0x0007fc00011a7983 */ /* 0x000ea20000300800 */
[----:B------:R-:W-:-:S03]  /*f4870*/  @P2 LOP3.LUT R2, R2, 0x100, RZ, 0xfc, !PT ;  /* 0x0000010002022812 */ /* 0x000fc600078efcff */
[----:B------:R-:W2:Y:S01]  /*f4880*/  LDL.LU R29, [R1+0x888] ;  /* 0x00088800011d7983 */ /* 0x000ea20000300800 */
[----:B------:R-:W-:-:S03]  /*f4890*/  ISETP.LT.AND P2, PT, R13, UR74, !P6 ;  /* 0x0000004a0d007c0c */ /* 0x000fc6000f741270 */
[----:B------:R-:W2:Y:S04]  /*f48a0*/  LDL.LU R11, [R1+0xc30] ;  /* 0x000c3000010b7983 */ /* 0x000ea80000300800 */
[----:B------:R-:W2:Y:S04]  /*f48b0*/  LDL.LU R12, [R1+0x880] ;  /* 0x00088000010c7983 */ /* 0x000ea80000300800 */
[----:B------:R-:W2:Y:S04]  /*f48c0*/  LDL.LU R13, [R1+0xc08] ;  /* 0x000c0800010d7983 */ /* 0x000ea80000300800 */
[----:B------:R-:W2:Y:S04]  /*f48d0*/  LDL.LU R27, [R1+0x7f0] ;  /* 0x0007f000011b7983 */ /* 0x000ea80000300800 */
[----:B------:R-:W2:Y:S01]  /*f48e0*/  LDL.LU R3, [R1+0x7f8] ;  /* 0x0007f80001037983 */ /* 0x000ea20000300800 */
[----:B------:R-:W-:-:S02]  /*f48f0*/  ISETP.LT.AND P1, PT, R10, UR71, !P6 ;  /* 0x000000470a007c0c */ /* 0x000fc4000f721270 */
[----:B------:R-:W-:-:S11]  /*f4900*/  LOP3.LUT R2, R2, 0xffffff7f, RZ, 0xc0, !PT ;  /* 0xffffff7f02027812 */ /* 0x000fd600078ec0ff */
[----:B------:R-:W-:Y:S02]  /*f4910*/  @P1 LOP3.LUT R2, R2, 0x80, RZ, 0xfc, !PT ;  /* 0x0000008002021812 */ /* 0x000fe400078efcff */
[----:B------:R-:W-:Y:S01]  /*f4920*/  ISETP.LT.AND P1, PT, R14, UR75, !P6 ;  /* 0x0000004b0e007c0c */ /* 0x000fe2000f721270 */
[----:B0-----:R-:W-:Y:S01]  /*f4930*/  VIADD R0, R0, UR5 ;  /* 0x0000000500007c36 */ /* 0x001fe20008000000 */
[----:B---3--:R-:W-:-:S04]  /*f4940*/  PRMT R8, R5, 0x5410, R4 ;  /* 0x0000541005087816 */ /* 0x008fc80000000004 */
[----:B------:R0:W-:Y:S01]  /*f4950*/  STL [R1+0xe88], R0 ;  /* 0x000e880001007387 */ /* 0x0001e20000100800 */
[----:B----4-:R-:W-:-:S03]  /*f4960*/  PRMT R9, R7, 0x5410, R6 ;  /* 0x0000541007097816 */ /* 0x010fc60000000006 */
[----:B------:R-:W3:Y:S01]  /*f4970*/  LDL.LU R4, [R1+0xf1c] ;  /* 0x000f1c0001047983 */ /* 0x000ee20000300800 */
[----:B--2---:R-:W-:Y:S01]  /*f4980*/  PRMT R10, R17, 0x5410, R16 ;  /* 0x00005410110a7816 */ /* 0x004fe20000000010 */
[----:B0-----:R-:W-:Y:S02]  /*f4990*/  VIADD R0, R0, UR6 ;  /* 0x0000000600007c36 */ /* 0x001fe40008000000 */
[----:B------:R-:W3:Y:S01]  /*f49a0*/  LDL.LU R7, [R1+0xf34] ;  /* 0x000f340001077983 */ /* 0x000ee20000300800 */
[----:B------:R-:W-:-:S03]  /*f49b0*/  PRMT R11, R11, 0x5410, R13 ;  /* 0x000054100b0b7816 */ /* 0x000fc6000000000d */
[----:B------:R-:W2:Y:S01]  /*f49c0*/  LDL.LU R5, [R1+0xf18] ;  /* 0x000f180001057983 */ /* 0x000ea20000300800 */
[----:B------:R-:W-:Y:S01]  /*f49d0*/  LOP3.LUT R2, R2, 0xffffffbf, RZ, 0xc0, !PT ;  /* 0xffffffbf02027812 */ /* 0x000fe200078ec0ff */
[----:B------:R-:W0:Y:S02]  /*f49e0*/  LDCU UR5, c[0x0][0x3b8] ;  /* 0x00007700ff0577ac */ /* 0x000e240008000800 */
[----:B------:R4:W-:Y:S01]  /*f49f0*/  STL [R1+0xeb0], R0 ;  /* 0x000eb00001007387 */ /* 0x0009e20000100800 */
[----:B------:R-:W0:Y:S03]  /*f4a00*/  LDCU UR6, c[0x0][0x3b8] ;  /* 0x00007700ff0677ac */ /* 0x000e260008000800 */
[----:B------:R-:W2:Y:S04]  /*f4a10*/  LDL.LU R6, [R1+0xf30] ;  /* 0x000f300001067983 */ /* 0x000ea80000300800 */
[----:B------:R-:W2:Y:S01]  /*f4a20*/  LDL.LU R16, [R1+0xbe0] ;  /* 0x000be00001107983 */ /* 0x000ea20000300800 */
[----:B----4-:R-:W-:-:S03]  /*f4a30*/  VIADD R0, R0, UR7 ;  /* 0x0000000700007c36 */ /* 0x010fc60008000000 */
[----:B------:R-:W-:Y:S01]  /*f4a40*/  STSM.16.M88.4 [R28], R8 ;  /* 0x000000081c007844 */ /* 0x000fe20000000200 */
[----:B------:R-:W-:Y:S01]  /*f4a50*/  @P0 LOP3.LUT R2, R2, 0x40, RZ, 0xfc, !PT ;  /* 0x0000004002020812 */ /* 0x000fe200078efcff */
[----:B------:R-:W4:Y:S02]  /*f4a60*/  LDCU UR7, c[0x0][0x3b8] ;  /* 0x00007700ff0777ac */ /* 0x000f240008000800 */
[----:B------:R-:W4:Y:S04]  /*f4a70*/  LDL.LU R17, [R1+0xc48] ;  /* 0x000c480001117983 */ /* 0x000f280000300800 */
[----:B------:R0:W-:Y:S02]  /*f4a80*/  STL [R1+0xeb4], R0 ;  /* 0x000eb40001007387 */ /* 0x0001e40000100800 */
[----:B0-----:R-:W-:Y:S01]  /*f4a90*/  VIADD R0, R0, UR8 ;  /* 0x0000000800007c36 */ /* 0x001fe20008000000 */
[----:B------:R-:W-:Y:S01]  /*f4aa0*/  PRMT R11, R3, 0x5410, R27 ;  /* 0x00005410030b7816 */ /* 0x000fe2000000001b */
[----:B------:R-:W0:Y:S03]  /*f4ab0*/  LDCU UR8, c[0x0][0x3b8] ;  /* 0x00007700ff0877ac */ /* 0x000e260008000800 */
[----:B------:R1:W-:Y:S02]  /*f4ac0*/  STL [R1+0xe8c], R0 ;  /* 0x000e8c0001007387 */ /* 0x0003e40000100800 */
[----:B-1----:R-:W-:Y:S01]  /*f4ad0*/  VIADD R0, R0, UR9 ;  /* 0x0000000900007c36 */ /* 0x002fe20008000000 */
[----:B------:R-:W-:Y:S01]  /*f4ae0*/  PRMT R8, R29, 0x5410, R12 ;  /* 0x000054101d087816 */ /* 0x000fe2000000000c */
[----:B------:R-:W1:Y:S03]  /*f4af0*/  LDCU UR9, c[0x0][0x3b8] ;  /* 0x00007700ff0977ac */ /* 0x000e660008000800 */
[----:B------:R0:W-:Y:S04]  /*f4b00*/  STL [R1+0xf04], R0 ;  /* 0x000f040001007387 */ /* 0x0001e80000100800 */
[----:B------:R-:W4:Y:S04]  /*f4b10*/  LDL.LU R27, [R1+0xbe8] ;  /* 0x000be800011b7983 */ /* 0x000f280000300800 */
[----:B------:R-:W4:Y:S01]  /*f4b20*/  LDL.LU R3, [R1+0xbf8] ;  /* 0x000bf80001037983 */ /* 0x000f220000300800 */
        /* <DEDUP_REMOVED lines=8> */
[----:B------:R-:W4:Y:S01]  /*f4bb0*/  LDL.LU R14, [R1+0x8a0] ;  /* 0x0008a000010e7983 */ /* 0x000f220000300800 */
[----:B0-----:R-:W-:-:S03]  /*f4bc0*/  VIADD R0, R0, UR12 ;  /* 0x0000000c00007c36 */ /* 0x001fc60008000000 */
[----:B------:R-:W-:Y:S01]  /*f4bd0*/  STSM.16.M88.4 [R28+0x200], R8 ;  /* 0x000200081c007844 */ /* 0x000fe20000000200 */
[----:B------:R-:W-:Y:S01]  /*f4be0*/  BAR.SYNC.DEFER_BLOCKING 0x0 ;  /* 0x0000000000007b1d */ /* 0x000fe20000010000 */
[----:B------:R-:W-:-:S05]  /*f4bf0*/  ISETP.LT.AND P0, PT, R15, UR76, !P6 ;  /* 0x0000004c0f007c0c */ /* 0x000fca000f701270 */
[----:B------:R-:W0:Y:S01]  /*f4c00*/  LDCU UR12, c[0x0][0x3b8] ;  /* 0x00007700ff0c77ac */ /* 0x000e220008000800 */
[----:B------:R1:W-:Y:S04]  /*f4c10*/  STL [R1+0xf18], R0 ;  /* 0x000f180001007387 */ /* 0x0003e80000100800 */
[----:B------:R-:W4:Y:S04]  /*f4c20*/  LDL.LU R13, [R1+0x8c0] ;  /* 0x0008c000010d7983 */ /* 0x000f280000300800 */
[----:B------:R-:W4:Y:S01]  /*f4c30*/  LDL.LU R12, [R1+0x89c] ;  /* 0x00089c00010c7983 */ /* 0x000f220000300800 */
[----:B------:R-:W-:Y:S01]  /*f4c40*/  ISETP.LT.AND P6, PT, R18, UR77, !P6 ;  /* 0x0000004d12007c0c */ /* 0x000fe2000f7c1270 */
[----:B-1----:R-:W-:Y:S01]  /*f4c50*/  VIADD R0, R0, UR13 ;  /* 0x0000000d00007c36 */ /* 0x002fe20008000000 */
[----:B------:R-:W1:Y:S01]  /*f4c60*/  LDCU UR13, c[0x0][0x3b8] ;  /* 0x00007700ff0d77ac */ /* 0x000e620008000800 */
[----:B---3--:R-:W-:-:S02]  /*f4c70*/  PRMT R8, R7, 0x5410, R4 ;  /* 0x0000541007087816 */ /* 0x008fc40000000004 */
[----:B------:R-:W3:Y:S02]  /*f4c80*/  S2R R7, SR_TID.X ;  /* 0x0000000000077919 */ /* 0x000ee40000002100 */
[----:B---3--:R-:W-:-:S04]  /*f4c90*/  LOP3.LUT R18, R7, 0x3f, RZ, 0xc0, !PT ;  /* 0x0000003f07127812 */ /* 0x008fc800078ec0ff */
[----:B------:R-:W-:Y:S01]  /*f4ca0*/  LEA R18, R18, UR4, 0x4 ;  /* 0x0000000412127c11 */ /* 0x000fe2000f8e20ff */
[----:B------:R-:W3:Y:S01]  /*f4cb0*/  LDCU UR4, c[0x0][0x3b8] ;  /* 0x00007700ff0477ac */ /* 0x000ee20008000800 */
[----:B--2---:R-:W-:Y:S02]  /*f4cc0*/  PRMT R9, R6, 0x5410, R5 ;  /* 0x0000541006097816 */ /* 0x004fe40000000005 */
[----:B----4-:R-:W-:Y:S01]  /*f4cd0*/  PRMT R10, R17, 0x5410, R16 ;  /* 0x00005410110a7816 */ /* 0x010fe20000000010 */
[----:B------:R-:W-:Y:S04]  /*f4ce0*/  STL [R1+0x40a0], R14 ;  /* 0x0040a00e01007387 */ /* 0x000fe80000100800 */
[----:B------:R-:W-:Y:S04]  /*f4cf0*/  STL.64 [R1+0x4098], R12 ;  /* 0x0040980c01007387 */ /* 0x000fe80000100a00 */
[----:B------:R-:W2:Y:S04]  /*f4d00*/  LDS.128 R12, [R18] ;  /* 0x00000000120c7984 */ /* 0x000ea80000000c00 */
[----:B------:R-:W4:Y:S04]  /*f4d10*/  LDL.LU R29, [R1+0x8ac] ;  /* 0x0008ac00011d7983 */ /* 0x000f280000300800 */
[----:B------:R-:W3:Y:S04]  /*f4d20*/  LDL.LU R23, [R1+0x804] ;  /* 0x0008040001177983 */ /* 0x000ee80000300800 */
[----:B------:R-:W3:Y:S04]  /*f4d30*/  LDL.LU R24, [R1+0x80c] ;  /* 0x00080c0001187983 */ /* 0x000ee80000300800 */
[----:B------:R-:W4:Y:S04]  /*f4d40*/  LDL.LU R4, [R1+0x800] ;  /* 0x0008000001047983 */ /* 0x000f280000300800 */
[----:B------:R-:W4:Y:S04]  /*f4d50*/  LDL.LU R5, [R1+0x808] ;  /* 0x0008080001057983 */ /* 0x000f280000300800 */
[----:B------:R-:W4:Y:S04]  /*f4d60*/  LDL.LU R6, [R1+0xf60] ;  /* 0x000f600001067983 */ /* 0x000f280000300800 */
[----:B------:R-:W4:Y:S04]  /*f4d70*/  LDL.LU R7, [R1+0xf78] ;  /* 0x000f780001077983 */ /* 0x000f280000300800 */
[----:B------:R-:W4:Y:S04]  /*f4d80*/  LDL.LU R16, [R1+0xf50] ;  /* 0x000f500001107983 */ /* 0x000f280000300800 */
[----:B------:R-:W-:Y:S04]  /*f4d90*/  STL [R1+0xf1c], R0 ;  /* 0x000f1c0001007387 */ /* 0x000fe80000100800 */
[----:B------:R-:W4:Y:S04]  /*f4da0*/  LDL.LU R17, [R1+0xf64] ;  /* 0x000f640001117983 */ /* 0x000f280000300800 */
[----:B--2---:R-:W-:Y:S04]  /*f4db0*/  STL.64 [R1+0x50], R12 ;  /* 0x0000500c01007387 */ /* 0x004fe80000100a00 */
[----:B------:R-:W-:Y:S04]  /*f4dc0*/  STL.64 [R1+0x58], R14 ;  /* 0x0000580e01007387 */ /* 0x000fe80000100a00 */
[----:B------:R-:W2:Y:S04]  /*f4dd0*/  LDS.128 R12, [R18+0x400] ;  /* 0x00040000120c7984 */ /* 0x000ea80000000c00 */
[----:B--2---:R-:W-:Y:S04]  /*f4de0*/  STL.64 [R1+0x40], R12 ;  /* 0x0000400c01007387 */ /* 0x004fe80000100a00 */
[----:B------:R2:W-:Y:S04]  /*f4df0*/  STL.64 [R1+0x48], R14 ;  /* 0x0000480e01007387 */ /* 0x0005e80000100a00 */
[----:B--2---:R-:W2:Y:S04]  /*f4e00*/  LDL.LU R14, [R1+0x40a0] ;  /* 0x0040a000010e7983 */ /* 0x004ea80000300800 */
[----:B------:R-:W2:Y:S01]  /*f4e10*/  LDL.LU.64 R12, [R1+0x4098] ;  /* 0x00409800010c7983 */ /* 0x000ea20000300a00 */
[----:B-1----:R-:W-:Y:S01]  /*f4e20*/  VIADD R0, R0, UR13 ;  /* 0x0000000d00007c36 */ /* 0x002fe20008000000 */
[----:B------:R-:W1:Y:S04]  /*f4e30*/  LDCU UR13, c[0x0][0x3b8] ;  /* 0x00007700ff0d77ac */ /* 0x000e680008000800 */
[----:B------:R1:W-:Y:S01]  /*f4e40*/  STL [R1+0xf3c], R0 ;  /* 0x000f3c0001007387 */ /* 0x0003e20000100800 */
[----:B------:R-:W-:-:S03]  /*f4e50*/  PRMT R11, R3, 0x5410, R27 ;  /* 0x00005410030b7816 */ /* 0x000fc6000000001b */
[----:B------:R-:W2:Y:S04]  /*f4e60*/  LDL.LU R25, [R1+0xbc4] ;  /* 0x000bc40001197983 */ /* 0x000ea80000300800 */
[----:B------:R-:W2:Y:S04]  /*f4e70*/  LDL.LU R26, [R1+0xbd4] ;  /* 0x000bd400011a7983 */ /* 0x000ea80000300800 */
[----:B------:R-:W2:Y:S01]  /*f4e80*/  LDL.LU R27, [R1+0xbc0] ;  /* 0x000bc000011b7983 */ /* 0x000ea20000300800 */
[----:B-1----:R-:W-:Y:S01]  /*f4e90*/  VIADD R0, R0, UR13 ;  /* 0x0000000d00007c36 */ /* 0x002fe20008000000 */
[----:B------:R-:W1:Y:S01]  /*f4ea0*/  LDCU UR13, c[0x0][0x3b8] ;  /* 0x00007700ff0d77ac */ /* 0x000e620008000800 */
[----:B------:R-:W-:Y:S06]  /*f4eb0*/  BAR.SYNC.DEFER_BLOCKING 0x0 ;  /* 0x0000000000007b1d */ /* 0x000fec0000010000 */
[----:B------:R0:W-:Y:S04]  /*f4ec0*/  STL [R1+0xf44], R0 ;  /* 0x000f440001007387 */ /* 0x0001e80000100800 */
[----:B------:R-:W2:Y:S01]  /*f4ed0*/  LDL.LU R3, [R1+0xbd0] ;  /* 0x000bd00001037983 */ /* 0x000ea20000300800 */
[----:B0-----:R-:W-:Y:S01]  /*f4ee0*/  VIADD R0, R0, UR14 ;  /* 0x0000000e00007c36 */ /* 0x001fe20008000000 */
[----:B------:R-:W0:Y:S04]  /*f4ef0*/  LDCU UR14, c[0x0][0x3b8] ;  /* 0x00007700ff0e77ac */ /* 0x000e280008000800 */
[----:B------:R1:W-:Y:S02]  /*f4f00*/  STL [R1+0xf34], R0 ;  /* 0x000f340001007387 */ /* 0x0003e40000100800 */
[----:B-1----:R-:W-:-:S02]  /*f4f10*/  VIADD R0, R0, UR15 ;  /* 0x0000000f00007c36 */ /* 0x002fc40008000000 */
[----:B------:R-:W-:Y:S01]  /*f4f20*/  STSM.16.M88.4 [R28], R8 ;  /* 0x000000081c007844 */ /* 0x000fe20000000200 */
[----:B------:R-:W1:Y:S03]  /*f4f30*/  LDCU UR15, c[0x0][0x3b8] ;  /* 0x00007700ff0f77ac */ /* 0x000e660008000800 */
[----:B------:R0:W-:Y:S02]  /*f4f40*/  STL [R1+0xf54], R0 ;  /* 0x000f540001007387 */ /* 0x0001e40000100800 */
[----:B0-----:R-:W-:Y:S01]  /*f4f50*/  VIADD R0, R0, UR16 ;  /* 0x0000001000007c36 */ /* 0x001fe20008000000 */
[----:B------:R-:W0:Y:S04]  /*f4f60*/  LDCU UR16, c[0x0][0x3b8] ;  /* 0x00007700ff1077ac */ /* 0x000e280008000800 */
[----:B------:R-:W-:Y:S01]  /*f4f70*/  STL [R1+0xf30], R0 ;  /* 0x000f300001007387 */ /* 0x000fe20000100800 */
[----:B---3--:R-:W-:-:S02]  /*f4f80*/  PRMT R10, R24, 0x5410, R23 ;  /* 0x00005410180a7816 */ /* 0x008fc40000000017 */
[----:B----4-:R-:W-:Y:S02]  /*f4f90*/  PRMT R11, R5, 0x5410, R4 ;  /* 0x00005410050b7816 */ /* 0x010fe40000000004 */
[----:B--2---:R-:W-:Y:S02]  /*f4fa0*/  PRMT R8, R13, 0x5410, R14 ;  /* 0x000054100d087816 */ /* 0x004fe4000000000e */
[----:B------:R-:W-:Y:S01]  /*f4fb0*/  PRMT R9, R29, 0x5410, R12 ;  /* 0x000054101d097816 */ /* 0x000fe2000000000c */
[----:B------:R-:W2:Y:S04]  /*f4fc0*/  LDL.LU R14, [R1+0x8c8] ;  /* 0x0008c800010e7983 */ /* 0x000ea80000300800 */
[----:B------:R-:W2:Y:S04]  /*f4fd0*/  LDL.LU R13, [R1+0x8d0] ;  /* 0x0008d000010d7983 */ /* 0x000ea80000300800 */
[----:B------:R-:W3:Y:S04]  /*f4fe0*/  LDL.LU R4, [R1+0x8c4] ;  /* 0x0008c40001047983 */ /* 0x000ee80000300800 */
[----:B------:R4:W-:Y:S04]  /*f4ff0*/  STSM.16.M88.4 [R28+0x200], R8 ;  /* 0x000200081c007844 */ /* 0x0009e80000000200 */
[----:B------:R-:W3:Y:S01]  /*f5000*/  LDL.LU R5, [R1+0x8cc] ;  /* 0x0008cc0001057983 */ /* 0x000ee20000300800 */
[----:B----4-:R-:W-:-:S03]  /*f5010*/  PRMT R8, R7, 0x5410, R6 ;  /* 0x0000541007087816 */ /* 0x010fc60000000006 */
[----:B------:R-:W4:Y:S04]  /*f5020*/  LDL.LU R6, [R1+0x814] ;  /* 0x0008140001067983 */ /* 0x000f280000300800 */
[----:B------:R-:W4:Y:S01]  /*f5030*/  LDL.LU R7, [R1+0x81c] ;  /* 0x00081c0001077983 */ /* 0x000f220000300800 */
[----:B------:R-:W-:Y:S02]  /*f5040*/  PRMT R10, R26, 0x5410, R25 ;  /* 0x000054101a0a7816 */ /* 0x000fe40000000019 */
[----:B------:R-:W-:Y:S01]  /*f5050*/  PRMT R11, R3, 0x5410, R27 ;  /* 0x00005410030b7816 */ /* 0x000fe2000000001b */
[----:B------:R-:W-:Y:S06]  /*f5060*/  BAR.SYNC.DEFER_BLOCKING 0x0 ;  /* 0x0000000000007b1d */ /* 0x000fec0000010000 */
[----:B------:R-:W0:Y:S01]  /*f5070*/  LDS.128 R24, [R18] ;  /* 0x0000000012187984 */ /* 0x000e220000000c00 */
[----:B------:R-:W-:Y:S01]  /*f5080*/  VIADD R0, R0, UR17 ;  /* 0x0000001100007c36 */ /* 0x000fe20008000000 */
[----:B------:R-:W-:Y:S01]  /*f5090*/  PRMT R9, R17, 0x5410, R16 ;  /* 0x0000541011097816 */ /* 0x000fe20000000010 */
[----:B------:R-:W0:Y:S01]  /*f50a0*/  LDCU UR17, c[0x0][0x3b8] ;  /* 0x00007700ff1177ac */ /* 0x000e220008000800 */
[----:B------:R-:W4:Y:S04]  /*f50b0*/  LDL.LU R16, [R1+0x810] ;  /* 0x0008100001107983 */ /* 0x000f280000300800 */
[----:B------:R-:W4:Y:S04]  /*f50c0*/  LDL.LU R17, [R1+0x818] ;  /* 0x0008180001117983 */ /* 0x000f280000300800 */
[----:B------:R1:W-:Y:S02]  /*f50d0*/  STL [R1+0xf50], R0 ;  /* 0x000f500001007387 */ /* 0x0003e40000100800 */
[----:B-1----:R-:W-:Y:S01]  /*f50e0*/  VIADD R0, R0, UR18 ;  /* 0x0000001200007c36 */ /* 0x002fe20008000000 */
[----:B------:R-:W1:Y:S04]  /*f50f0*/  LDCU UR18, c[0x0][0x3b8] ;  /* 0x00007700ff1277ac */ /* 0x000e680008000800 */
[----:B------:R1:W-:Y:S04]  /*f5100*/  STL [R1+0xf78], R0 ;  /* 0x000f780001007387 */ /* 0x0003e80000100800 */
[----:B0-----:R-:W-:Y:S04]  /*f5110*/  STL.64 [R1+0x30], R24 ;  /* 0x0000301801007387 */ /* 0x001fe80000100a00 */
[----:B------:R-:W-:Y:S04]  /*f5120*/  STL.64 [R1+0x38], R26 ;  /* 0x0000381a01007387 */ /* 0x000fe80000100a00 */
[----:B------:R-:W0:Y:S01]  /*f5130*/  LDS.128 R24, [R18+0x400] ;  /* 0x0004000012187984 */ /* 0x000e220000000c00 */
[----:B-1----:R-:W-:Y:S01]  /*f5140*/  VIADD R0, R0, UR18 ;  /* 0x0000001200007c36 */ /* 0x002fe20008000000 */
[----:B------:R-:W1:Y:S01]  /*f5150*/  LDCU UR18, c[0x0][0x3b8] ;  /* 0x00007700ff1277ac */ /* 0x000e620008000800 */
[----:B------:R-:W-:Y:S06]  /*f5160*/  BAR.SYNC.DEFER_BLOCKING 0x0 ;  /* 0x0000000000007b1d */ /* 0x000fec0000010000 */
[----:B------:R-:W4:Y:S04]  /*f5170*/  LDL.LU R12, [R1+0xfac] ;  /* 0x000fac00010c7983 */ /* 0x000f280000300800 */
[----:B0-----:R0:W-:Y:S04]  /*f5180*/  STL.64 [R1+0x20], R24 ;  /* 0x0000201801007387 */ /* 0x0011e80000100a00 */
[----:B------:R-:W-:Y:S04]  /*f5190*/  STL.64 [R1+0x28], R26 ;  /* 0x0000281a01007387 */ /* 0x000fe80000100a00 */
[----:B------:R-:W4:Y:S04]  /*f51a0*/  LDL.LU R29, [R1+0xfc4] ;  /* 0x000fc400011d7983 */ /* 0x000f280000300800 */
[----:B------:R-:W4:Y:S04]  /*f51b0*/  LDL.LU R23, [R1+0xf7c] ;  /* 0x000f7c0001177983 */ /* 0x000f280000300800 */
[----:B------:R1:W-:Y:S04]  /*f51c0*/  STL [R1+0xf8c], R0 ;  /* 0x000f8c0001007387 */ /* 0x0003e80000100800 */
[----:B0-----:R-:W4:Y:S04]  /*f51d0*/  LDL.LU R24, [R1+0xfc0] ;  /* 0x000fc00001187983 */ /* 0x001f280000300800 */
[----:B------:R-:W4:Y:S01]  /*f51e0*/  LDL.LU R25, [R1+0xba4] ;  /* 0x000ba40001197983 */ /* 0x000f220000300800 */
[----:B-1----:R-:W-:Y:S01]  /*f51f0*/  VIADD R0, R0, UR18 ;  /* 0x0000001200007c36 */ /* 0x002fe20008000000 */
[----:B------:R-:W0:Y:S02]  /*f5200*/  LDCU UR18, c[0x0][0x3b8] ;  /* 0x00007700ff1277ac */ /* 0x000e240008000800 */
[----:B------:R-:W4:Y:S04]  /*f5210*/  LDL.LU R26, [R1+0xbb4] ;  /* 0x000bb400011a7983 */ /* 0x000f280000300800 */
[----:B------:R-:W4:Y:S04]  /*f5220*/  LDL.LU R27, [R1+0xba0] ;  /* 0x000ba000011b7983 */ /* 0x000f280000300800 */
[----:B------:R-:W4:Y:S04]  /*f5230*/  LDL.LU R3, [R1+0xbb0] ;  /* 0x000bb00001037983 */ /* 0x000f280000300800 */
[----:B------:R1:W-:Y:S04]  /*f5240*/  STL [R1+0xf64], R0 ;  /* 0x000f640001007387 */ /* 0x0003e80000100800 */
[----:B------:R-:W-:Y:S01]  /*f5250*/  STSM.16.M88.4 [R28], R8 ;  /* 0x000000081c007844 */ /* 0x000fe20000000200 */
[----:B-1----:R-:W-:Y:S01]  /*f5260*/  VIADD R0, R0, UR19 ;  /* 0x0000001300007c36 */ /* 0x002fe20008000000 */
[----:B------:R-:W1:Y:S04]  /*f5270*/  LDCU UR19, c[0x0][0x3b8] ;  /* 0x00007700ff1377ac */ /* 0x000e680008000800 */
[----:B------:R0:W-:Y:S02]  /*f5280*/  STL [R1+0xf88], R0 ;  /* 0x000f880001007387 */ /* 0x0001e40000100800 */
[----:B0-----:R-:W-:Y:S01]  /*f5290*/  VIADD R0, R0, UR20 ;  /* 0x0000001400007c36 */ /* 0x001fe20008000000 */
[----:B------:R-:W0:Y:S01]  /*f52a0*/  LDCU UR20, c[0x0][0x3b8] ;  /* 0x00007700ff1477ac */ /* 0x000e220008000800 */
[----:B--2---:R-:W-:-:S02]  /*f52b0*/  PRMT R8, R13, 0x5410, R14 ;  /* 0x000054100d087816 */ /* 0x004fc4000000000e */
[----:B------:R-:W2:Y:S04]  /*f52c0*/  LDL.LU R14, [R1+0x8e0] ;  /* 0x0008e000010e7983 */ /* 0x000ea80000300800 */
[----:B------:R-:W2:Y:S01]  /*f52d0*/  LDL.LU R13, [R1+0x8f0] ;  /* 0x0008f000010d7983 */ /* 0x000ea20000300800 */
[----:B---3--:R-:W-:-:S03]  /*f52e0*/  PRMT R9, R5, 0x5410, R4 ;  /* 0x0000541005097816 */ /* 0x008fc60000000004 */
[----:B------:R-:W3:Y:S04]  /*f52f0*/  LDL.LU R4, [R1+0x8dc] ;  /* 0x0008dc0001047983 */ /* 0x000ee80000300800 */
[----:B------:R0:W-:Y:S04]  /*f5300*/  STL [R1+0xf60], R0 ;  /* 0x000f600001007387 */ /* 0x0001e80000100800 */
[----:B------:R-:W3:Y:S01]  /*f5310*/  LDL.LU R5, [R1+0x8ec] ;  /* 0x0008ec0001057983 */ /* 0x000ee20000300800 */
[----:B----4-:R-:W-:-:S03]  /*f5320*/  PRMT R10, R7, 0x5410, R6 ;  /* 0x00005410070a7816 */ /* 0x010fc60000000006 */
[----:B------:R-:W4:Y:S04]  /*f5330*/  LDL.LU R6, [R1+0x824] ;  /* 0x0008240001067983 */ /* 0x000f280000300800 */
[----:B------:R-:W4:Y:S01]  /*f5340*/  LDL.LU R7, [R1+0x82c] ;  /* 0x00082c0001077983 */ /* 0x000f220000300800 */
[----:B------:R-:W-:-:S05]  /*f5350*/  PRMT R11, R17, 0x5410, R16 ;  /* 0x00005410110b7816 */ /* 0x000fca0000000010 */
[----:B------:R1:W-:Y:S01]  /*f5360*/  STSM.16.M88.4 [R28+0x200], R8 ;  /* 0x000200081c007844 */ /* 0x0003e20000000200 */
[----:B0-----:R-:W-:Y:S01]  /*f5370*/  VIADD R0, R0, UR21 ;  /* 0x0000001500007c36 */ /* 0x001fe20008000000 */
[----:B------:R-:W0:Y:S01]  /*f5380*/  LDCU UR21, c[0x0][0x3b8] ;  /* 0x00007700ff1577ac */ /* 0x000e220008000800 */
[----:B-1----:R-:W-:Y:S02]  /*f5390*/  PRMT R8, R29, 0x5410, R12 ;  /* 0x000054101d087816 */ /* 0x002fe4000000000c */
[----:B------:R-:W-:Y:S02]  /*f53a0*/  PRMT R9, R24, 0x5410, R23 ;  /* 0x0000541018097816 */ /* 0x000fe40000000017 */
[----:B------:R-:W-:Y:S02]  /*f53b0*/  PRMT R10, R26, 0x5410, R25 ;  /* 0x000054101a0a7816 */ /* 0x000fe40000000019 */
[----:B------:R-:W-:Y:S01]  /*f53c0*/  PRMT R11, R3, 0x5410, R27 ;  /* 0x00005410030b7816 */ /* 0x000fe2000000001b */
[----:B------:R-:W-:Y:S06]  /*f53d0*/  BAR.SYNC.DEFER_BLOCKING 0x0 ;  /* 0x0000000000007b1d */ /* 0x000fec0000010000 */
[----:B----4-:R-:W-:Y:S04]  /*f53e0*/  STL.64 [R1+0x4090], R6 ;  /* 0x0040900601007387 */ /* 0x010fe80000100a00 */
[----:B---3--:R-:W-:Y:S04]  /*f53f0*/  STL.64 [R1+0x4088], R4 ;  /* 0x0040880401007387 */ /* 0x008fe80000100a00 */
[----:B------:R-:W1:Y:S04]  /*f5400*/  LDS.128 R4, [R18] ;  /* 0x0000000012047984 */ /* 0x000e680000000c00 */
[----:B------:R-:W3:Y:S04]  /*f5410*/  LDL.LU R16, [R1+0x820] ;  /* 0x0008200001107983 */ /* 0x000ee80000300800 */
[----:B------:R-:W3:Y:S04]  /*f5420*/  LDL.LU R17, [R1+0x828] ;  /* 0x0008280001117983 */ /* 0x000ee80000300800 */
[----:B------:R4:W-:Y:S02]  /*f5430*/  STL [R1+0xf7c], R0 ;  /* 0x000f7c0001007387 */ /* 0x0009e40000100800 */
[----:B----4-:R-:W-:Y:S01]  /*f5440*/  VIADD R0, R0, UR5 ;  /* 0x0000000500007c36 */ /* 0x010fe20008000000 */
[----:B------:R-:W4:Y:S04]  /*f5450*/  LDCU UR5, c[0x0][0x3b8] ;  /* 0x00007700ff0577ac */ /* 0x000f280008000800 */
[----:B------:R0:W-:Y:S04]  /*f5460*/  STL [R1+0xfac], R0 ;  /* 0x000fac0001007387 */ /* 0x0001e80000100800 */
[----:B-1----:R-:W-:Y:S04]  /*f5470*/  STL.64 [R1+0x10], R4 ;  /* 0x0000100401007387 */ /* 0x002fe80000100a00 */
[----:B------:R-:W-:Y:S04]  /*f5480*/  STL.64 [R1+0x18], R6 ;  /* 0x0000180601007387 */ /* 0x000fe80000100a00 */
[----:B------:R-:W1:Y:S01]  /*f5490*/  LDS.128 R4, [R18+0x400] ;  /* 0x0004000012047984 */ /* 0x000e620000000c00 */
[----:B0-----:R-:W-:Y:S01]  /*f54a0*/  VIADD R0, R0, UR6 ;  /* 0x0000000600007c36 */ /* 0x001fe20008000000 */
[----:B------:R-:W0:Y:S02]  /*f54b0*/  LDCU UR6, c[0x0][0x3b8] ;  /* 0x00007700ff0677ac */ /* 0x000e240008000800 */
[----:B------:R-:W3:Y:S04]  /*f54c0*/  LDL.LU R12, [R1+0xfd4] ;  /* 0x000fd400010c7983 */ /* 0x000ee80000300800 */
[----:B------:R-:W3:Y:S04]  /*f54d0*/  LDL.LU R29, [R1+0xfec] ;  /* 0x000fec00011d7983 */ /* 0x000ee80000300800 */
[----:B------:R-:W3:Y:S04]  /*f54e0*/  LDL.LU R23, [R1+0xfdc] ;  /* 0x000fdc0001177983 */ /* 0x000ee80000300800 */
[----:B------:R-:W-:Y:S04]  /*f54f0*/  STL [R1+0xfc8], R0 ;  /* 0x000fc80001007387 */ /* 0x000fe80000100800 */
[----:B------:R-:W3:Y:S04]  /*f5500*/  LDL.LU R24, [R1+0xfe4] ;  /* 0x000fe40001187983 */ /* 0x000ee80000300800 */
[----:B------:R-:W3:Y:S04]  /*f5510*/  LDL.LU R25, [R1+0xb84] ;  /* 0x000b840001197983 */ /* 0x000ee80000300800 */
[----:B------:R-:W3:Y:S04]  /*f5520*/  LDL.LU R26, [R1+0xb94] ;  /* 0x000b9400011a7983 */ /* 0x000ee80000300800 */
[----:B------:R-:W3:Y:S04]  /*f5530*/  LDL.LU R27, [R1+0xb80] ;  /* 0x000b8000011b7983 */ /* 0x000ee80000300800 */
[----:B------:R-:W3:Y:S04]  /*f5540*/  LDL.LU R3, [R1+0xb90] ;  /* 0x000b900001037983 */ /* 0x000ee80000300800 */
[----:B-1----:R-:W-:Y:S04]  /*f5550*/  STL.64 [R1+0xa0], R4 ;  /* 0x0000a00401007387 */ /* 0x002fe80000100a00 */
[----:B------:R1:W-:Y:S01]  /*f5560*/  STL.64 [R1+0xa8], R6 ;  /* 0x0000a80601007387 */ /* 0x0003e20000100a00 */
[----:B------:R-:W-:Y:S06]  /*f5570*/  BAR.SYNC.DEFER_BLOCKING 0x0 ;  /* 0x0000000000007b1d */ /* 0x000fec0000010000 */
[----:B-1----:R-:W3:Y:S04]  /*f5580*/  LDL.LU.64 R6, [R1+0x4090] ;  /* 0x0040900001067983 */ /* 0x002ee80000300a00 */
[----:B------:R-:W4:Y:S01]  /*f5590*/  LDL.LU.64 R4, [R1+0x4088] ;  /* 0x0040880001047983 */ /* 0x000f220000300a00 */
[----:B------:R-:W-:Y:S01]  /*f55a0*/  VIADD R0, R0, UR7 ;  /* 0x0000000700007c36 */ /* 0x000fe20008000000 */
[----:B------:R-:W1:Y:S04]  /*f55b0*/  LDCU UR7, c[0x0][0x3b8] ;  /* 0x00007700ff0777ac */ /* 0x000e680008000800 */
[----:B------:R0:W-:Y:S02]  /*f55c0*/  STL [R1+0xfc0], R0 ;  /* 0x000fc00001007387 */ /* 0x0001e40000100800 */
[----:B0-----:R-:W-:-:S02]  /*f55d0*/  VIADD R0, R0, UR8 ;  /* 0x0000000800007c36 */ /* 0x001fc40008000000 */
[----:B------:R-:W-:Y:S01]  /*f55e0*/  STSM.16.M88.4 [R28], R8 ;  /* 0x000000081c007844 */ /* 0x000fe20000000200 */
[----:B------:R-:W0:Y:S03]  /*f55f0*/  LDCU UR8, c[0x0][0x3b8] ;  /* 0x00007700ff0877ac */ /* 0x000e260008000800 */
[----:B------:R1:W-:Y:S02]  /*f5600*/  STL [R1+0xfc4], R0 ;  /* 0x000fc40001007387 */ /* 0x0003e40000100800 */
[----:B-1----:R-:W-:Y:S01]  /*f5610*/  VIADD R0, R0, UR9 ;  /* 0x0000000900007c36 */ /* 0x002fe20008000000 */
[----:B------:R-:W1:Y:S01]  /*f5620*/  LDCU UR9, c[0x0][0x3b8] ;  /* 0x00007700ff0977ac */ /* 0x000e620008000800 */
[----:B--2---:R-:W-:Y:S02]  /*f5630*/  PRMT R8, R13, 0x5410, R14 ;  /* 0x000054100d087816 */ /* 0x004fe4000000000e */
[----:B------:R-:W2:Y:S04]  /*f5640*/  LDL.LU R14, [R1+0x904] ;  /* 0x00090400010e7983 */ /* 0x000ea80000300800 */
[----:B------:R-:W2:Y:S01]  /*f5650*/  LDL.LU R13, [R1+0x914] ;  /* 0x00091400010d7983 */ /* 0x000ea20000300800 */
[----:B---3--:R-:W-:-:S02]  /*f5660*/  PRMT R10, R7, 0x5410, R6 ;  /* 0x00005410070a7816 */ /* 0x008fc40000000006 */
[----:B----4-:R-:W-:Y:S02]  /*f5670*/  PRMT R9, R5, 0x5410, R4 ;  /* 0x0000541005097816 */ /* 0x010fe40000000004 */
[----:B------:R-:W3:Y:S04]  /*f5680*/  LDL.LU R4, [R1+0x900] ;  /* 0x0009000001047983 */ /* 0x000ee80000300800 */
[----:B------:R4:W-:Y:S04]  /*f5690*/  STL [R1+0xfcc], R0 ;  /* 0x000fcc0001007387 */ /* 0x0009e80000100800 */
[----:B------:R-:W3:Y:S04]  /*f56a0*/  LDL.LU R5, [R1+0x910] ;  /* 0x0009100001057983 */ /* 0x000ee80000300800 */
[----:B------:R-:W2:Y:S04]  /*f56b0*/  LDL.LU R6, [R1+0x834] ;  /* 0x0008340001067983 */ /* 0x000ea80000300800 */
[----:B------:R-:W2:Y:S01]  /*f56c0*/  LDL.LU R7, [R1+0x83c] ;  /* 0x00083c0001077983 */ /* 0x000ea20000300800 */
[----:B------:R-:W-:-:S05]  /*f56d0*/  PRMT R11, R17, 0x5410, R16 ;  /* 0x00005410110b7816 */ /* 0x000fca0000000010 */
[----:B------:R0:W-:Y:S01]  /*f56e0*/  STSM.16.M88.4 [R28+0x200], R8 ;  /* 0x000200081c007844 */ /* 0x0001e20000000200 */
[----:B----4-:R-:W-:Y:S01]  /*f56f0*/  VIADD R0, R0, UR10 ;  /* 0x0000000a00007c36 */ /* 0x010fe20008000000 */
[----:B------:R-:W4:Y:S01]  /*f5700*/  LDCU UR10, c[0x0][0x3b8] ;  /* 0x00007700ff0a77ac */ /* 0x000f220008000800 */
[----:B0-----:R-:W-:Y:S02]  /*f5710*/  PRMT R8, R29, 0x5410, R12 ;  /* 0x000054101d087816 */ /* 0x001fe4000000000c */
[----:B------:R-:W-:Y:S02]  /*f5720*/  PRMT R9, R24, 0x5410, R23 ;  /* 0x0000541018097816 */ /* 0x000fe40000000017 */
[----:B------:R-:W-:Y:S02]  /*f5730*/  PRMT R10, R26, 0x5410, R25 ;  /* 0x000054101a0a7816 */ /* 0x000fe40000000019 */
[----:B------:R-:W-:Y:S01]  /*f5740*/  PRMT R11, R3, 0x5410, R27 ;  /* 0x00005410030b7816 */ /* 0x000fe2000000001b */
[----:B------:R-:W-:Y:S06]  /*f5750*/  BAR.SYNC.DEFER_BLOCKING 0x0 ;  /* 0x0000000000007b1d */ /* 0x000fec0000010000 */
[----:B--2---:R-:W-:Y:S04]  /*f5760*/  STL.64 [R1+0x4080], R6 ;  /* 0x0040800601007387 */ /* 0x004fe80000100a00 */
[----:B---3--:R-:W-:Y:S04]  /*f5770*/  STL.64 [R1+0x4078], R4 ;  /* 0x0040780401007387 */ /* 0x008fe80000100a00 */
[----:B------:R-:W0:Y:S04]  /*f5780*/  LDS.128 R4, [R18] ;  /* 0x0000000012047984 */ /* 0x000e280000000c00 */
[----:B------:R-:W2:Y:S04]  /*f5790*/  LDL.LU R16, [R1+0x830] ;  /* 0x0008300001107983 */ /* 0x000ea80000300800 */
[----:B------:R-:W2:Y:S04]  /*f57a0*/  LDL.LU R17, [R1+0x838] ;  /* 0x0008380001117983 */ /* 0x000ea80000300800 */
[----:B------:R3:W-:Y:S02]  /*f57b0*/  STL [R1+0xfd4], R0 ;  /* 0x000fd40001007387 */ /* 0x0007e40000100800 */
[----:B---3--:R-:W-:Y:S01]  /*f57c0*/  VIADD R0, R0, UR11 ;  /* 0x0000000b00007c36 */ /* 0x008fe20008000000 */
[----:B------:R-:W3:Y:S04]  /*f57d0*/  LDCU UR11, c[0x0][0x3b8] ;  /* 0x00007700ff0b77ac */ /* 0x000ee80008000800 */
[----:B------:R0:W-:Y:S04]  /*f57e0*/  STL [R1+0xfdc], R0 ;  /* 0x000fdc0001007387 */ /* 0x0001e80000100800 */
[----:B------:R-:W2:Y:S04]  /*f57f0*/  LDL.LU R12, [R1+0x1010] ;  /* 0x00101000010c7983 */ /* 0x000ea80000300800 */
[----:B------:R-:W2:Y:S04]  /*f5800*/  LDL.LU R29, [R1+0x1024] ;  /* 0x00102400011d7983 */ /* 0x000ea80000300800 */
[----:B0-----:R-:W-:Y:S04]  /*f5810*/  STL.64 [R1+0x90], R4 ;  /* 0x0000900401007387 */ /* 0x001fe80000100a00 */
[----:B------:R-:W-:Y:S04]  /*f5820*/  STL.64 [R1+0x98], R6 ;  /* 0x0000980601007387 */ /* 0x000fe80000100a00 */
[----:B------:R-:W0:Y:S01]  /*f5830*/  LDS.128 R4, [R18+0x400] ;  /* 0x0004000012047984 */ /* 0x000e220000000c00 */
[----:B------:R-:W-:Y:S01]  /*f5840*/  VIADD R0, R0, UR12 ;  /* 0x0000000c00007c36 */ /* 0x000fe20008000000 */
[----:B------:R-:W0:Y:S01]  /*f5850*/  LDCU UR12, c[0x0][0x3b8] ;  /* 0x00007700ff0c77ac */ /* 0x000e220008000800 */
[----:B------:R-:W-:Y:S06]  /*f5860*/  BAR.SYNC.DEFER_BLOCKING 0x0 ;  /* 0x0000000000007b1d */ /* 0x000fec0000010000 */
[----:B------:R-:W-:Y:S04]  /*f5870*/  STL [R1+0xfe4], R0 ;  /* 0x000fe40001007387 */ /* 0x000fe80000100800 */
[----:B------:R-:W2:Y:S04]  /*f5880*/  LDL.LU R23, [R1+0xffc] ;  /* 0x000ffc0001177983 */ /* 0x000ea80000300800 */
[----:B------:R-:W2:Y:S04]  /*f5890*/  LDL.LU R24, [R1+0x1014] ;  /* 0x0010140001187983 */ /* 0x000ea80000300800 */
[----:B------:R-:W2:Y:S04]  /*f58a0*/  LDL.LU R25, [R1+0xb64] ;  /* 0x000b640001197983 */ /* 0x000ea80000300800 */
[----:B------:R-:W2:Y:S04]  /*f58b0*/  LDL.LU R26, [R1+0xb74] ;  /* 0x000b7400011a7983 */ /* 0x000ea80000300800 */
[----:B------:R-:W2:Y:S04]  /*f58c0*/  LDL.LU R27, [R1+0xb60] ;  /* 0x000b6000011b7983 */ /* 0x000ea80000300800 */
[----:B------:R-:W2:Y:S04]  /*f58d0*/  LDL.LU R3, [R1+0xb70] ;  /* 0x000b700001037983 */ /* 0x000ea80000300800 */
[----:B0-----:R-:W-:Y:S04]  /*f58e0*/  STL.64 [R1+0x80], R4 ;  /* 0x0000800401007387 */ /* 0x001fe80000100a00 */
[----:B------:R0:W-:Y:S04]  /*f58f0*/  STL.64 [R1+0x88], R6 ;  /* 0x0000880601007387 */ /* 0x0001e80000100a00 */
[----:B0-----:R-:W2:Y:S04]  /*f5900*/  LDL.LU.64 R6, [R1+0x4080] ;  /* 0x0040800001067983 */ /* 0x001ea80000300a00 */
[----:B------:R-:W3:Y:S01]  /*f5910*/  LDL.LU.64 R4, [R1+0x4078] ;  /* 0x0040780001047983 */ /* 0x000ee20000300a00 */
[----:B------:R-:W-:Y:S01]  /*f5920*/  VIADD R0, R0, UR4 ;  /* 0x0000000400007c36 */ /* 0x000fe20008000000 */
[----:B------:R-:W0:Y:S04]  /*f5930*/  LDCU UR4, c[0x0][0x3b8] ;  /* 0x00007700ff0477ac */ /* 0x000e280008000800 */
[----:B------:R1:W-:Y:S02]  /*f5940*/  STL [R1+0xfec], R0 ;  /* 0x000fec0001007387 */ /* 0x0003e40000100800 */
[----:B-1----:R-:W-:-:S02]  /*f5950*/  VIADD R0, R0, UR13 ;  /* 0x0000000d00007c36 */ /* 0x002fc40008000000 */
[----:B------:R-:W-:Y:S01]  /*f5960*/  STSM.16.M88.4 [R28], R8 ;  /* 0x000000081c007844 */ /* 0x000fe20000000200 */
[----:B------:R-:W1:Y:S03]  /*f5970*/  LDCU UR13, c[0x0][0x3b8] ;  /* 0x00007700ff0d77ac */ /* 0x000e660008000800 */
[----:B------:R0:W-:Y:S04]  /*f5980*/  STL [R1+0xff4], R0 ;  /* 0x000ff40001007387 */ /* 0x0001e80000100800 */
[----:B------:R-:W4:Y:S01]  /*f5990*/  LDL.LU R15, [R1+0x940] ;  /* 0x00094000010f7983 */ /* 0x000f220000300800 */
[----:B0-----:R-:W-:Y:S01]  /*f59a0*/  VIADD R0, R0, UR14 ;  /* 0x0000000e00007c36 */ /* 0x001fe20008000000 */
[----:B------:R-:W0:Y:S01]  /*f59b0*/  LDCU UR14, c[0x0][0x3b8] ;  /* 0x00007700ff0e77ac */ /* 0x000e220008000800 */
[----:B------:R-:W-:-:S02]  /*f59c0*/  PRMT R8, R13, 0x5410, R14 ;  /* 0x000054100d087816 */ /* 0x000fc4000000000e */
[----:B------:R-:W4:Y:S04]  /*f59d0*/  LDL.LU R14, [R1+0x948] ;  /* 0x00094800010e7983 */ /* 0x000f280000300800 */
[----:B------:R0:W-:Y:S01]  /*f59e0*/  STL [R1+0x1004], R0 ;  /* 0x0010040001007387 */ /* 0x0001e20000100800 */
[----:B--2---:R-:W-:Y:S02]  /*f59f0*/  PRMT R10, R7, 0x5410, R6 ;  /* 0x00005410070a7816 */ /* 0x004fe40000000006 */
[----:B---3--:R-:W-:Y:S02]  /*f5a00*/  PRMT R9, R5, 0x5410, R4 ;  /* 0x0000541005097816 */ /* 0x008fe40000000004 */
[----:B------:R-:W2:Y:S04]  /*f5a10*/  LDL.LU R4, [R1+0x92c] ;  /* 0x00092c0001047983 */ /* 0x000ea80000300800 */
[----:B------:R-:W2:Y:S04]  /*f5a20*/  LDL.LU R5, [R1+0x944] ;  /* 0x0009440001057983 */ /* 0x000ea80000300800 */
[----:B------:R-:W3:Y:S04]  /*f5a30*/  LDL.LU R6, [R1+0x844] ;  /* 0x0008440001067983 */ /* 0x000ee80000300800 */
[----:B------:R-:W3:Y:S01]  /*f5a40*/  LDL.LU R7, [R1+0x84c] ;  /* 0x00084c0001077983 */ /* 0x000ee20000300800 */
        /* <DEDUP_REMOVED lines=9> */
[----:B---3--:R-:W-:Y:S04]  /*f5ae0*/  STL.64 [R1+0x4070], R6 ;  /* 0x0040700601007387 */ /* 0x008fe80000100a00 */
[----:B--2---:R-:W-:Y:S04]  /*f5af0*/  STL.64 [R1+0x4068], R4 ;  /* 0x0040680401007387 */ /* 0x004fe80000100a00 */
[----:B------:R-:W1:Y:S04]  /*f5b00*/  LDS.128 R4, [R18] ;  /* 0x0000000012047984 */ /* 0x000e680000000c00 */
[----:B------:R-:W2:Y:S04]  /*f5b10*/  LDL.LU R16, [R1+0x840] ;  /* 0x0008400001107983 */ /* 0x000ea80000300800 */
[----:B------:R-:W2:Y:S04]  /*f5b20*/  LDL.LU R17, [R1+0x848] ;  /* 0x0008480001117983 */ /* 0x000ea80000300800 */
[----:B------:R3:W-:Y:S02]  /*f5b30*/  STL [R1+0xff8], R0 ;  /* 0x000ff80001007387 */ /* 0x0007e40000100800 */
[----:B---3--:R-:W-:Y:S01]  /*f5b40*/  VIADD R0, R0, UR16 ;  /* 0x0000001000007c36 */ /* 0x008fe20008000000 */
[----:B------:R-:W3:Y:S04]  /*f5b50*/  LDCU UR16, c[0x0][0x3b8] ;  /* 0x00007700ff1077ac */ /* 0x000ee80008000800 */
[----:B------:R0:W-:Y:S04]  /*f5b60*/  STL [R1+0xffc], R0 ;  /* 0x000ffc0001007387 */ /* 0x0001e80000100800 */
[----:B------:R-:W2:Y:S01]  /*f5b70*/  LDL.LU R12, [R1+0x1054] ;  /* 0x00105400010c7983 */ /* 0x000ea20000300800 */
[----:B0-----:R-:W-:Y:S01]  /*f5b80*/  VIADD R0, R0, UR17 ;  /* 0x0000001100007c36 */ /* 0x001fe20008000000 */
[----:B------:R-:W0:Y:S04]  /*f5b90*/  LDCU UR17, c[0x0][0x3b8] ;  /* 0x00007700ff1177ac */ /* 0x000e280008000800 */
[----:B------:R-:W-:Y:S04]  /*f5ba0*/  STL [R1+0x1024], R0 ;  /* 0x0010240001007387 */ /* 0x000fe80000100800 */
[----:B-1----:R-:W-:Y:S04]  /*f5bb0*/  STL.64 [R1+0x70], R4 ;  /* 0x0000700401007387 */ /* 0x002fe80000100a00 */
[----:B------:R-:W-:Y:S04]  /*f5bc0*/  STL.64 [R1+0x78], R6 ;  /* 0x0000780601007387 */ /* 0x000fe80000100a00 */
[----:B------:R-:W1:Y:S04]  /*f5bd0*/  LDS.128 R4, [R18+0x400] ;  /* 0x0004000012047984 */ /* 0x000e680000000c00 */
[----:B------:R-:W2:Y:S04]  /*f5be0*/  LDL.LU R29, [R1+0x1064] ;  /* 0x00106400011d7983 */ /* 0x000ea80000300800 */
[----:B------:R-:W2:Y:S04]  /*f5bf0*/  LDL.LU R23, [R1+0x1028] ;  /* 0x0010280001177983 */ /* 0x000ea80000300800 */
[----:B------:R-:W2:Y:S04]  /*f5c00*/  LDL.LU R24, [R1+0x1060] ;  /* 0x0010600001187983 */ /* 0x000ea80000300800 */
[----:B------:R-:W2:Y:S04]  /*f5c10*/  LDL.LU R25, [R1+0xb44] ;  /* 0x000b440001197983 */ /* 0x000ea80000300800 */
[----:B------:R-:W2:Y:S04]  /*f5c20*/  LDL.LU R26, [R1+0xb54] ;  /* 0x000b5400011a7983 */ /* 0x000ea80000300800 */
[----:B------:R-:W2:Y:S04]  /*f5c30*/  LDL.LU R27, [R1+0xb40] ;  /* 0x000b4000011b7983 */ /* 0x000ea80000300800 */
[----:B------:R-:W2:Y:S01]  /*f5c40*/  LDL.LU R3, [R1+0xb50] ;  /* 0x000b500001037983 */ /* 0x000ea20000300800 */
[----:B------:R-:W-:Y:S06]  /*f5c50*/  BAR.SYNC.DEFER_BLOCKING 0x0 ;  /* 0x0000000000007b1d */ /* 0x000fec0000010000 */
[----:B-1----:R-:W-:Y:S01]  /*f5c60*/  STL.64 [R1+0x60], R4 ;  /* 0x0000600401007387 */ /* 0x002fe20000100a00 */
[----:B------:R-:W-:-:S03]  /*f5c70*/  IMAD.MOV.U32 R13, RZ, RZ, R4 ;  /* 0x000000ffff0d7224 */ /* 0x000fc600078e0004 */
[----:B------:R1:W-:Y:S04]  /*f5c80*/  STL.64 [R1+0x68], R6 ;  /* 0x0000680601007387 */ /* 0x0003e80000100a00 */
[----:B-1----:R-:W2:Y:S04]  /*f5c90*/  LDL.LU.64 R6, [R1+0x4070] ;  /* 0x0040700001067983 */ /* 0x002ea80000300a00 */
[----:B------:R-:W3:Y:S01]  /*f5ca0*/  LDL.LU.64 R4, [R1+0x4068] ;  /* 0x0040680001047983 */ /* 0x000ee20000300a00 */
[----:B------:R-:W-:-:S05]  /*f5cb0*/  VIADD R0, R0, UR18 ;  /* 0x0000001200007c36 */ /* 0x000fca0008000000 */
[----:B------:R1:W-:Y:S02]  /*f5cc0*/  STL [R1+0x1034], R0 ;  /* 0x0010340001007387 */ /* 0x0003e40000100800 */
[----:B-1----:R-:W-:-:S05]  /*f5cd0*/  VIADD R0, R0, UR19 ;  /* 0x0000001300007c36 */ /* 0x002fca0008000000 */
[----:B------:R1:W-:Y:S04]  /*f5ce0*/  STL [R1+0x1014], R0 ;  /* 0x0010140001007387 */ /* 0x0003e80000100800 */
[----:B------:R4:W-:Y:S01]  /*f5cf0*/  STSM.16.M88.4 [R28], R8 ;  /* 0x000000081c007844 */ /* 0x0009e20000000200 */
[----:B-1----:R-:W-:-:S05]  /*f5d00*/  VIADD R0, R0, UR20 ;  /* 0x0000001400007c36 */ /* 0x002fca0008000000 */
[----:B------:R1:W-:Y:S01]  /*f5d10*/  STL [R1+0x102c], R0 ;  /* 0x00102c0001007387 */ /* 0x0003e20000100800 */
[----:B----4-:R-:W-:-:S03]  /*f5d20*/  PRMT R8, R14, 0x5410, R15 ;  /* 0x000054100e087816 */ /* 0x010fc6000000000f */
[----:B------:R-:W4:Y:S01]  /*f5d30*/  LDL.LU R15, [R1+0xa20] ;  /* 0x000a2000010f7983 */ /* 0x000f220000300800 */
[----:B-1----:R-:W-:-:S03]  /*f5d40*/  VIADD R0, R0, UR21 ;  /* 0x0000001500007c36 */ /* 0x002fc60008000000 */
[----:B------:R-:W4:Y:S01]  /*f5d50*/  LDL.LU R14, [R1+0xa28] ;  /* 0x000a2800010e7983 */ /* 0x000f220000300800 */
[----:B--2---:R-:W-:Y:S02]  /*f5d60*/  PRMT R10, R7, 0x5410, R6 ;  /* 0x00005410070a7816 */ /* 0x004fe40000000006 */
[----:B---3--:R-:W-:Y:S02]  /*f5d70*/  PRMT R9, R5, 0x5410, R4 ;  /* 0x0000541005097816 */ /* 0x008fe40000000004 */
[----:B------:R-:W2:Y:S04]  /*f5d80*/  LDL.LU R4, [R1+0x94c] ;  /* 0x00094c0001047983 */ /* 0x000ea80000300800 */
[----:B------:R1:W-:Y:S04]  /*f5d90*/  STL [R1+0x1010], R0 ;  /* 0x0010100001007387 */ /* 0x0003e80000100800 */
[----:B------:R-:W2:Y:S04]  /*f5da0*/  LDL.LU R5, [R1+0xa24] ;  /* 0x000a240001057983 */ /* 0x000ea80000300800 */
[----:B------:R-:W3:Y:S04]  /*f5db0*/  LDL.LU R6, [R1+0x850] ;  /* 0x0008500001067983 */ /* 0x000ee80000300800 */
[----:B------:R-:W3:Y:S01]  /*f5dc0*/  LDL.LU R7, [R1+0x858] ;  /* 0x0008580001077983 */ /* 0x000ee20000300800 */
[----:B------:R-:W-:-:S05]  /*f5dd0*/  PRMT R11, R17, 0x5410, R16 ;  /* 0x00005410110b7816 */ /* 0x000fca0000000010 */
[----:B------:R0:W-:Y:S01]  /*f5de0*/  STSM.16.M88.4 [R28+0x200], R8 ;  /* 0x000200081c007844 */ /* 0x0001e20000000200 */
[----:B-1----:R-:W-:Y:S01]  /*f5df0*/  VIADD R0, R0, UR5 ;  /* 0x0000000500007c36 */ /* 0x002fe20008000000 */
[----:B------:R-:W1:Y:S01]  /*f5e00*/  LDCU UR5, c[0x0][0x3b8] ;  /* 0x00007700ff0577ac */ /* 0x000e620008000800 */
[----:B0-----:R-:W-:Y:S02]  /*f5e10*/  PRMT R8, R29, 0x5410, R12 ;  /* 0x000054101d087816 */ /* 0x001fe4000000000c */
[----:B------:R-:W-:Y:S02]  /*f5e20*/  PRMT R9, R24, 0x5410, R23 ;  /* 0x0000541018097816 */ /* 0x000fe40000000017 */
[----:B------:R-:W-:Y:S02]  /*f5e30*/  PRMT R10, R26, 0x5410, R25 ;  /* 0x000054101a0a7816 */ /* 0x000fe40000000019 */
[----:B------:R-:W-:Y:S01]  /*f5e40*/  PRMT R11, R3, 0x5410, R27 ;  /* 0x00005410030b7816 */ /* 0x000fe2000000001b */
[----:B------:R-:W-:Y:S06]  /*f5e50*/  BAR.SYNC.DEFER_BLOCKING 0x0 ;  /* 0x0000000000007b1d */ /* 0x000fec0000010000 */
[----:B---3--:R-:W-:Y:S04]  /*f5e60*/  STL.64 [R1+0x4060], R6 ;  /* 0x0040600601007387 */ /* 0x008fe80000100a00 */
[----:B--2---:R-:W-:Y:S04]  /*f5e70*/  STL.64 [R1+0x4058], R4 ;  /* 0x0040580401007387 */ /* 0x004fe80000100a00 */
[----:B------:R-:W0:Y:S04]  /*f5e80*/  LDS.128 R4, [R18] ;  /* 0x0000000012047984 */ /* 0x000e280000000c00 */
[----:B------:R-:W2:Y:S04]  /*f5e90*/  LDL.LU R16, [R1+0x7ec] ;  /* 0x0007ec0001107983 */ /* 0x000ea80000300800 */
[----:B------:R-:W2:Y:S04]  /*f5ea0*/  LDL.LU R17, [R1+0x854] ;  /* 0x0008540001117983 */ /* 0x000ea80000300800 */
[----:B------:R3:W-:Y:S02]  /*f5eb0*/  STL [R1+0x1028], R0 ;  /* 0x0010280001007387 */ /* 0x0007e40000100800 */
[----:B---3--:R-:W-:Y:S01]  /*f5ec0*/  VIADD R0, R0, UR6 ;  /* 0x0000000600007c36 */ /* 0x008fe20008000000 */
[----:B------:R-:W3:Y:S04]  /*f5ed0*/  LDCU UR6, c[0x0][0x3b8] ;  /* 0x00007700ff0677ac */ /* 0x000ee80008000800 */
[----:B------:R0:W-:Y:S04]  /*f5ee0*/  STL [R1+0x1054], R0 ;  /* 0x0010540001007387 */ /* 0x0001e80000100800 */
[----:B0-----:R-:W-:Y:S04]  /*f5ef0*/  STL.64 [R1+0xe0], R4 ;  /* 0x0000e00401007387 */ /* 0x001fe80000100a00 */
[----:B------:R-:W-:Y:S04]  /*f5f00*/  STL.64 [R1+0xe8], R6 ;  /* 0x0000e80601007387 */ /* 0x000fe80000100a00 */
[----:B------:R-:W0:Y:S01]  /*f5f10*/  LDS.128 R4, [R18+0x400] ;  /* 0x0004000012047984 */ /* 0x000e220000000c00 */
[----:B------:R-:W-:Y:S01]  /*f5f20*/  VIADD R0, R0, UR7 ;  /* 0x0000000700007c36 */ /* 0x000fe20008000000 */
[----:B------:R-:W0:Y:S02]  /*f5f30*/  LDCU UR7, c[0x0][0x3b8] ;  /* 0x00007700ff0777ac */ /* 0x000e240008000800 */
[----:B------:R-:W2:Y:S04]  /*f5f40*/  LDL.LU R12, [R1+0x1088] ;  /* 0x00108800010c7983 */ /* 0x000ea80000300800 */
[----:B------:R-:W2:Y:S04]  /*f5f50*/  LDL.LU R29, [R1+0x1090] ;  /* 0x00109000011d7983 */ /* 0x000ea80000300800 */
[----:B------:R-:W2:Y:S04]  /*f5f60*/  LDL.LU R23, [R1+0x1084] ;  /* 0x0010840001177983 */ /* 0x000ea80000300800 */
[----:B------:R-:W-:Y:S04]  /*f5f70*/  STL [R1+0x1068], R0 ;  /* 0x0010680001007387 */ /* 0x000fe80000100800 */
[----:B------:R-:W2:Y:S04]  /*f5f80*/  LDL.LU R24, [R1+0x108c] ;  /* 0x00108c0001187983 */ /* 0x000ea80000300800 */
[----:B------:R-:W2:Y:S04]  /*f5f90*/  LDL.LU R25, [R1+0xb24] ;  /* 0x000b240001197983 */ /* 0x000ea80000300800 */
[----:B------:R-:W2:Y:S04]  /*f5fa0*/  LDL.LU R26, [R1+0xb34] ;  /* 0x000b3400011a7983 */ /* 0x000ea80000300800 */
[----:B------:R-:W2:Y:S04]  /*f5fb0*/  LDL.LU R27, [R1+0xb20] ;  /* 0x000b2000011b7983 */ /* 0x000ea80000300800 */
[----:B------:R-:W2:Y:S04]  /*f5fc0*/  LDL.LU R3, [R1+0xb30] ;  /* 0x000b300001037983 */ /* 0x000ea80000300800 */
[----:B0-----:R-:W-:Y:S04]  /*f5fd0*/  STL.64 [R1+0xd0], R4 ;  /* 0x0000d00401007387 */ /* 0x001fe80000100a00 */
[----:B------:R0:W-:Y:S01]  /*f5fe0*/  STL.64 [R1+0xd8], R6 ;  /* 0x0000d80601007387 */ /* 0x0001e20000100a00 */
[----:B------:R-:W-:Y:S06]  /*f5ff0*/  BAR.SYNC.DEFER_BLOCKING 0x0 ;  /* 0x0000000000007b1d */ /* 0x000fec0000010000 */
        /* <DEDUP_REMOVED lines=8> */
[----:B------:R0:W-:Y:S02]  /*f6080*/  STL [R1+0x106c], R0 ;  /* 0x00106c0001007387 */ /* 0x0001e40000100800 */
[----:B0-----:R-:W-:Y:S01]  /*f6090*/  VIADD R0, R0, UR10 ;  /* 0x0000000a00007c36 */ /* 0x001fe20008000000 */
[----:B------:R-:W0:Y:S01]  /*f60a0*/  LDCU UR10, c[0x0][0x3b8] ;  /* 0x00007700ff0a77ac */ /* 0x000e220008000800 */
[----:B----4-:R-:W-:Y:S02]  /*f60b0*/  PRMT R8, R14, 0x5410, R15 ;  /* 0x000054100e087816 */ /* 0x010fe4000000000f */
[----:B------:R-:W4:Y:S04]  /*f60c0*/  LDL.LU R15, [R1+0xa30] ;  /* 0x000a3000010f7983 */ /* 0x000f280000300800 */
[----:B------:R-:W4:Y:S01]  /*f60d0*/  LDL.LU R14, [R1+0xa38] ;  /* 0x000a3800010e7983 */ /* 0x000f220000300800 */
[----:B--2---:R-:W-:-:S02]  /*f60e0*/  PRMT R10, R7, 0x5410, R6 ;  /* 0x00005410070a7816 */ /* 0x004fc40000000006 */
[----:B---3--:R-:W-:Y:S02]  /*f60f0*/  PRMT R9, R5, 0x5410, R4 ;  /* 0x0000541005097816 */ /* 0x008fe40000000004 */
[----:B------:R-:W2:Y:S04]  /*f6100*/  LDL.LU R4, [R1+0xa2c] ;  /* 0x000a2c0001047983 */ /* 0x000ea80000300800 */
[----:B------:R3:W-:Y:S04]  /*f6110*/  STL [R1+0x1074], R0 ;  /* 0x0010740001007387 */ /* 0x0007e80000100800 */
[----:B------:R-:W2:Y:S04]  /*f6120*/  LDL.LU R5, [R1+0xa34] ;  /* 0x000a340001057983 */ /* 0x000ea80000300800 */
[----:B------:R-:W2:Y:S04]  /*f6130*/  LDL.LU R6, [R1+0x860] ;  /* 0x0008600001067983 */ /* 0x000ea80000300800 */
[----:B------:R-:W2:Y:S01]  /*f6140*/  LDL.LU R7, [R1+0x868] ;  /* 0x0008680001077983 */ /* 0x000ea20000300800 */
[----:B------:R-:W-:-:S05]  /*f6150*/  PRMT R11, R17, 0x5410, R16 ;  /* 0x00005410110b7816 */ /* 0x000fca0000000010 */
[----:B------:R0:W-:Y:S01]  /*f6160*/  STSM.16.M88.4 [R28+0x200], R8 ;  /* 0x000200081c007844 */ /* 0x0001e20000000200 */
[----:B---3--:R-:W-:Y:S01]  /*f6170*/  VIADD R0, R0, UR4 ;  /* 0x0000000400007c36 */ /* 0x008fe20008000000 */
[----:B------:R-:W3:Y:S01]  /*f6180*/  LDCU UR4, c[0x0][0x3b8] ;  /* 0x00007700ff0477ac */ /* 0x000ee20008000800 */
[----:B0-----:R-:W-:Y:S02]  /*f6190*/  PRMT R8, R29, 0x5410, R12 ;  /* 0x000054101d087816 */ /* 0x001fe4000000000c */
[----:B------:R-:W-:Y:S02]  /*f61a0*/  PRMT R9, R24, 0x5410, R23 ;  /* 0x0000541018097816 */ /* 0x000fe40000000017 */
[----:B------:R-:W-:Y:S02]  /*f61b0*/  PRMT R10, R26, 0x5410, R25 ;  /* 0x000054101a0a7816 */ /* 0x000fe40000000019 */
[----:B------:R-:W-:Y:S01]  /*f61c0*/  PRMT R11, R3, 0x5410, R27 ;  /* 0x00005410030b7816 */ /* 0x000fe2000000001b */
[----:B------:R-:W-:Y:S06]  /*f61d0*/  BAR.SYNC.DEFER_BLOCKING 0x0 ;  /* 0x0000000000007b1d */ /* 0x000fec0000010000 */
[----:B--2---:R-:W-:Y:S04]  /*f61e0*/  STL.64 [R1+0x4050], R6 ;  /* 0x0040500601007387 */ /* 0x004fe80000100a00 */
[----:B------:R-:W-:Y:S04]  /*f61f0*/  STL.64 [R1+0x4048], R4 ;  /* 0x0040480401007387 */ /* 0x000fe80000100a00 */
[----:B------:R-:W0:Y:S04]  /*f6200*/  LDS.128 R4, [R18] ;  /* 0x0000000012047984 */ /* 0x000e280000000c00 */
[----:B------:R-:W2:Y:S04]  /*f6210*/  LDL.LU R16, [R1+0x85c] ;  /* 0x00085c0001107983 */ /* 0x000ea80000300800 */
[----:B------:R-:W2:Y:S04]  /*f6220*/  LDL.LU R17, [R1+0x864] ;  /* 0x0008640001117983 */ /* 0x000ea80000300800 */
[----:B------:R1:W-:Y:S02]  /*f6230*/  STL [R1+0x1064], R0 ;  /* 0x0010640001007387 */ /* 0x0003e40000100800 */
[----:B-1----:R-:W-:Y:S01]  /*f6240*/  VIADD R0, R0, UR11 ;  /* 0x0000000b00007c36 */ /* 0x002fe20008000000 */
[----:B------:R-:W1:Y:S04]  /*f6250*/  LDCU UR11, c[0x0][0x3b8] ;  /* 0x00007700ff0b77ac */ /* 0x000e680008000800 */
        /* <DEDUP_REMOVED lines=31> */
[----:B------:R-:W4:Y:S04]  /*f6450*/  LDL.LU R14, [R1+0xa48] ;  /* 0x000a4800010e7983 */ /* 0x000f280000300800 */
[----:B------:R0:W-:Y:S01]  /*f6460*/  STL [R1+0x1098], R0 ;  /* 0x0010980001007387 */ /* 0x0001e20000100800 */
[----:B--2---:R-:W-:-:S02]  /*f6470*/  PRMT R10, R7, 0x5410, R6 ;  /* 0x00005410070a7816 */ /* 0x004fc40000000006 */
        /* <DEDUP_REMOVED lines=8> */
[----:B-1----:R-:W-:Y:S02]  /*f6500*/  PRMT R8, R29, 0x5410, R12 ;  /* 0x000054101d087816 */ /* 0x002fe4000000000c */
        /* <DEDUP_REMOVED lines=10> */
[----:B-1----:R-:W-:-:S05]  /*f65b0*/  VIADD R0, R0, UR17 ;  /* 0x0000001100007c36 */ /* 0x002fca0008000000 */
[----:B------:R1:W-:Y:S04]  /*f65c0*/  STL [R1+0x1094], R0 ;  /* 0x0010940001007387 */ /* 0x0003e80000100800 */
[----:B------:R-:W3:Y:S01]  /*f65d0*/  LDL.LU R12, [R1+0x10d4] ;  /* 0x0010d400010c7983 */ /* 0x000ee20000300800 */
[----:B-1----:R-:W-:Y:S01]  /*f65e0*/  VIADD R0, R0, UR5 ;  /* 0x0000000500007c36 */ /* 0x002fe20008000000 */
[----:B------:R-:W1:Y:S04]  /*f65f0*/  LDCU UR5, c[0x0][0x3b8] ;  /* 0x00007700ff0577ac */ /* 0x000e680008000800 */
[----:B------:R-:W-:Y:S04]  /*f6600*/  STL [R1+0x10a8], R0 ;  /* 0x0010a80001007387 */ /* 0x000fe80000100800 */
[----:B0-----:R-:W-:Y:S04]  /*f6610*/  STL.64 [R1+0x140], R4 ;  /* 0x0001400401007387 */ /* 0x001fe80000100a00 */
[----:B------:R-:W-:Y:S04]  /*f6620*/  STL.64 [R1+0x148], R6 ;  /* 0x0001480601007387 */ /* 0x000fe80000100a00 */
[----:B------:R-:W0:Y:S04]  /*f6630*/  LDS.128 R4, [R18+0x400] ;  /* 0x0004000012047984 */ /* 0x000e280000000c00 */
[----:B------:R-:W3:Y:S04]  /*f6640*/  LDL.LU R29, [R1+0x10dc] ;  /* 0x0010dc00011d7983 */ /* 0x000ee80000300800 */
[----:B------:R-:W2:Y:S04]  /*f6650*/  LDL.LU R23, [R1+0x10d0] ;  /* 0x0010d00001177983 */ /* 0x000ea80000300800 */
[----:B------:R-:W2:Y:S04]  /*f6660*/  LDL.LU R24, [R1+0x10d8] ;  /* 0x0010d80001187983 */ /* 0x000ea80000300800 */
[----:B------:R-:W2:Y:S04]  /*f6670*/  LDL.LU R25, [R1+0xae4] ;  /* 0x000ae40001197983 */ /* 0x000ea80000300800 */
[----:B------:R-:W2:Y:S04]  /*f6680*/  LDL.LU R26, [R1+0xaf4] ;  /* 0x000af400011a7983 */ /* 0x000ea80000300800 */
[----:B------:R-:W2:Y:S04]  /*f6690*/  LDL.LU R27, [R1+0xae0] ;  /* 0x000ae000011b7983 */ /* 0x000ea80000300800 */
[----:B------:R-:W2:Y:S01]  /*f66a0*/  LDL.LU R3, [R1+0xaf0] ;  /* 0x000af00001037983 */ /* 0x000ea20000300800 */
[----:B------:R-:W-:Y:S06]  /*f66b0*/  BAR.SYNC.DEFER_BLOCKING 0x0 ;  /* 0x0000000000007b1d */ /* 0x000fec0000010000 */
        /* <DEDUP_REMOVED lines=13> */
[----:B----4-:R-:W-:-:S03]  /*f6790*/  PRMT R8, R14, 0x5410, R15 ;  /* 0x000054100e087816 */ /* 0x010fc6000000000f */
[----:B------:R4:W-:Y:S04]  /*f67a0*/  STL [R1+0x10ac], R0 ;  /* 0x0010ac0001007387 */ /* 0x0009e80000100800 */
[----:B------:R-:W3:Y:S04]  /*f67b0*/  LDL.LU R15, [R1+0xa50] ;  /* 0x000a5000010f7983 */ /* 0x000ee80000300800 */
[----:B------:R-:W3:Y:S01]  /*f67c0*/  LDL.LU R14, [R1+0xa58] ;  /* 0x000a5800010e7983 */ /* 0x000ee20000300800 */
[----:B----4-:R-:W-:Y:S01]  /*f67d0*/  VIADD R0, R0, UR9 ;  /* 0x0000000900007c36 */ /* 0x010fe20008000000 */
[----:B------:R-:W4:Y:S01]  /*f67e0*/  LDCU UR9, c[0x0][0x3b8] ;  /* 0x00007700ff0977ac */ /* 0x000f220008000800 */
        /* <DEDUP_REMOVED lines=21> */
[----:B------:R1:W-:Y:S04]  /*f6940*/  STL [R1+0x10d0], R0 ;  /* 0x0010d00001007387 */ /* 0x0003e80000100800 */
[----:B------:R-:W2:Y:S04]  /*f6950*/  LDL.LU R12, [R1+0x1104] ;  /* 0x00110400010c7983 */ /* 0x000ea80000300800 */
[----:B------:R-:W2:Y:S01]  /*f6960*/  LDL.LU R29, [R1+0x111c] ;  /* 0x00111c00011d7983 */ /* 0x000ea20000300800 */
[----:B-1----:R-:W-:Y:S01]  /*f6970*/  VIADD R0, R0, UR10 ;  /* 0x0000000a00007c36 */ /* 0x002fe20008000000 */
[----:B------:R-:W1:Y:S02]  /*f6980*/  LDCU UR10, c[0x0][0x3b8] ;  /* 0x00007700ff0a77ac */ /* 0x000e640008000800 */
[----:B------:R-:W2:Y:S04]  /*f6990*/  LDL.LU R23, [R1+0x1100] ;  /* 0x0011000001177983 */ /* 0x000ea80000300800 */
[----:B------:R-:W-:Y:S04]  /*f69a0*/  STL [R1+0x10d8], R0 ;  /* 0x0010d80001007387 */ /* 0x000fe80000100800 */
[----:B------:R-:W2:Y:S04]  /*f69b0*/  LDL.LU R24, [R1+0x1118] ;  /* 0x0011180001187983 */ /* 0x000ea80000300800 */
[----:B------:R-:W2:Y:S04]  /*f69c0*/  LDL.LU R25, [R1+0xac4] ;  /* 0x000ac40001197983 */ /* 0x000ea80000300800 */
[----:B------:R-:W2:Y:S04]  /*f69d0*/  LDL.LU R26, [R1+0xad4] ;  /* 0x000ad400011a7983 */ /* 0x000ea80000300800 */
[----:B------:R-:W2:Y:S04]  /*f69e0*/  LDL.LU R27, [R1+0xac0] ;  /* 0x000ac000011b7983 */ /* 0x000ea80000300800 */
[----:B0-----:R-:W-:Y:S04]  /*f69f0*/  STL.64 [R1+0x120], R4 ;  /* 0x0001200401007387 */ /* 0x001fe80000100a00 */
[----:B------:R-:W-:Y:S04]  /*f6a00*/  STL.64 [R1+0x128], R6 ;  /* 0x0001280601007387 */ /* 0x000fe80000100a00 */
[----:B------:R-:W0:Y:S04]  /*f6a10*/  LDS.128 R4, [R18+0x400] ;  /* 0x0004000012047984 */ /* 0x000e280000000c00 */
        /* <DEDUP_REMOVED lines=13> */
[----:B0-----:R-:W-:-:S05]  /*f6af0*/  VIADD R0, R0, UR13 ;  /* 0x0000000d00007c36 */ /* 0x001fca0008000000 */
[----:B------:R0:W-:Y:S02]  /*f6b00*/  STL [R1+0x10e0], R0 ;  /* 0x0010e00001007387 */ /* 0x0001e40000100800 */
[----:B0-----:R-:W-:Y:S01]  /*f6b10*/  VIADD R0, R0, UR14 ;  /* 0x0000000e00007c36 */ /* 0x001fe20008000000 */
[----:B--2---:R-:W-:Y:S02]  /*f6b20*/  PRMT R10, R7, 0x5410, R6 ;  /* 0x00005410070a7816 */ /* 0x004fe40000000006 */
[----:B---3--:R-:W-:Y:S02]  /*f6b30*/  PRMT R9, R5, 0x5410, R4 ;  /* 0x0000541005097816 */ /* 0x008fe40000000004 */
[----:B------:R-:W2:Y:S04]  /*f6b40*/  LDL.LU R4, [R1+0xa60] ;  /* 0x000a600001047983 */ /* 0x000ea80000300800 */
[----:B------:R-:W2:Y:S04]  /*f6b50*/  LDL.LU R5, [R1+0xa68] ;  /* 0x000a680001057983 */ /* 0x000ea80000300800 */
[----:B------:R-:W3:Y:S04]  /*f6b60*/  LDL.LU R6, [R1+0xa5c] ;  /* 0x000a5c0001067983 */ /* 0x000ee80000300800 */
[----:B------:R0:W-:Y:S04]  /*f6b70*/  STL [R1+0x10fc], R0 ;  /* 0x0010fc0001007387 */ /* 0x0001e80000100800 */
[----:B------:R-:W3:Y:S01]  /*f6b80*/  LDL.LU R7, [R1+0xa64] ;  /* 0x000a640001077983 */ /* 0x000ee20000300800 */
[----:B------:R-:W-:-:S02]  /*f6b90*/  PRMT R8, R14, 0x5410, R15 ;  /* 0x000054100e087816 */ /* 0x000fc4000000000f */
        /* <DEDUP_REMOVED lines=13> */
[----:B------:R1:W-:Y:S04]  /*f6c70*/  STL [R1+0x10dc], R0 ;  /* 0x0010dc0001007387 */ /* 0x0003e80000100800 */
[----:B------:R-:W3:Y:S04]  /*f6c80*/  LDL.LU R15, [R1+0x8a4] ;  /* 0x0008a400010f7983 */ /* 0x000ee80000300800 */
[----:B------:R-:W3:Y:S01]  /*f6c90*/  LDL.LU R14, [R1+0x8b0] ;  /* 0x0008b000010e7983 */ /* 0x000ee20000300800 */
[----:B-1----:R-:W-:Y:S01]  /*f6ca0*/  VIADD R0, R0, UR5 ;  /* 0x0000000500007c36 */ /* 0x002fe20008000000 */
[----:B------:R-:W1:Y:S04]  /*f6cb0*/  LDCU UR5, c[0x0][0x3b8] ;  /* 0x00007700ff0577ac */ /* 0x000e680008000800 */
[----:B------:R-:W-:Y:S04]  /*f6cc0*/  STL [R1+0x1100], R0 ;  /* 0x0011000001007387 */ /* 0x000fe80000100800 */
        /* <DEDUP_REMOVED lines=8> */
[----:B0-----:R-:W-:Y:S04]  /*f6d50*/  STL.64 [R1+0x100], R4 ;  /* 0x0001000401007387 */ /* 0x001fe80000100a00 */
[----:B------:R-:W-:Y:S04]  /*f6d60*/  STL.64 [R1+0x108], R6 ;  /* 0x0001080601007387 */ /* 0x000fe80000100a00 */
[----:B------:R-:W0:Y:S01]  /*f6d70*/  LDS.128 R4, [R18+0x400] ;  /* 0x0004000012047984 */ /* 0x000e220000000c00 */
[----:B------:R-:W-:Y:S06]  /*f6d80*/  BAR.SYNC.DEFER_BLOCKING 0x0 ;  /* 0x0000000000007b1d */ /* 0x000fec0000010000 */
[----:B0-----:R-:W-:Y:S04]  /*f6d90*/  STL.64 [R1+0x1b0], R4 ;  /* 0x0001b00401007387 */ /* 0x001fe80000100a00 */
[----:B------:R0:W-:Y:S04]  /*f6da0*/  STL.64 [R1+0x1b8], R6 ;  /* 0x0001b80601007387 */ /* 0x0001e80000100a00 */
[----:B0-----:R-:W4:Y:S04]  /*f6db0*/  LDL.LU.64 R6, [R1+0x4020] ;  /* 0x0040200001067983 */ /* 0x001f280000300a00 */
[----:B------:R-:W4:Y:S04]  /*f6dc0*/  LDL.LU.64 R4, [R1+0x4018] ;  /* 0x0040180001047983 */ /* 0x000f280000300a00 */
[----:B------:R-:W-:Y:S01]  /*f6dd0*/  STSM.16.M88.4 [R28], R8 ;  /* 0x000000081c007844 */ /* 0x000fe20000000200 */
[----:B------:R-:W-:Y:S01]  /*f6de0*/  VIADD R0, R0, UR6 ;  /* 0x0000000600007c36 */ /* 0x000fe20008000000 */
[----:B------:R-:W0:Y:S04]  /*f6df0*/  LDCU UR6, c[0x0][0x3b8] ;  /* 0x00007700ff0677ac */ /* 0x000e280008000800 */
[----:B------:R1:W-:Y:S02]  /*f6e00*/  STL [R1+0x111c], R0 ;  /* 0x00111c0001007387 */ /* 0x0003e40000100800 */
[----:B-1----:R-:W-:Y:S01]  /*f6e10*/  VIADD R0, R0, UR7 ;  /* 0x0000000700007c36 */ /* 0x002fe20008000000 */
[----:B------:R-:W1:Y:S04]  /*f6e20*/  LDCU UR7, c[0x0][0x3b8] ;  /* 0x00007700ff0777ac */ /* 0x000e680008000800 */
[----:B------:R0:W-:Y:S02]  /*f6e30*/  STL [R1+0x112c], R0 ;  /* 0x00112c0001007387 */ /* 0x0001e40000100800 */
[----:B0-----:R-:W-:Y:S01]  /*f6e40*/  VIADD R0, R0, UR4 ;  /* 0x0000000400007c36 */ /* 0x001fe20008000000 */
[----:B------:R-:W0:Y:S01]  /*f6e50*/  LDCU UR4, c[0x0][0x3b8] ;  /* 0x00007700ff0477ac */ /* 0x000e220008000800 */
[----:B--2---:R-:W-:-:S02]  /*f6e60*/  PRMT R10, R17, 0x5410, R16 ;  /* 0x00005410110a7816 */ /* 0x004fc40000000010 */
[----:B---3--:R-:W-:Y:S02]  /*f6e70*/  PRMT R11, R14, 0x5410, R15 ;  /* 0x000054100e0b7816 */ /* 0x008fe4000000000f */
[----:B----4-:R-:W-:Y:S02]  /*f6e80*/  PRMT R9, R7, 0x5410, R6 ;  /* 0x0000541007097816 */ /* 0x010fe40000000006 */
[----:B------:R-:W-:Y:S02]  /*f6e90*/  PRMT R8, R5, 0x5410, R4 ;  /* 0x0000541005087816 */ /* 0x000fe40000000004 */
[----:B------:R-:W2:Y:S04]  /*f6ea0*/  LDL.LU R4, [R1+0xa70] ;  /* 0x000a700001047983 */ /* 0x000ea80000300800 */
[----:B------:R3:W-:Y:S02]  /*f6eb0*/  STSM.16.M88.4 [R28+0x200], R8 ;  /* 0x000200081c007844 */ /* 0x0007e40000000200 */
[----:B---3--:R-:W-:-:S02]  /*f6ec0*/  PRMT R9, R24, 0x5410, R23 ;  /* 0x0000541018097816 */ /* 0x008fc40000000017 */
[----:B------:R-:W-:Y:S02]  /*f6ed0*/  PRMT R10, R26, 0x5410, R25 ;  /* 0x000054101a0a7816 */ /* 0x000fe40000000019 */
[----:B------:R-:W-:Y:S01]  /*f6ee0*/  PRMT R11, R3, 0x5410, R27 ;  /* 0x00005410030b7816 */ /* 0x000fe2000000001b */
[----:B------:R-:W-:Y:S06]  /*f6ef0*/  BAR.SYNC.DEFER_BLOCKING 0x0 ;  /* 0x0000000000007b1d */ /* 0x000fec0000010000 */
[----:B------:R3:W-:Y:S04]  /*f6f00*/  STL [R1+0x1118], R0 ;  /* 0x0011180001007387 */ /* 0x0007e80000100800 */
[----:B------:R-:W2:Y:S04]  /*f6f10*/  LDL.LU R5, [R1+0xa78] ;  /* 0x000a780001057983 */ /* 0x000ea80000300800 */
[----:B------:R-:W4:Y:S04]  /*f6f20*/  LDL.LU R6, [R1+0xa6c] ;  /* 0x000a6c0001067983 */ /* 0x000f280000300800 */
[----:B------:R-:W0:Y:S01]  /*f6f30*/  LDS.128 R24, [R18] ;  /* 0x0000000012187984 */ /* 0x000e220000000c00 */
[----:B---3--:R-:W-:Y:S01]  /*f6f40*/  VIADD R0, R0, UR8 ;  /* 0x0000000800007c36 */ /* 0x008fe20008000000 */
[----:B------:R-:W-:Y:S01]  /*f6f50*/  PRMT R8, R29, 0x5410, R12 ;  /* 0x000054101d087816 */ /* 0x000fe2000000000c */
[----:B------:R-:W3:Y:S01]  /*f6f60*/  LDCU UR8, c[0x0][0x3b8] ;  /* 0x00007700ff0877ac */ /* 0x000ee20008000800 */
[----:B------:R-:W4:Y:S04]  /*f6f70*/  LDL.LU R7, [R1+0xa74] ;  /* 0x000a740001077983 */ /* 0x000f280000300800 */
[----:B------:R-:W3:Y:S04]  /*f6f80*/  LDL.LU R16, [R1+0x8bc] ;  /* 0x0008bc0001107983 */ /* 0x000ee80000300800 */
[----:B------:R-:W3:Y:S04]  /*f6f90*/  LDL.LU R17, [R1+0x8d8] ;  /* 0x0008d80001117983 */ /* 0x000ee80000300800 */
[----:B------:R1:W-:Y:S02]  /*f6fa0*/  STL [R1+0x1134], R0 ;  /* 0x0011340001007387 */ /* 0x0003e40000100800 */
[----:B-1----:R-:W-:Y:S01]  /*f6fb0*/  VIADD R0, R0, UR9 ;  /* 0x0000000900007c36 */ /* 0x002fe20008000000 */
[----:B------:R-:W1:Y:S04]  /*f6fc0*/  LDCU UR9, c[0x0][0x3b8] ;  /* 0x00007700ff0977ac */ /* 0x000e680008000800 */
[----:B------:R0:W-:Y:S02]  /*f6fd0*/  STL [R1+0x1104], R0 ;  /* 0x0011040001007387 */ /* 0x0001e40000100800 */
[----:B0-----:R-:W-:-:S05]  /*f6fe0*/  VIADD R0, R0, UR10 ;  /* 0x0000000a00007c36 */ /* 0x001fca0008000000 */
[----:B------:R0:W-:Y:S04]  /*f6ff0*/  STL [R1+0x1130], R0 ;  /* 0x0011300001007387 */ /* 0x0001e80000100800 */
[----:B------:R-:W3:Y:S01]  /*f7000*/  LDL.LU R23, [R1+0x8b8] ;  /* 0x0008b80001177983 */ /* 0x000ee20000300800 */
[----:B0-----:R-:W-:-:S05]  /*f7010*/  VIADD R0, R0, UR11 ;  /* 0x0000000b00007c36 */ /* 0x001fca0008000000 */
[----:B------:R-:W-:Y:S04]  /*f7020*/  STL [R1+0x1158], R0 ;  /* 0x0011580001007387 */ /* 0x000fe80000100800 */
[----:B------:R-:W-:Y:S04]  /*f7030*/  STL.64 [R1+0x1a0], R24 ;  /* 0x0001a01801007387 */ /* 0x000fe80000100a00 */
[----:B------:R-:W-:Y:S04]  /*f7040*/  STL.64 [R1+0x1a8], R26 ;  /* 0x0001a81a01007387 */ /* 0x000fe80000100a00 */
[----:B------:R-:W0:Y:S01]  /*f7050*/  LDS.128 R24, [R18+0x400] ;  /* 0x0004000012187984 */ /* 0x000e220000000c00 */
[----:B------:R-:W-:Y:S06]  /*f7060*/  BAR.SYNC.DEFER_BLOCKING 0x0 ;  /* 0x0000000000007b1d */ /* 0x000fec0000010000 */
[----:B------:R-:W-:Y:S04]  /*f7070*/  STSM.16.M88.4 [R28], R8 ;  /* 0x000000081c007844 */ /* 0x000fe80000000200 */
[----:B0-----:R0:W-:Y:S04]  /*f7080*/  STL.64 [R1+0x190], R24 ;  /* 0x0001901801007387 */ /* 0x0011e80000100a00 */
[----:B------:R1:W-:Y:S04]  /*f7090*/  STL.64 [R1+0x198], R26 ;  /* 0x0001981a01007387 */ /* 0x0003e80000100a00 */
[----:B0-----:R-:W3:Y:S04]  /*f70a0*/  LDL.LU R24, [R1+0xaa8] ;  /* 0x000aa80001187983 */ /* 0x001ee80000300800 */
[----:B------:R-:W3:Y:S04]  /*f70b0*/  LDL.LU R25, [R1+0xab8] ;  /* 0x000ab80001197983 */ /* 0x000ee80000300800 */
[----:B-1----:R-:W3:Y:S04]  /*f70c0*/  LDL.LU R26, [R1+0xa9c] ;  /* 0x000a9c00011a7983 */ /* 0x002ee80000300800 */
[----:B------:R-:W3:Y:S04]  /*f70d0*/  LDL.LU R27, [R1+0xaac] ;  /* 0x000aac00011b7983 */ /* 0x000ee80000300800 */
[----:B------:R-:W3:Y:S01]  /*f70e0*/  LDL.LU R11, [R1+0x8d4] ;  /* 0x0008d400010b7983 */ /* 0x000ee20000300800 */
[----:B------:R-:W-:-:S05]  /*f70f0*/  VIADD R0, R0, UR12 ;  /* 0x0000000c00007c36 */ /* 0x000fca0008000000 */
[----:B------:R0:W-:Y:S02]  /*f7100*/  STL [R1+0x1170], R0 ;  /* 0x0011700001007387 */ /* 0x0001e40000100800 */
[----:B0-----:R-:W-:Y:S01]  /*f7110*/  VIADD R0, R0, UR5 ;  /* 0x0000000500007c36 */ /* 0x001fe20008000000 */
[----:B------:R-:W0:Y:S04]  /*f7120*/  LDCU UR5, c[0x0][0x3b8] ;  /* 0x00007700ff0577ac */ /* 0x000e280008000800 */
[----:B------:R1:W-:Y:S04]  /*f7130*/  STL [R1+0x1140], R0 ;  /* 0x0011400001007387 */ /* 0x0003e80000100800 */
[----:B------:R-:W3:Y:S01]  /*f7140*/  LDL.LU R3, [R1+0xa80] ;  /* 0x000a800001037983 */ /* 0x000ee20000300800 */
[----:B--2---:R-:W-:Y:S01]  /*f7150*/  PRMT R8, R5, 0x5410, R4 ;  /* 0x0000541005087816 */ /* 0x004fe20000000004 */
[----:B------:R-:W-:Y:S01]  /*f7160*/  VIADD R4, R0, UR6 ;  /* 0x0000000600047c36 */ /* 0x000fe20008000000 */
[----:B------:R-:W2:Y:S01]  /*f7170*/  LDCU UR6, c[0x0][0x3b8] ;  /* 0x00007700ff0677ac */ /* 0x000ea20008000800 */
[----:B-1----:R-:W2:Y:S01]  /*f7180*/  LDL.LU R0, [R1+0xa7c] ;  /* 0x000a7c0001007983 */ /* 0x002ea20000300800 */
[----:B----4-:R-:W-:-:S02]  /*f7190*/  PRMT R9, R7, 0x5410, R6 ;  /* 0x0000541007097816 */ /* 0x010fc40000000006 */
[----:B---3--:R-:W-:Y:S02]  /*f71a0*/  PRMT R10, R17, 0x5410, R16 ;  /* 0x00005410110a7816 */ /* 0x008fe40000000010 */
[----:B------:R-:W3:Y:S04]  /*f71b0*/  LDL.LU R16, [R1+0x8e8] ;  /* 0x0008e80001107983 */ /* 0x000ee80000300800 */
[----:B------:R-:W-:Y:S04]  /*f71c0*/  STL [R1+0x115c], R4 ;  /* 0x00115c0401007387 */ /* 0x000fe80000100800 */
[----:B------:R-:W4:Y:S04]  /*f71d0*/  LDL.LU R17, [R1+0x8e4] ;  /* 0x0008e40001117983 */ /* 0x000f280000300800 */
[----:B------:R-:W2:Y:S04]  /*f71e0*/  LDL.LU R15, [R1+0x119c] ;  /* 0x00119c00010f7983 */ /* 0x000ea80000300800 */
[----:B------:R-:W2:Y:S04]  /*f71f0*/  LDL.LU R14, [R1+0xc68] ;  /* 0x000c6800010e7983 */ /* 0x000ea80000300800 */
[----:B------:R-:W2:Y:S04]  /*f7200*/  LDL.LU R12, [R1+0x1190] ;  /* 0x00119000010c7983 */ /* 0x000ea80000300800 */
[----:B------:R-:W2:Y:S04]  /*f7210*/  LDL.LU R29, [R1+0xac8] ;  /* 0x000ac800011d7983 */ /* 0x000ea80000300800 */
[----:B------:R-:W2:Y:S04]  /*f7220*/  LDL.LU R5, [R1+0xad8] ;  /* 0x000ad80001057983 */ /* 0x000ea80000300800 */
[----:B------:R-:W2:Y:S04]  /*f7230*/  LDL.LU R6, [R1+0xabc] ;  /* 0x000abc0001067983 */ /* 0x000ea80000300800 */
[----:B------:R-:W2:Y:S01]  /*f7240*/  LDL.LU R7, [R1+0xacc] ;  /* 0x000acc0001077983 */ /* 0x000ea20000300800 */
[----:B------:R-:W-:-:S03]  /*f7250*/  PRMT R11, R11, 0x5410, R23 ;  /* 0x000054100b0b7816 */ /* 0x000fc60000000017 */
[----:B------:R-:W2:Y:S04]  /*f7260*/  LDL.LU R23, [R1+0x4010] ;  /* 0x0040100001177983 */ /* 0x000ea80000300800 */
[----:B------:R1:W-:Y:S04]  /*f7270*/  STSM.16.M88.4 [R28+0x200], R8 ;  /* 0x000200081c007844 */ /* 0x0003e80000000200 */
[----:B-1----:R-:W2:Y:S04]  /*f7280*/  LDL.LU R8, [R1+0x1180] ;  /* 0x0011800001087983 */ /* 0x002ea80000300800 */
[----:B------:R-:W2:Y:S04]  /*f7290*/  LDL.LU R9, [R1+0x1188] ;  /* 0x0011880001097983 */ /* 0x000ea80000300800 */
[----:B------:R-:W3:Y:S04]  /*f72a0*/  LDL.LU R10, [R1+0xc88] ;  /* 0x000c8800010a7983 */ /* 0x000ee80000300800 */
[----:B------:R-:W3:Y:S01]  /*f72b0*/  LDL.LU R11, [R1+0x1184] ;  /* 0x00118400010b7983 */ /* 0x000ee20000300800 */
[----:B------:R-:W-:Y:S01]  /*f72c0*/  VIADD R4, R4, UR4 ;  /* 0x0000000404047c36 */ /* 0x000fe20008000000 */
        /* <DEDUP_REMOVED lines=9> */
[----:B------:R-:W-:Y:S01]  /*f7360*/  BAR.SYNC.DEFER_BLOCKING 0x0 ;  /* 0x0000000000007b1d */ /* 0x000fe20000010000 */
[----:B--2---:R-:W-:-:S02]  /*f7370*/  PRMT R8, R9, 0x5410, R8 ;  /* 0x0000541009087816 */ /* 0x004fc40000000008 */
[----:B---3--:R-:W-:Y:S02]  /*f7380*/  PRMT R9, R11, 0x5410, R10 ;  /* 0x000054100b097816 */ /* 0x008fe4000000000a */
[----:B------:R-:W-:Y:S02]  /*f7390*/  PRMT R10, R25, 0x5410, R24 ;  /* 0x00005410190a7816 */ /* 0x000fe40000000018 */
[----:B------:R-:W-:Y:S02]  /*f73a0*/  PRMT R11, R27, 0x5410, R26 ;  /* 0x000054101b0b7816 */ /* 0x000fe4000000001a */
[----:B------:R-:W0:Y:S04]  /*f73b0*/  LDS.128 R24, [R18] ;  /* 0x0000000012187984 */ /* 0x000e280000000c00 */
[----:B0-----:R-:W-:Y:S04]  /*f73c0*/  STL.64 [R1+0x180], R24 ;  /* 0x0001801801007387 */ /* 0x001fe80000100a00 */
[----:B------:R-:W-:Y:S04]  /*f73d0*/  STL.64 [R1+0x188], R26 ;  /* 0x0001881a01007387 */ /* 0x000fe80000100a00 */
[----:B------:R-:W0:Y:S01]  /*f73e0*/  LDS.128 R24, [R18+0x400] ;  /* 0x0004000012187984 */ /* 0x000e220000000c00 */
[----:B------:R-:W-:Y:S06]  /*f73f0*/  BAR.SYNC.DEFER_BLOCKING 0x0 ;  /* 0x0000000000007b1d */ /* 0x000fec0000010000 */
[----:B------:R-:W-:Y:S04]  /*f7400*/  STSM.16.M88.4 [R28], R8 ;  /* 0x000000081c007844 */ /* 0x000fe80000000200 */
[----:B0-----:R-:W-:Y:S04]  /*f7410*/  STL.64 [R1+0x170], R24 ;  /* 0x0001701801007387 */ /* 0x001fe80000100a00 */
[----:B------:R0:W-:Y:S04]  /*f7420*/  STL.64 [R1+0x178], R26 ;  /* 0x0001781a01007387 */ /* 0x0001e80000100a00 */
[----:B0-----:R-:W2:Y:S04]  /*f7430*/  LDL.LU.64 R26, [R1+0x4008] ;  /* 0x00400800011a7983 */ /* 0x001ea80000300a00 */
[----:B------:R-:W3:Y:S04]  /*f7440*/  LDL.LU.64 R24, [R1+0x4000] ;  /* 0x0040000001187983 */ /* 0x000ee80000300a00 */
[----:B------:R0:W-:Y:S04]  /*f7450*/  STL [R1+0x1198], R4 ;  /* 0x0011980401007387 */ /* 0x0001e80000100800 */
[----:B------:R-:W2:Y:S04]  /*f7460*/  LDL.LU R8, [R1+0xa88] ;  /* 0x000a880001087983 */ /* 0x000ea80000300800 */
[----:B------:R-:W3:Y:S04]  /*f7470*/  LDL.LU R9, [R1+0xa84] ;  /* 0x000a840001097983 */ /* 0x000ee80000300800 */
[----:B------:R-:W4:Y:S04]  /*f7480*/  LDL.LU R10, [R1+0x8f8] ;  /* 0x0008f800010a7983 */ /* 0x000f280000300800 */
[----:B------:R-:W4:Y:S01]  /*f7490*/  LDL.LU R11, [R1+0x8f4] ;  /* 0x0008f400010b7983 */ /* 0x000f220000300800 */
[----:B0-----:R-:W-:Y:S01]  /*f74a0*/  VIADD R4, R4, UR5 ;  /* 0x0000000504047c36 */ /* 0x001fe20008000000 */
[----:B--2---:R-:W-:-:S02]  /*f74b0*/  PRMT R8, R8, 0x5410, R3 ;  /* 0x0000541008087816 */ /* 0x004fc40000000003 */
[----:B------:R-:W2:Y:S01]  /*f74c0*/  LDL.LU R3, [R1+0x3ffc] ;  /* 0x003ffc0001037983 */ /* 0x000ea20000300800 */
[----:B---3--:R-:W-:-:S03]  /*f74d0*/  PRMT R9, R9, 0x5410, R0 ;  /* 0x0000541009097816 */ /* 0x008fc60000000000 */
[----:B------:R-:W3:Y:S01]  /*f74e0*/  LDL.LU R0, [R1+0x3ff8] ;  /* 0x003ff80001007983 */ /* 0x000ee20000300800 */
[----:B----4-:R-:W-:-:S03]  /*f74f0*/  PRMT R10, R10, 0x5410, R16 ;  /* 0x000054100a0a7816 */ /* 0x010fc60000000010 */
[----:B------:R-:W4:Y:S01]  /*f7500*/  LDL.LU R16, [R1+0x3ff4] ;  /* 0x003ff40001107983 */ /* 0x000f220000300800 */
[----:B------:R-:W-:-:S03]  /*f7510*/  PRMT R11, R11, 0x5410, R17 ;  /* 0x000054100b0b7816 */ /* 0x000fc60000000011 */
[----:B------:R-:W-:Y:S04]  /*f7520*/  STL [R1+0x1188], R4 ;  /* 0x0011880401007387 */ /* 0x000fe80000100800 */
[----:B------:R-:W2:Y:S04]  /*f7530*/  LDL.LU R17, [R1+0x3ff0] ;  /* 0x003ff00001117983 */ /* 0x000ea80000300800 */
[----:B------:R0:W-:Y:S04]  /*f7540*/  STSM.16.M88.4 [R28+0x200], R8 ;  /* 0x000200081c007844 */ /* 0x0001e80000000200 */
[----:B0-----:R-:W2:Y:S01]  /*f7550*/  LDL.LU R11, [R1+0xc78] ;  /* 0x000c7800010b7983 */ /* 0x001ea20000300800 */
[----:B------:R-:W-:-:S05]  /*f7560*/  VIADD R4, R4, UR6 ;  /* 0x0000000604047c36 */ /* 0x000fca0008000000 */
[----:B------:R0:W-:Y:S01]  /*f7570*/  STL [R1+0x1194], R4 ;  /* 0x0011940401007387 */ /* 0x0001e20000100800 */
[----:B------:R-:W-:Y:S02]  /*f7580*/  PRMT R9, R12, 0x5410, R14 ;  /* 0x000054100c097816 */ /* 0x000fe4000000000e */
[----:B------:R-:W-:Y:S01]  /*f7590*/  PRMT R10, R5, 0x5410, R29 ;  /* 0x00005410050a7816 */ /* 0x000fe2000000001d */
[----:B0-----:R-:W-:-:S04]  /*f75a0*/  VIADD R4, R4, UR4 ;  /* 0x0000000404047c36 */ /* 0x001fc80008000000 */
[----:B------:R-:W-:Y:S01]  /*f75b0*/  VIADD R12, R4, UR7 ;  /* 0x00000007040c7c36 */ /* 0x000fe20008000000 */
[----:B------:R-:W-:Y:S01]  /*f75c0*/  STL [R1+0x1184], R4 ;  /* 0x0011840401007387 */ /* 0x000fe20000100800 */
[----:B------:R-:W-:Y:S01]  /*f75d0*/  BAR.SYNC.DEFER_BLOCKING 0x0 ;  /* 0x0000000000007b1d */ /* 0x000fe20000010000 */
[----:B--2---:R-:W-:Y:S02]  /*f75e0*/  PRMT R8, R15, 0x5410, R11 ;  /* 0x000054100f087816 */ /* 0x004fe4000000000b */
[----:B------:R-:W-:-:S03]  /*f75f0*/  PRMT R11, R7, 0x5410, R6 ;  /* 0x00005410070b7816 */ /* 0x000fc60000000006 */
[----:B------:R-:W0:Y:S04]  /*f7600*/  LDS.128 R4, [R18] ;  /* 0x0000000012047984 */ /* 0x000e280000000c00 */
[----:B0-----:R-:W-:Y:S04]  /*f7610*/  STL.64 [R1+0x160], R4 ;  /* 0x0001600401007387 */ /* 0x001fe80000100a00 */
[----:B------:R-:W-:Y:S04]  /*f7620*/  STL.64 [R1+0x168], R6 ;  /* 0x0001680601007387 */ /* 0x000fe80000100a00 */
[----:B------:R-:W0:Y:S04]  /*f7630*/  LDS.128 R4, [R18+0x400] ;  /* 0x0004000012047984 */ /* 0x000e280000000c00 */
[----:B0-----:R-:W-:Y:S04]  /*f7640*/  STL.64 [R1+0x150], R4 ;  /* 0x0001500401007387 */ /* 0x001fe80000100a00 */
[----:B------:R0:W-:Y:S04]  /*f7650*/  STL.64 [R1+0x158], R6 ;  /* 0x0001580601007387 */ /* 0x0001e80000100a00 */
[----:B0-----:R-:W2:Y:S04]  /*f7660*/  LDL.LU.64 R6, [R1+0x3fe8] ;  /* 0x003fe80001067983 */ /* 0x001ea80000300a00 */
[----:B------:R-:W2:Y:S04]  /*f7670*/  LDL.LU.64 R4, [R1+0x3fe0] ;  /* 0x003fe00001047983 */ /* 0x000ea80000300a00 */
[----:B------:R1:W-:Y:S02]  /*f7680*/  STL [R1+0x1190], R12 ;  /* 0x0011900c01007387 */ /* 0x0003e40000100800 */
[----:B-1----:R-:W-:-:S05]  /*f7690*/  VIADD R12, R12, UR8 ;  /* 0x000000080c0c7c36 */ /* 0x002fca0008000000 */
[----:B------:R-:W-:Y:S04]  /*f76a0*/  STL [R1+0x119c], R12 ;  /* 0x00119c0c01007387 */ /* 0x000fe80000100800 */
[----:B------:R-:W2:Y:S04]  /*f76b0*/  LDL.LU R15, [R1+0xa90] ;  /* 0x000a9000010f7983 */ /* 0x000ea80000300800 */
[----:B------:R-:W2:Y:S04]  /*f76c0*/  LDL.LU R14, [R1+0xa98] ;  /* 0x000a9800010e7983 */ /* 0x000ea80000300800 */
[----:B------:R0:W-:Y:S01]  /*f76d0*/  STL [R1+0x43c0], R17 ;  /* 0x0043c01101007387 */ /* 0x0001e20000100800 */
[----:B---3--:R-:W-:Y:S01]  /*f76e0*/  LOP3.LUT R0, R0, 0xbfffffff, RZ, 0xc0, !PT ;  /* 0xbfffffff00007812 */ /* 0x008fe200078ec0ff */
[----:B------:R-:W-:Y:S06]  /*f76f0*/  BAR.SYNC.DEFER_BLOCKING 0x0 ;  /* 0x0000000000007b1d */ /* 0x000fec0000010000 */
[----:B0-----:R-:W3:Y:S04]  /*f7700*/  LDL.LU R17, [R1+0xa8c] ;  /* 0x000a8c0001117983 */ /* 0x001ee80000300800 */
[----:B----4-:R0:W-:Y:S04]  /*f7710*/  STL [R1+0x43bc], R16 ;  /* 0x0043bc1001007387 */ /* 0x0101e80000100800 */
[----:B0-----:R-:W4:Y:S04]  /*f7720*/  LDL.LU R16, [R1+0x908] ;  /* 0x0009080001107983 */ /* 0x001f280000300800 */
[----:B------:R0:W-:Y:S04]  /*f7730*/  STL [R1+0x43b8], R3 ;  /* 0x0043b80301007387 */ /* 0x0001e80000100800 */
[----:B0-----:R-:W3:Y:S04]  /*f7740*/  LDL.LU R3, [R1+0x8fc] ;  /* 0x0008fc0001037983 */ /* 0x001ee80000300800 */
[----:B------:R-:W3:Y:S04]  /*f7750*/  LDL.LU R12, [R1+0x1434] ;  /* 0x00143400010c7983 */ /* 0x000ee80000300800 */
[----:B------:R-:W3:Y:S04]  /*f7760*/  LDL.LU R29, [R1+0x143c] ;  /* 0x00143c00011d7983 */ /* 0x000ee80000300800 */
[----:B--2---:R-:W-:Y:S04]  /*f7770*/  STL [R1+0x4390], R7 ;  /* 0x0043900701007387 */ /* 0x004fe80000100800 */
[----:B------:R-:W-:Y:S04]  /*f7780*/  STL [R1+0x4370], R6 ;  /* 0x0043700601007387 */ /* 0x000fe80000100800 */
[----:B------:R0:W-:Y:S04]  /*f7790*/  STL.64 [R1+0x4320], R4 ;  /* 0x0043200401007387 */ /* 0x0001e80000100a00 */
[----:B0-----:R-:W2:Y:S04]  /*f77a0*/  LDL.LU R4, [R1+0x924] ;  /* 0x0009240001047983 */ /* 0x001ea80000300800 */
[----:B------:R0:W-:Y:S04]  /*f77b0*/  STL.64 [R1+0x4240], R26 ;  /* 0x0042401a01007387 */ /* 0x0001e80000100a00 */
[----:B0-----:R-:W2:Y:S04]  /*f77c0*/  LDL.LU R26, [R1+0x91c] ;  /* 0x00091c00011a7983 */ /* 0x001ea80000300800 */
[----:B------:R0:W-:Y:S04]  /*f77d0*/  STL.64 [R1+0x41c0], R24 ;  /* 0x0041c01801007387 */ /* 0x0001e80000100a00 */
[----:B0-----:R-:W2:Y:S04]  /*f77e0*/  LDL.LU R24, [R1+0x920] ;  /* 0x0009200001187983 */ /* 0x001ea80000300800 */
[----:B------:R-:W2:Y:S04]  /*f77f0*/  LDL.LU R25, [R1+0x928] ;  /* 0x0009280001197983 */ /* 0x000ea80000300800 */
[----:B------:R0:W-:Y:S04]  /*f7800*/  STL.64 [R1+0x4140], R22 ;  /* 0x0041401601007387 */ /* 0x0001e80000100a00 */
[----:B0-----:R-:W2:Y:S04]  /*f7810*/  LDL.LU R22, [R1+0xa00] ;  /* 0x000a000001167983 */ /* 0x001ea80000300800 */
[----:B------:R-:W2:Y:S04]  /*f7820*/  LDL.LU R23, [R1+0xa10] ;  /* 0x000a100001177983 */ /* 0x000ea80000300800 */
[----:B------:R0:W-:Y:S04]  /*f7830*/  STL [R1+0x4088], R20 ;  /* 0x0040881401007387 */ /* 0x0001e80000100800 */
[----:B0-----:R-:W3:Y:S04]  /*f7840*/  LDL.LU R20, [R1+0xa14] ;  /* 0x000a140001147983 */ /* 0x001ee80000300800 */
[----:B------:R0:W-:Y:S04]  /*f7850*/  STL [R1+0x40f0], R21 ;  /* 0x0040f01501007387 */ /* 0x0001e80000100800 */
[----:B0-----:R-:W3:Y:S01]  /*f7860*/  LDL.LU R21, [R1+0xa04] ;  /* 0x000a040001157983 */ /* 0x001ee20000300800 */
[----:B------:R-:W-:-:S04]  /*f7870*/  @P3 LOP3.LUT R0, R0, 0x40000000, RZ, 0xfc, !PT ;  /* 0x4000000000003812 */ /* 0x000fc800078efcff */
[----:B------:R-:W-:-:S04]  /*f7880*/  LOP3.LUT R0, R0, 0xdfffffff, RZ, 0xc0, !PT ;  /* 0xdfffffff00007812 */ /* 0x000fc800078ec0ff */
        /* <DEDUP_REMOVED lines=8> */
[----:B------:R-:W-:Y:S01]  /*f7910*/  @P5 LOP3.LUT R0, R0, 0x2000000, RZ, 0xfc, !PT ;  /* 0x0200000000005812 */ /* 0x000fe200078efcff */
[----:B------:R-:W-:Y:S01]  /*f7920*/  STSM.16.M88.4 [R28], R8 ;  /* 0x000000081c007844 */ /* 0x000fe20000000200 */
[C---:B------:R-:W-:Y:S02]  /*f7930*/  LOP3.LUT P3, RZ, R2.reuse, 0x20, RZ, 0xc0, !PT ;  /* 0x0000002002ff7812 */ /* 0x040fe4000786c0ff */
[C---:B------:R-:W-:Y:S02]  /*f7940*/  LOP3.LUT P2, RZ, R2.reuse, 0x10, RZ, 0xc0, !PT ;  /* 0x0000001002ff7812 */ /* 0x040fe4000784c0ff */
[C---:B------:R-:W-:Y:S02]  /*f7950*/  LOP3.LUT P1, RZ, R2.reuse, 0x8, RZ, 0xc0, !PT ;  /* 0x0000000802ff7812 */ /* 0x040fe4000782c0ff */
[C---:B------:R-:W-:Y:S02]  /*f7960*/  LOP3.LUT P0, RZ, R2.reuse, 0x4, RZ, 0xc0, !PT ;  /* 0x0000000402ff7812 */ /* 0x040fe4000780c0ff */
[----:B------:R-:W-:-:S02]  /*f7970*/  LOP3.LUT P6, RZ, R2, 0x2, RZ, 0xc0, !PT ;  /* 0x0000000202ff7812 */ /* 0x000fc400078cc0ff */
[----:B------:R-:W-:Y:S01]  /*f7980*/  LOP3.LUT P5, RZ, R2, 0x1, RZ, 0xc0, !PT ;  /* 0x0000000102ff7812 */ /* 0x000fe200078ac0ff */
[----:B--2---:R0:W-:Y:S04]  /*f7990*/  STL.64 [R1+0x43b0], R22 ;  /* 0x0043b01601007387 */ /* 0x0041e80000100a00 */
[----:B0-----:R-:W2:Y:S04]  /*f79a0*/  LDL.LU R22, [R1+0xadc] ;  /* 0x000adc0001167983 */ /* 0x001ea80000300800 */
[----:B------:R-:W2:Y:S04]  /*f79b0*/  LDL.LU R23, [R1+0xaec] ;  /* 0x000aec0001177983 */ /* 0x000ea80000300800 */
[----:B---3--:R0:W-:Y:S04]  /*f79c0*/  STL.64 [R1+0x43a8], R20 ;  /* 0x0043a81401007387 */ /* 0x0081e80000100a00 */
[----:B0-----:R-:W3:Y:S04]  /*f79d0*/  LDL.LU R20, [R1+0xae8] ;  /* 0x000ae80001147983 */ /* 0x001ee80000300800 */
[----:B------:R-:W3:Y:S04]  /*f79e0*/  LDL.LU R21, [R1+0xaf8] ;  /* 0x000af80001157983 */ /* 0x000ee80000300800 */
[----:B------:R0:W-:Y:S04]  /*f79f0*/  STL [R1+0x4078], R19 ;  /* 0x0040781301007387 */ /* 0x0001e80000100800 */
[----:B0-----:R-:W2:Y:S04]  /*f7a00*/  LDL.LU R19, [R1+0x1428] ;  /* 0x0014280001137983 */ /* 0x001ea80000300800 */
[----:B------:R0:W-:Y:S04]  /*f7a10*/  STL [R1+0x42b0], R0 ;  /* 0x0042b00001007387 */ /* 0x0001e80000100800 */
[----:B0-----:R-:W2:Y:S04]  /*f7a20*/  LDL.LU R0, [R1+0xc58] ;  /* 0x000c580001007983 */ /* 0x001ea80000300800 */
[----:B------:R0:W-:Y:S04]  /*f7a30*/  STL [R1+0x4038], R2 ;  /* 0x0040380201007387 */ /* 0x0001e80000100800 */
[----:B0-----:R-:W2:Y:S04]  /*f7a40*/  LDL.LU R2, [R1+0x142c] ;  /* 0x00142c0001027983 */ /* 0x001ea80000300800 */
[----:B------:R-:W2:Y:S04]  /*f7a50*/  LDL.LU R9, [R1+0xa94] ;  /* 0x000a940001097983 */ /* 0x000ea80000300800 */
[----:B------:R-:W4:Y:S04]  /*f7a60*/  LDL.LU R10, [R1+0x918] ;  /* 0x00091800010a7983 */ /* 0x000f280000300800 */
[----:B------:R-:W3:Y:S01]  /*f7a70*/  LDL.LU R11, [R1+0x90c] ;  /* 0x00090c00010b7983 */ /* 0x000ee20000300800 */
[----:B------:R-:W-:-:S03]  /*f7a80*/  PRMT R8, R14, 0x5410, R15 ;  /* 0x000054100e087816 */ /* 0x000fc6000000000f */
[----:B------:R-:W3:Y:S04]  /*f7a90*/  LDL.LU R27, [R1+0x1430] ;  /* 0x00143000011b7983 */ /* 0x000ee80000300800 */
[----:B------:R-:W3:Y:S04]  /*f7aa0*/  LDL.LU R5, [R1+0x1438] ;  /* 0x0014380001057983 */ /* 0x000ee80000300800 */
[----:B------:R-:W3:Y:S04]  /*f7ab0*/  LDL.LU R6, [R1+0xb08] ;  /* 0x000b080001067983 */ /* 0x000ee80000300800 */
[----:B------:R-:W3:Y:S04]  /*f7ac0*/  LDL.LU R7, [R1+0xb18] ;  /* 0x000b180001077983 */ /* 0x000ee80000300800 */
[----:B------:R-:W3:Y:S04]  /*f7ad0*/  LDL.LU R15, [R1+0xafc] ;  /* 0x000afc00010f7983 */ /* 0x000ee80000300800 */
[----:B------:R-:W3:Y:S01]  /*f7ae0*/  LDL.LU R14, [R1+0xb0c] ;  /* 0x000b0c00010e7983 */ /* 0x000ee20000300800 */
[----:B--2---:R-:W-:-:S03]  /*f7af0*/  PRMT R9, R9, 0x5410, R17 ;  /* 0x0000541009097816 */ /* 0x004fc60000000011 */
[----:B------:R-:W2:Y:S01]  /*f7b00*/  LDL.LU R17, [R1+0x43c0] ;  /* 0x0043c00001117983 */ /* 0x000ea20000300800 */
[----:B----4-:R-:W-:-:S03]  /*f7b10*/  PRMT R10, R10, 0x5410, R16 ;  /* 0x000054100a0a7816 */ /* 0x010fc60000000010 */
[----:B------:R-:W4:Y:S01]  /*f7b20*/  LDL.LU R16, [R1+0x43bc] ;  /* 0x0043bc0001107983 */ /* 0x000f220000300800 */
[----:B---3--:R-:W-:-:S03]  /*f7b30*/  PRMT R11, R11, 0x5410, R3 ;  /* 0x000054100b0b7816 */ /* 0x008fc60000000003 */
[----:B------:R-:W3:Y:S04]  /*f7b40*/  LDL.LU R3, [R1+0x43b8] ;  /* 0x0043b80001037983 */ /* 0x000ee80000300800 */
[----:B------:R0:W-:Y:S04]  /*f7b50*/  STSM.16.M88.4 [R28+0x200], R8 ;  /* 0x000200081c007844 */ /* 0x0001e80000000200 */
[----:B0-----:R-:W2:Y:S01]  /*f7b60*/  LDL.LU R11, [R1+0x1424] ;  /* 0x00142400010b7983 */ /* 0x001ea20000300800 */
[----:B------:R-:W-:Y:S02]  /*f7b70*/  PRMT R10, R21, 0x5410, R20 ;  /* 0x00005410150a7816 */ /* 0x000fe40000000014 */
[----:B------:R-:W-:Y:S01]  /*f7b80*/  PRMT R9, R19, 0x5410, R0 ;  /* 0x0000541013097816 */ /* 0x000fe20000000000 */
[----:B------:R-:W-:Y:S01]  /*f7b90*/  BAR.SYNC.DEFER_BLOCKING 0x0 ;  /* 0x0000000000007b1d */ /* 0x000fe20000010000 */
[----:B--2---:R-:W-:-:S02]  /*f7ba0*/  PRMT R8, R2, 0x5410, R11 ;  /* 0x0000541002087816 */ /* 0x004fc4000000000b */
[----:B------:R-:W-:-:S03]  /*f7bb0*/  PRMT R11, R23, 0x5410, R22 ;  /* 0x00005410170b7816 */ /* 0x000fc60000000016 */
[----:B------:R-:W0:Y:S04]  /*f7bc0*/  LDS.128 R20, [R18] ;  /* 0x0000000012147984 */ /* 0x000e280000000c00 */
[----:B0-----:R-:W-:Y:S01]  /*f7bd0*/  STL.64 [R1+0xf0], R20 ;  /* 0x0000f01401007387 */ /* 0x001fe20000100a00 */
[----:B------:R-:W-:-:S03]  /*f7be0*/  IMAD.MOV.U32 R19, RZ, RZ, R21 ;  /* 0x000000ffff137224 */ /* 0x000fc600078e0015 */
[----:B------:R-:W-:Y:S04]  /*f7bf0*/  STL.64 [R1+0xf8], R22 ;  /* 0x0000f81601007387 */ /* 0x000fe80000100a00 */
[----:B------:R-:W0:Y:S04]  /*f7c00*/  LDS.128 R20, [R18+0x400] ;  /* 0x0004000012147984 */ /* 0x000e280000000c00 */
[----:B------:R-:W-:Y:S01]  /*f7c10*/  STL [R1+0x4098], R19 ;  /* 0x0040981301007387 */ /* 0x000fe20000100800 */
[----:B------:R-:W-:Y:S06]  /*f7c20*/  BAR.SYNC.DEFER_BLOCKING 0x0 ;  /* 0x0000000000007b1d */ /* 0x000fec0000010000 */
[----:B0-----:R-:W-:Y:S01]  /*f7c30*/  STL.64 [R1], R20 ;  /* 0x0000001401007387 */ /* 0x001fe20000100a00 */
[----:B------:R-:W-:-:S03]  /*f7c40*/  IMAD.MOV.U32 R2, RZ, RZ, R23 ;  /* 0x000000ffff027224 */ /* 0x000fc600078e0017 */
[----:B------:R0:W-:Y:S04]  /*f7c50*/  STL [R1+0x8], R22 ;  /* 0x0000081601007387 */ /* 0x0001e80000100800 */
[----:B0-----:R-:W2:Y:S04]  /*f7c60*/  LDL.LU.64 R22, [R1+0x43b0] ;  /* 0x0043b00001167983 */ /* 0x001ea80000300a00 */
[----:B------:R-:W3:Y:S01]  /*f7c70*/  LDL.LU.64 R20, [R1+0x43a8] ;  /* 0x0043a80001147983 */ /* 0x000ee20000300a00 */
[----:B------:R-:W-:-:S03]  /*f7c80*/  PRMT R12, R29, 0x5410, R12 ;  /* 0x000054101d0c7816 */ /* 0x000fc6000000000c */
[----:B------:R0:W-:Y:S04]  /*f7c90*/  STSM.16.M88.4 [R28], R8 ;  /* 0x000000081c007844 */ /* 0x0001e80000000200 */
[----:B------:R1:W-:Y:S01]  /*f7ca0*/  STL [R1+0x4108], R2 ;  /* 0x0041080201007387 */ /* 0x0003e20000100800 */
[----:B0-----:R-:W-:Y:S02]  /*f7cb0*/  PRMT R11, R4, 0x5410, R26 ;  /* 0x00005410040b7816 */ /* 0x001fe4000000001a */
[----:B------:R-:W-:Y:S02]  /*f7cc0*/  PRMT R10, R25, 0x5410, R24 ;  /* 0x00005410190a7816 */ /* 0x000fe40000000018 */
[----:B--2---:R-:W-:Y:S02]  /*f7cd0*/  PRMT R9, R23, 0x5410, R22 ;  /* 0x0000541017097816 */ /* 0x004fe40000000016 */
[----:B---3--:R-:W-:-:S02]  /*f7ce0*/  PRMT R8, R20, 0x5410, R21 ;  /* 0x0000541014087816 */ /* 0x008fc40000000015 */
[----:B------:R-:W2:Y:S04]  /*f7cf0*/  LDL R21, [R1+0x50] ;  /* 0x0000500001157983 */ /* 0x000ea80000100800 */
[----:B------:R-:W3:Y:S04]  /*f7d00*/  LDL.LU R4, [R1+0x934] ;  /* 0x0009340001047983 */ /* 0x000ee80000300800 */
[----:B------:R-:W3:Y:S04]  /*f7d10*/  LDL.LU R29, [R1+0x93c] ;  /* 0x00093c00011d7983 */ /* 0x000ee80000300800 */
[----:B-1----:R-:W2:Y:S04]  /*f7d20*/  LDL.LU R2, [R1+0x930] ;  /* 0x0009300001027983 */ /* 0x002ea80000300800 */
[----:B------:R-:W2:Y:S04]  /*f7d30*/  LDL.LU R19, [R1+0x938] ;  /* 0x0009380001137983 */ /* 0x000ea80000300800 */
[----:B------:R-:W2:Y:S04]  /*f7d40*/  LDL.LU R0, [R1+0xcc0] ;  /* 0x000cc00001007983 */ /* 0x000ea80000300800 */
[----:B------:R-:W2:Y:S04]  /*f7d50*/  LDL.LU R20, [R1+0xcc4] ;  /* 0x000cc40001147983 */ /* 0x000ea80000300800 */
[----:B------:R-:W2:Y:S04]  /*f7d60*/  LDL.LU.64 R22, [R1+0x380] ;  /* 0x0003800001167983 */ /* 0x000ea80000300a00 */
[----:B------:R0:W-:Y:S01]  /*f7d70*/  STSM.16.M88.4 [R28+0x200], R8 ;  /* 0x000200081c007844 */ /* 0x0001e20000000200 */
[----:B------:R-:W-:Y:S01]  /*f7d80*/  PRMT R6, R7, 0x5410, R6 ;  /* 0x0000541007067816 */ /* 0x000fe20000000006 */
[----:B------:R-:W-:Y:S01]  /*f7d90*/  IMAD.MOV.U32 R7, RZ, RZ, R13 ;  /* 0x000000ffff077224 */ /* 0x000fe200078e000d */
[----:B0-----:R-:W-:-:S02]  /*f7da0*/  PRMT R8, R5, 0x5410, R27 ;  /* 0x0000541005087816 */ /* 0x001fc4000000001b */
[----:B------:R-:W-:Y:S01]  /*f7db0*/  PRMT R5, R14, 0x5410, R15 ;  /* 0x000054100e057816 */ /* 0x000fe2000000000f */
[----:B------:R-:W-:Y:S06]  /*f7dc0*/  BAR.SYNC.DEFER_BLOCKING 0x0 ;  /* 0x0000000000007b1d */ /* 0x000fec0000010000 */
[----:B--2---:R-:W-:Y:S04]  /*f7dd0*/  STL.64 [R1+0x43a0], R22 ;  /* 0x0043a01601007387 */ /* 0x004fe80000100a00 */
[----:B------:R0:W-:Y:S04]  /*f7de0*/  STL.64 [R1+0x4398], R20 ;  /* 0x0043981401007387 */ /* 0x0001e80000100a00 */
[----:B------:R-:W2:Y:S01]  /*f7df0*/  LDL.LU R24, [R1+0xcc8] ;  /* 0x000cc80001187983 */ /* 0x000ea20000300800 */
[----:B0-----:R-:W-:-:S03]  /*f7e00*/  IMAD.MOV.U32 R21, RZ, RZ, R8 ;  /* 0x000000ffff157224 */ /* 0x001fc600078e0008 */
[----:B------:R-:W0:Y:S01]  /*f7e10*/  LDS.128 R8, [R18] ;  /* 0x0000000012087984 */ /* 0x000e220000000c00 */
[----:B------:R-:W-:-:S03]  /*f7e20*/  IMAD.MOV.U32 R20, RZ, RZ, R12 ;  /* 0x000000ffff147224 */ /* 0x000fc600078e000c */
[----:B------:R-:W1:Y:S01]  /*f7e30*/  LDS.128 R12, [R18+0x400] ;  /* 0x00040000120c7984 */ /* 0x000e620000000c00 */
[----:B------:R-:W-:-:S03]  /*f7e40*/  IMAD.MOV.U32 R23, RZ, RZ, R5 ;  /* 0x000000ffff177224 */ /* 0x000fc600078e0005 */
[----:B------:R-:W2:Y:S04]  /*f7e50*/  LDL R5, [R1+0x54] ;  /* 0x0000540001057983 */ /* 0x000ea80000100800 */
[----:B------:R-:W2:Y:S04]  /*f7e60*/  LDL.LU R25, [R1+0xccc] ;  /* 0x000ccc0001197983 */ /* 0x000ea80000300800 */
[----:B------:R-:W2:Y:S04]  /*f7e70*/  LDL R27, [R1+0x58] ;  /* 0x00005800011b7983 */ /* 0x000ea80000100800 */
[----:B0-----:R-:W-:Y:S04]  /*f7e80*/  STL [R1+0x4040], R8 ;  /* 0x0040400801007387 */ /* 0x001fe80000100800 */
[----:B------:R0:W-:Y:S04]  /*f7e90*/  STL [R1+0x403c], R9 ;  /* 0x00403c0901007387 */ /* 0x0001e80000100800 */
[----:B0-----:R-:W2:Y:S04]  /*f7ea0*/  LDL.LU.64 R8, [R1+0x378] ;  /* 0x0003780001087983 */ /* 0x001ea80000300a00 */
[----:B------:R0:W-:Y:S04]  /*f7eb0*/  STL.64 [R1+0x4030], R10 ;  /* 0x0040300a01007387 */ /* 0x0001e80000100a00 */
[----:B0-----:R-:W2:Y:S04]  /*f7ec0*/  LDL.LU.64 R10, [R1+0x368] ;  /* 0x00036800010a7983 */ /* 0x001ea80000300a00 */
[----:B------:R0:W-:Y:S04]  /*f7ed0*/  STL [R1+0x4058], R18 ;  /* 0x0040581201007387 */ /* 0x0001e80000100800 */
[----:B0-----:R-:W2:Y:S04]  /*f7ee0*/  LDL.LU R18, [R1+0xa18] ;  /* 0x000a180001127983 */ /* 0x001ea80000300800 */
[----:B-1----:R0:W-:Y:S04]  /*f7ef0*/  STL.64 [R1+0x4028], R12 ;  /* 0x0040280c01007387 */ /* 0x0021e80000100a00 */
[----:B0-----:R-:W2:Y:S04]  /*f7f00*/  LDL.LU R12, [R1+0xa1c] ;  /* 0x000a1c00010c7983 */ /* 0x001ea80000300800 */
[----:B------:R-:W2:Y:S04]  /*f7f10*/  LDL.LU R13, [R1+0xa08] ;  /* 0x000a0800010d7983 */ /* 0x000ea80000300800 */
[----:B------:R0:W-:Y:S04]  /*f7f20*/  STL.64 [R1+0x4020], R14 ;  /* 0x0040200e01007387 */ /* 0x0001e80000100a00 */
[----:B0-----:R-:W4:Y:S01]  /*f7f30*/  LDL.LU R15, [R1+0xa0c] ;  /* 0x000a0c00010f7983 */ /* 0x001f220000300800 */
[----:B------:R-:W-:Y:S01]  /*f7f40*/  IMAD.MOV.U32 R22, RZ, RZ, R6 ;  /* 0x000000ffff167224 */ /* 0x000fe200078e0006 */
[----:B------:R-:W-:Y:S06]  /*f7f50*/  BAR.SYNC.DEFER_BLOCKING 0x0 ;  /* 0x0000000000007b1d */ /* 0x000fec0000010000 */
[----:B------:R0:W-:Y:S04]  /*f7f60*/  STSM.16.M88.4 [R28], R20 ;  /* 0x000000141c007844 */ /* 0x0001e80000000200 */
[----:B0-----:R-:W4:Y:S04]  /*f7f70*/  LDL.LU.64 R22, [R1+0x43a0] ;  /* 0x0043a00001167983 */ /* 0x001f280000300a00 */
[----:B------:R-:W4:Y:S04]  /*f7f80*/  LDL.LU.64 R20, [R1+0x4398] ;  /* 0x0043980001147983 */ /* 0x000f280000300a00 */
[----:B------:R-:W4:Y:S01]  /*f7f90*/  LDL.LU R26, [R1+0xcd0] ;  /* 0x000cd000011a7983 */ /* 0x000f220000300800 */
[----:B---3--:R-:W-:-:S03]  /*f7fa0*/  PRMT R14, R29, 0x5410, R4 ;  /* 0x000054101d0e7816 */ /* 0x008fc60000000004 */
[----:B------:R-:W3:Y:S04]  /*f7fb0*/  LDL.LU R6, [R1+0x5c] ;  /* 0x00005c0001067983 */ /* 0x000ee80000300800 */
[----:B------:R-:W3:Y:S01]  /*f7fc0*/  LDL.LU R4, [R1+0xcd4] ;  /* 0x000cd40001047983 */ /* 0x000ee20000300800 */
[----:B--2---:R-:W-:Y:S02]  /*f7fd0*/  PRMT R13, R18, 0x5410, R13 ;  /* 0x00005410120d7816 */ /* 0x004fe4000000000d */
[----:B----4-:R-:W-:Y:S02]  /*f7fe0*/  PRMT R12, R12, 0x5410, R15 ;  /* 0x000054100c0c7816 */ /* 0x010fe4000000000f */
[----:B------:R-:W-:-:S05]  /*f7ff0*/  PRMT R15, R19, 0x5410, R2 ;  /* 0x00005410130f7816 */ /* 0x000fca0000000002 */
[----:B------:R0:W-:Y:S01]  /*f8000*/  STSM.16.M88.4 [R28+0x200], R12 ;  /* 0x0002000c1c007844 */ /* 0x0001e20000000200 */
[----:B------:R-:W-:Y:S01]  /*f8010*/  PRMT R29, R21, 0x7770, RZ ;  /* 0x00007770151d7816 */ /* 0x000fe200000000ff */
[----:B------:R-:W-:Y:S06]  /*f8020*/  BAR.SYNC.DEFER_BLOCKING 0x0 ;  /* 0x0000000000007b1d */ /* 0x000fec0000010000 */
[----:B------:R1:W-:Y:S01]  /*f8030*/  @P4 STG.E.U8 desc[UR40][R10.64], R29 ;  /* 0x0000001d0a004986 */ /* 0x0003e2000c101128 */
[----:B0-----:R-:W-:-:S04]  /*f8040*/  IADD3 R28, P4, PT, R0, R17, RZ ;  /* 0x00000011001c7210 */ /* 0x001fc80007f9e0ff */
[----:B-1----:R-:W-:Y:S02]  /*f8050*/  LEA.HI.X.SX32 R29, R0, R16, 0x1, P4 ;  /* 0x00000010001d7211 */ /* 0x002fe400020f0eff */
[----:B------:R-:W-:-:S05]  /*f8060*/  PRMT R0, R21, 0x7771, RZ ;  /* 0x0000777115007816 */ /* 0x000fca00000000ff */
[----:B------:R0:W-:Y:S02]  /*f8070*/  @P5 STG.E.U8 desc[UR40][R8.64], R0 ;  /* 0x0000000008005986 */ /* 0x0001e4000c101128 */
[----:B0-----:R-:W-:Y:S02]  /*f8080*/  PRMT R0, R5, 0x7770, RZ ;  /* 0x0000777005007816 */ /* 0x001fe400000000ff */
[----:B------:R-:W-:-:S03]  /*f8090*/  IADD3 R8, P4, PT, R20, R17, RZ ;  /* 0x0000001114087210 */ /* 0x000fc60007f9e0ff */
[----:B------:R0:W-:Y:S01]  /*f80a0*/  @P6 STG.E.U8 desc[UR40][R22.64], R0 ;  /* 0x0000000016006986 */ /* 0x0001e2000c101128 */
[----:B------:R-:W-:Y:S02]  /*f80b0*/  LEA.HI.X.SX32 R9, R20, R16, 0x1, P4 ;  /* 0x0000001014097211 */ /* 0x000fe400020f0eff */
[----:B------:R-:W-:-:S04]  /*f80c0*/  IADD3 R10, P4, PT, R24, R17, RZ ;  /* 0x00000011180a7210 */ /* 0x000fc80007f9e0ff */
[----:B------:R-:W-:Y:S02]  /*f80d0*/  LEA.HI.X.SX32 R11, R24, R16, 0x1, P4 ;  /* 0x00000010180b7211 */ /* 0x000fe400020f0eff */
[----:B0-----:R-:W-:Y:S02]  /*f80e0*/  PRMT R0, R5, 0x7771, RZ ;  /* 0x0000777105007816 */ /* 0x001fe400000000ff */
[----:B------:R-:W2:Y:S04]  /*f80f0*/  LDL.LU R5, [R1+0xcd8] ;  /* 0x000cd80001057983 */ /* 0x000ea80000300800 */
[----:B------:R-:W4:Y:S04]  /*f8100*/  LDL.LU R24, [R1+0xcdc] ;  /* 0x000cdc0001187983 */ /* 0x000f280000300800 */
[----:B------:R0:W-:Y:S02]  /*f8110*/  @P0 STG.E.U8 desc[UR40][R28.64], R0 ;  /* 0x000000001c000986 */ /* 0x0001e4000c101128 */
[----:B0-----:R-:W-:-:S04]  /*f8120*/  IADD3 R28, P4, PT, R25, R17, RZ ;  /* 0x00000011191c7210 */ /* 0x001fc80007f9e0ff */
[----:B------:R-:W-:Y:S02]  /*f8130*/  LEA.HI.X.SX32 R29, R25, R16, 0x1, P4 ;  /* 0x00000010191d7211 */ /* 0x000fe400020f0eff */
[----:B------:R-:W4:Y:S01]  /*f8140*/  LDL.LU R25, [R1+0xce0] ;  /* 0x000ce00001197983 */ /* 0x000f220000300800 */
[----:B------:R-:W-:-:S05]  /*f8150*/  PRMT R0, R27, 0x7770, RZ ;  /* 0x000077701b007816 */ /* 0x000fca00000000ff */
[----:B------:R0:W-:Y:S04]  /*f8160*/  @P1 STG.E.U8 desc[UR40][R8.64], R0 ;  /* 0x0000000008001986 */ /* 0x0001e8000c101128 */
[----:B0-----:R-:W4:Y:S04]  /*f8170*/  LDL.LU R0, [R1+0xce4] ;  /* 0x000ce40001007983 */ /* 0x001f280000300800 */
[----:B------:R-:W4:Y:S04]  /*f8180*/  LDL.LU R21, [R1+0xce8] ;  /* 0x000ce80001157983 */ /* 0x000f280000300800 */
[----:B------:R-:W4:Y:S04]  /*f8190*/  LDL.LU R20, [R1+0xcec] ;  /* 0x000cec0001147983 */ /* 0x000f280000300800 */
[----:B------:R-:W4:Y:S04]  /*f81a0*/  LDL.LU R22, [R1+0xcf0] ;  /* 0x000cf00001167983 */ /* 0x000f280000300800 */
[----:B------:R-:W4:Y:S01]  /*f81b0*/  LDL.LU R23, [R1+0xcf4] ;  /* 0x000cf40001177983 */ /* 0x000f220000300800 */
[----:B------:R-:W-:-:S04]  /*f81c0*/  IADD3 R8, P4, PT, R26, R17, RZ ;  /* 0x000000111a087210 */ /* 0x000fc80007f9e0ff */
[----:B------:R-:W-:Y:S02]  /*f81d0*/  LEA.HI.X.SX32 R9, R26, R16, 0x1, P4 ;  /* 0x000000101a097211 */ /* 0x000fe400020f0eff */
[----:B------:R-:W4:Y:S01]  /*f81e0*/  LDL.LU R26, [R1+0xcf8] ;  /* 0x000cf800011a7983 */ /* 0x000f220000300800 */
[----:B------:R-:W-:-:S03]  /*f81f0*/  PRMT R2, R27, 0x7771, RZ ;  /* 0x000077711b027816 */ /* 0x000fc600000000ff */
[----:B------:R-:W4:Y:S04]  /*f8200*/  LDL.LU R27, [R1+0xcfc] ;  /* 0x000cfc00011b7983 */ /* 0x000f280000300800 */
[----:B------:R0:W-:Y:S01]  /*f8210*/  @P2 STG.E.U8 desc[UR40][R10.64], R2 ;  /* 0x000000020a002986 */ /* 0x0001e2000c101128 */
[----:B---3--:R-:W-:-:S03]  /*f8220*/  IADD3 R18, P4, PT, R4, R17, RZ ;  /* 0x0000001104127210 */ /* 0x008fc60007f9e0ff */
[----:B0-----:R-:W3:Y:S01]  /*f8230*/  LDL.LU R11, [R1+0xd00] ;  /* 0x000d0000010b7983 */ /* 0x001ee20000300800 */
[----:B------:R-:W-:Y:S02]  /*f8240*/  PRMT R2, R6, 0x7770, RZ ;  /* 0x0000777006027816 */ /* 0x000fe400000000ff */
[----:B------:R-:W-:Y:S01]  /*f8250*/  LEA.HI.X.SX32 R19, R4, R16, 0x1, P4 ;  /* 0x0000001004137211 */ /* 0x000fe200020f0eff */
[----:B------:R-:W-:Y:S04]  /*f8260*/  STL [R1+0x4394], R6 ;  /* 0x0043940601007387 */ /* 0x000fe80000100800 */
[----:B------:R0:W-:Y:S04]  /*f8270*/  @P3 STG.E.U8 desc[UR40][R28.64], R2 ;  /* 0x000000021c003986 */ /* 0x0001e8000c101128 */
[----:B0-----:R-:W3:Y:S01]  /*f8280*/  LDL.LU R2, [R1+0xd04] ;  /* 0x000d040001027983 */ /* 0x001ee20000300800 */
[----:B--2---:R-:W-:-:S04]  /*f8290*/  IADD3 R14, P4, PT, R5, R17, RZ ;  /* 0x00000011050e7210 */ /* 0x004fc80007f9e0ff */
[----:B------:R-:W-:Y:S02]  /*f82a0*/  LEA.HI.X.SX32 R15, R5, R16, 0x1, P4 ;  /* 0x00000010050f7211 */ /* 0x000fe400020f0eff */
[----:B----4-:R-:W-:-:S04]  /*f82b0*/  IADD3 R4, P4, PT, R24, R17, RZ ;  /* 0x0000001118047210 */ /* 0x010fc80007f9e0ff */
[----:B------:R-:W-:Y:S02]  /*f82c0*/  LEA.HI.X.SX32 R5, R24, R16, 0x1, P4 ;  /* 0x0000001018057211 */ /* 0x000fe400020f0eff */
[----:B------:R-:W2:Y:S04]  /*f82d0*/  LDL.LU R24, [R1+0xd08] ;  /* 0x000d080001187983 */ /* 0x000ea80000300800 */
[----:B------:R0:W-:Y:S02]  /*f82e0*/  STL.64 [R1+0x960], R4 ;  /* 0x0009600401007387 */ /* 0x0001e40000100a00 */
[----:B0-----:R-:W-:-:S04]  /*f82f0*/  IADD3 R4, P4, PT, R25, R17, RZ ;  /* 0x0000001119047210 */ /* 0x001fc80007f9e0ff */
[----:B------:R-:W-:Y:S02]  /*f8300*/  LEA.HI.X.SX32 R5, R25, R16, 0x1, P4 ;  /* 0x0000001019057211 */ /* 0x000fe400020f0eff */
[----:B------:R-:W4:Y:S04]  /*f8310*/  LDL.LU R25, [R1+0xd0c] ;  /* 0x000d0c0001197983 */ /* 0x000f280000300800 */
        /* <DEDUP_REMOVED lines=29> */
[----:B---3--:R-:W-:-:S04]  /*f84f0*/  IADD3 R4, P4, PT, R11, R17, RZ ;  /* 0x000000110b047210 */ /* 0x008fc80007f9e0ff */
[----:B------:R-:W-:Y:S02]  /*f8500*/  LEA.HI.X.SX32 R5, R11, R16, 0x1, P4 ;  /* 0x000000100b057211 */ /* 0x000fe400020f0eff */
[----:B------:R-:W3:Y:S04]  /*f8510*/  LDL.LU R11, [R1+0xd2c] ;  /* 0x000d2c00010b7983 */ /* 0x000ee80000300800 */
[----:B------:R0:W-:Y:S02]  /*f8520*/  STL.64 [R1+0x918], R4 ;  /* 0x0009180401007387 */ /* 0x0001e40000100a00 */
[----:B0-----:R-:W-:-:S04]  /*f8530*/  IADD3 R4, P4, PT, R2, R17, RZ ;  /* 0x0000001102047210 */ /* 0x001fc80007f9e0ff */
[----:B------:R-:W-:Y:S02]  /*f8540*/  LEA.HI.X.SX32 R5, R2, R16, 0x1, P4 ;  /* 0x0000001002057211 */ /* 0x000fe400020f0eff */
[----:B------:R-:W3:Y:S04]  /*f8550*/  LDL.LU R2, [R1+0xd30] ;  /* 0x000d300001027983 */ /* 0x000ee80000300800 */
[----:B------:R2:W-:Y:S02]  /*f8560*/  STL.64 [R1+0x910], R4 ;  /* 0x0009100401007387 */ /* 0x0005e40000100a00 */
[----:B--2---:R-:W-:-:S04]  /*f8570*/  IADD3 R4, P4, PT, R24, R17, RZ ;  /* 0x0000001118047210 */ /* 0x004fc80007f9e0ff */
[----:B------:R-:W-:Y:S02]  /*f8580*/  LEA.HI.X.SX32 R5, R24, R16, 0x1, P4 ;  /* 0x0000001018057211 */ /* 0x000fe400020f0eff */
[----:B------:R-:W2:Y:S04]  /*f8590*/  LDL.LU R24, [R1+0xd34] ;  /* 0x000d340001187983 */ /* 0x000ea80000300800 */
[----:B------:R4:W-:Y:S02]  /*f85a0*/  STL.64 [R1+0x908], R4 ;  /* 0x0009080401007387 */ /* 0x0009e40000100a00 */
[----:B----4-:R-:W-:-:S04]  /*f85b0*/  IADD3 R4, P4, PT, R25, R17, RZ ;  /* 0x0000001119047210 */ /* 0x010fc80007f9e0ff */
        /* <DEDUP_REMOVED lines=164> */
[----:B------:R-:W-:-:S05]  /*f9000*/  LEA.HI.X.SX32 R5, R11, R16, 0x1, P4 ;  /* 0x000000100b057211 */ /* 0x000fca00020f0eff */
[----:B------:R0:W-:Y:S04]  /*f9010*/  STL.64 [R1+0x7b8], R4 ;  /* 0x0007b80401007387 */ /* 0x0001e80000100a00 */
[----:B------:R-:W3:Y:S01]  /*f9020*/  LDL.LU R13, [R1+0xddc] ;  /* 0x000ddc00010d7983 */ /* 0x000ee20000300800 */
[----:B0-----:R-:W-:-:S04]  /*f9030*/  IADD3 R4, P4, PT, R2, R17, RZ ;  /* 0x0000001102047210 */ /* 0x001fc80007f9e0ff */
[----:B------:R-:W-:-:S05]  /*f9040*/  LEA.HI.X.SX32 R5, R2, R16, 0x1, P4 ;  /* 0x0000001002057211 */ /* 0x000fca00020f0eff */
        /* <DEDUP_REMOVED lines=8> */
[----:B------:R0:W-:Y:S04]  /*f90d0*/  STL.64 [R1+0x7a0], R4 ;  /* 0x0007a00401007387 */ /* 0x0001e80000100a00 */
[----:B------:R-:W4:Y:S01]  /*f90e0*/  LDL.LU R2, [R1+0xde8] ;  /* 0x000de80001027983 */ /* 0x000f220000300800 */
[----:B0-----:R-:W-:-:S04]  /*f90f0*/  IADD3 R4, P4, PT, R0, R17, RZ ;  /* 0x0000001100047210 */ /* 0x001fc80007f9e0ff */
[----:B------:R-:W-:-:S05]  /*f9100*/  LEA.HI.X.SX32 R5, R0, R16, 0x1, P4 ;  /* 0x0000001000057211 */ /* 0x000fca00020f0eff */
        /* <DEDUP_REMOVED lines=24> */
[----:B------:R-:W4:Y:S04]  /*f9290*/  LDL.LU R23, [R1+0xe04] ;  /* 0x000e040001177983 */ /* 0x000f280000300800 */
[----:B------:R-:W-:Y:S01]  /*f92a0*/  STL.64 [R1+0x4328], R4 ;  /* 0x0043280401007387 */ /* 0x000fe20000100a00 */
[----:B---3--:R-:W-:-:S04]  /*f92b0*/  IADD3 R10, P4, PT, R13, R17, RZ ;  /* 0x000000110d0a7210 */ /* 0x008fc80007f9e0ff */
[----:B------:R-:W-:-:S05]  /*f92c0*/  LEA.HI.X.SX32 R11, R13, R16, 0x1, P4 ;  /* 0x000000100d0b7211 */ /* 0x000fca00020f0eff */
[----:B------:R0:W-:Y:S04]  /*f92d0*/  STL.64 [R1+0x760], R10 ;  /* 0x0007600a01007387 */ /* 0x0001e80000100a00 */
[----:B0-----:R-:W3:Y:S01]  /*f92e0*/  LDL.LU R11, [R1+0xe08] ;  /* 0x000e0800010b7983 */ /* 0x001ee20000300800 */
        /* <DEDUP_REMOVED lines=401> */
[----:B------:R-:W3:Y:S04]  /*fac00*/  LDL.LU R25, [R1+0x10cc] ;  /* 0x0010cc0001197983 */ /* 0x000ee80000300800 */
[----:B------:R0:W-:Y:S02]  /*fac10*/  STL.64 [R1+0x438], R4 ;  /* 0x0004380401007387 */ /* 0x0001e40000100a00 */
[----:B0-----:R-:W-:-:S04]  /*fac20*/  IADD3 R4, P4, PT, R2, R17, RZ ;  /* 0x0000001102047210 */ /* 0x001fc80007f9e0ff */
        /* <DEDUP_REMOVED lines=28> */
[----:B------:R-:W-:-:S04]  /*fadf0*/  IADD3 R26, P4, PT, R23, R17, RZ ;  /* 0x00000011171a7210 */ /* 0x000fc80007f9e0ff */
[----:B------:R-:W-:Y:S02]  /*fae00*/  LEA.HI.X.SX32 R27, R23, R16, 0x1, P4 ;  /* 0x00000010171b7211 */ /* 0x000fe400020f0eff */
[----:B------:R-:W4:Y:S04]  /*fae10*/  LDL.LU R23, [R1+0x1154] ;  /* 0x0011540001177983 */ /* 0x000f280000300800 */
[----:B------:R-:W-:Y:S01]  /*fae20*/  STL.64 [R1+0x4248], R26 ;  /* 0x0042481a01007387 */ /* 0x000fe20000100a00 */
[----:B--2---:R-:W-:-:S04]  /*fae30*/  IADD3 R4, P4, PT, R24, R17, RZ ;  /* 0x0000001118047210 */ /* 0x004fc80007f9e0ff */
[----:B------:R-:W-:Y:S02]  /*fae40*/  LEA.HI.X.SX32 R5, R24, R16, 0x1, P4 ;  /* 0x0000001018057211 */ /* 0x000fe400020f0eff */
[----:B------:R-:W2:Y:S04]  /*fae50*/  LDL.LU R24, [R1+0x1164] ;  /* 0x0011640001187983 */ /* 0x000ea80000300800 */
[----:B------:R3:W-:Y:S02]  /*fae60*/  STL.64 [R1+0x3f0], R4 ;  /* 0x0003f00401007387 */ /* 0x0007e40000100a00 */
[----:B---3--:R-:W-:-:S04]  /*fae70*/  IADD3 R4, P4, PT, R25, R17, RZ ;  /* 0x0000001119047210 */ /* 0x008fc80007f9e0ff */
[----:B------:R-:W-:Y:S02]  /*fae80*/  LEA.HI.X.SX32 R5, R25, R16, 0x1, P4 ;  /* 0x0000001019057211 */ /* 0x000fe400020f0eff */
[----:B------:R-:W3:Y:S04]  /*fae90*/  LDL.LU R25, [R1+0x116c] ;  /* 0x00116c0001197983 */ /* 0x000ee80000300800 */
        /* <DEDUP_REMOVED lines=195> */
[----:B------:R0:W-:Y:S04]  /*fbad0*/  STL.64 [R1+0x260], R4 ;  /* 0x0002600401007387 */ /* 0x0001e80000100a00 */
[----:B------:R-:W4:Y:S04]  /*fbae0*/  LDL.LU R29, [R1+0x12f0] ;  /* 0x0012f000011d7983 */ /* 0x000f280000300800 */
        /* <DEDUP_REMOVED lines=17> */
[----:B--2---:R-:W-:-:S04]  /*fbc00*/  IADD3 R4, P4, PT, R24, R17, RZ ;  /* 0x0000001118047210 */ /* 0x004fc80007f9e0ff */
[----:B------:R-:W-:-:S05]  /*fbc10*/  LEA.HI.X.SX32 R5, R24, R16, 0x1, P4 ;  /* 0x0000001018057211 */ /* 0x000fca00020f0eff */
[----:B------:R3:W-:Y:S04]  /*fbc20*/  STL.64 [R1+0x238], R4 ;  /* 0x0002380401007387 */ /* 0x0007e80000100a00 */
[----:B------:R-:W2:Y:S01]  /*fbc30*/  LDL.LU R23, [R1+0x1308] ;  /* 0x0013080001177983 */ /* 0x000ea20000300800 */
[----:B---3--:R-:W-:-:S04]  /*fbc40*/  IADD3 R4, P4, PT, R25, R17, RZ ;  /* 0x0000001119047210 */ /* 0x008fc80007f9e0ff */
[----:B------:R-:W-:-:S05]  /*fbc50*/  LEA.HI.X.SX32 R5, R25, R16, 0x1, P4 ;  /* 0x0000001019057211 */ /* 0x000fca00020f0eff */
[----:B------:R0:W-:Y:S01]  /*fbc60*/  STL.64 [R1+0x230], R4 ;  /* 0x0002300401007387 */ /* 0x0001e20000100a00 */
[----:B----4-:R-:W-:-:S04]  /*fbc70*/  IADD3 R24, P4, PT, R2, R17, RZ ;  /* 0x0000001102187210 */ /* 0x010fc80007f9e0ff */
[----:B------:R-:W-:Y:S02]  /*fbc80*/  LEA.HI.X.SX32 R25, R2, R16, 0x1, P4 ;  /* 0x0000001002197211 */ /* 0x000fe400020f0eff */
[----:B------:R-:W3:Y:S04]  /*fbc90*/  LDL.LU R2, [R1+0x130c] ;  /* 0x00130c0001027983 */ /* 0x000ee80000300800 */
[----:B------:R-:W-:Y:S01]  /*fbca0*/  STL.64 [R1+0x41c8], R24 ;  /* 0x0041c81801007387 */ /* 0x000fe20000100a00 */
        /* <DEDUP_REMOVED lines=42> */
[----:B------:R4:W-:Y:S04]  /*fbf50*/  STL.64 [R1+0x1d0], R4 ;  /* 0x0001d00401007387 */ /* 0x0009e80000100a00 */
[----:B------:R-:W3:Y:S01]  /*fbf60*/  LDL.LU R6, [R1+0x1338] ;  /* 0x0013380001067983 */ /* 0x000ee20000300800 */
[----:B----4-:R-:W-:-:S04]  /*fbf70*/  IADD3 R4, P4, PT, R10, R17, RZ ;  /* 0x000000110a047210 */ /* 0x010fc80007f9e0ff */
[----:B------:R-:W-:-:S05]  /*fbf80*/  LEA.HI.X.SX32 R5, R10, R16, 0x1, P4 ;  /* 0x000000100a057211 */ /* 0x000fca00020f0eff */
[----:B------:R0:W-:Y:S02]  /*fbf90*/  STL.64 [R1+0x1c8], R4 ;  /* 0x0001c80401007387 */ /* 0x0001e40000100a00 */
[----:B0-----:R-:W-:-:S04]  /*fbfa0*/  IADD3 R4, P4, PT, R21, R17, RZ ;  /* 0x0000001115047210 */ /* 0x001fc80007f9e0ff */
[----:B------:R-:W-:Y:S02]  /*fbfb0*/  LEA.HI.X.SX32 R5, R21, R16, 0x1, P4 ;  /* 0x0000001015057211 */ /* 0x000fe400020f0eff */
[----:B------:R-:W4:Y:S04]  /*fbfc0*/  LDL.LU R21, [R1+0x133c] ;  /* 0x00133c0001157983 */ /* 0x000f280000300800 */
[----:B------:R0:W-:Y:S01]  /*fbfd0*/  STL.64 [R1+0x1c0], R4 ;  /* 0x0001c00401007387 */ /* 0x0001e20000100a00 */
[----:B------:R-:W-:-:S04]  /*fbfe0*/  IADD3 R28, P4, PT, R20, R17, RZ ;  /* 0x00000011141c7210 */ /* 0x000fc80007f9e0ff */
[----:B------:R-:W-:Y:S02]  /*fbff0*/  LEA.HI.X.SX32 R29, R20, R16, 0x1, P4 ;  /* 0x00000010141d7211 */ /* 0x000fe400020f0eff */
[----:B------:R-:W4:Y:S04]  /*fc000*/  LDL.LU R20, [R1+0x1340] ;  /* 0x0013400001147983 */ /* 0x000f280000300800 */
[----:B------:R-:W4:Y:S04]  /*fc010*/  LDL.LU R10, [R1+0x1344] ;  /* 0x00134400010a7983 */ /* 0x000f280000300800 */
        /* <DEDUP_REMOVED lines=206> */
[----:B------:R-:W-:-:S05]  /*fcd00*/  LEA.HI.X.SX32 R5, R6, R16, 0x1, P4 ;  /* 0x0000001006057211 */ /* 0x000fca00020f0eff */
        /* <DEDUP_REMOVED lines=39> */
[----:B------:R-:W-:Y:S02]  /*fcf80*/  LEA.HI.X.SX32 R23, R2, R16, 0x1, P4 ;  /* 0x0000001002177211 */ /* 0x000fe400020f0eff */
[----:B------:R-:W3:Y:S04]  /*fcf90*/  LDL.LU R2, [R1+0xc20] ;  /* 0x000c200001027983 */ /* 0x000ee80000300800 */
[----:B------:R-:W-:Y:S01]  /*fcfa0*/  STL.64 [R1+0x4148], R22 ;  /* 0x0041481601007387 */ /* 0x000fe20000100a00 */
        /* <DEDUP_REMOVED lines=130> */
[----:B------:R4:W-:Y:S04]  /*fd7d0*/  STL.64 [R1+0xc70], R4 ;  /* 0x000c700401007387 */ /* 0x0009e80000100a00 */
[----:B------:R-:W3:Y:S01]  /*fd7e0*/  LDL.LU R2, [R1+0x12ac] ;  /* 0x0012ac0001027983 */ /* 0x000ee20000300800 */
[----:B----4-:R-:W-:-:S04]  /*fd7f0*/  IADD3 R4, P4, PT, R21, R17, RZ ;  /* 0x0000001115047210 */ /* 0x010fc80007f9e0ff */
        /* <DEDUP_REMOVED lines=77> */
[----:B------:R2:W-:Y:S02]  /*fdcd0*/  STL.64 [R1+0xd10], R4 ;  /* 0x000d100401007387 */ /* 0x0005e40000100a00 */
[----:B--2---:R-:W-:-:S04]  /*fdce0*/  IADD3 R4, P4, PT, R13, R17, RZ ;  /* 0x000000110d047210 */ /* 0x004fc80007f9e0ff */
[----:B------:R-:W-:-:S05]  /*fdcf0*/  LEA.HI.X.SX32 R5, R13, R16, 0x1, P4 ;  /* 0x000000100d057211 */ /* 0x000fca00020f0eff */
[----:B------:R0:W-:Y:S04]  /*fdd00*/  STL.64 [R1+0xd18], R4 ;  /* 0x000d180401007387 */ /* 0x0001e80000100a00 */
[----:B------:R-:W2:Y:S01]  /*fdd10*/  LDL.LU R13, [R1+0x120c] ;  /* 0x00120c00010d7983 */ /* 0x000ea20000300800 */
[----:B0-----:R-:W-:Y:S02]  /*fdd20*/  IMAD.MOV.U32 R4, RZ, RZ, R18 ;  /* 0x000000ffff047224 */ /* 0x001fe400078e0012 */
[----:B------:R-:W-:Y:S01]  /*fdd30*/  IMAD.MOV.U32 R5, RZ, RZ, R19 ;  /* 0x000000ffff057224 */ /* 0x000fe200078e0013 */
[----:B---3--:R-:W-:-:S04]  /*fdd40*/  IADD3 R18, P4, PT, R2, R17, RZ ;  /* 0x0000001102127210 */ /* 0x008fc80007f9e0ff */
[----:B------:R-:W-:Y:S02]  /*fdd50*/  LEA.HI.X.SX32 R19, R2, R16, 0x1, P4 ;  /* 0x0000001002137211 */ /* 0x000fe400020f0eff */
[----:B------:R-:W3:Y:S04]  /*fdd60*/  LDL.LU R2, [R1+0x1204] ;  /* 0x0012040001027983 */ /* 0x000ee80000300800 */
        /* <DEDUP_REMOVED lines=11> */
[----:B------:R-:W-:Y:S02]  /*fde20*/  LEA.HI.X.SX32 R19, R10, R16, 0x1, P4 ;  /* 0x000000100a137211 */ /* 0x000fe400020f0eff */
[----:B------:R-:W4:Y:S04]  /*fde30*/  LDL.LU R10, [R1+0x11e4] ;  /* 0x0011e400010a7983 */ /* 0x000f280000300800 */
[----:B------:R0:W-:Y:S01]  /*fde40*/  STL.64 [R1+0x40c0], R18 ;  /* 0x0040c01201007387 */ /* 0x0001e20000100a00 */
        /* <DEDUP_REMOVED lines=54> */
[----:B------:R0:W-:Y:S01]  /*fe1b0*/  STL.64 [R1+0xda8], R18 ;  /* 0x000da81201007387 */ /* 0x0001e20000100a00 */
[----:B------:R-:W-:Y:S01]  /*fe1c0*/  IMAD.MOV.U32 R28, RZ, RZ, R8 ;  /* 0x000000ffff1c7224 */ /* 0x000fe200078e0008 */
[----:B0-----:R-:W-:-:S04]  /*fe1d0*/  IADD3 R18, P4, PT, R25, R17, RZ ;  /* 0x0000001119127210 */ /* 0x001fc80007f9e0ff */
[----:B------:R-:W-:Y:S02]  /*fe1e0*/  LEA.HI.X.SX32 R19, R25, R16, 0x1, P4 ;  /* 0x0000001019137211 */ /* 0x000fe400020f0eff */
[----:B------:R-:W4:Y:S01]  /*fe1f0*/  LDL.LU R25, [R1+0x1148] ;  /* 0x0011480001197983 */ /* 0x000f220000300800 */
[----:B------:R-:W-:-:S03]  /*fe200*/  IMAD.MOV.U32 R29, RZ, RZ, R9 ;  /* 0x000000ffff1d7224 */ /* 0x000fc600078e0009 */
[----:B------:R3:W-:Y:S01]  /*fe210*/  STL.64 [R1+0xdb0], R18 ;  /* 0x000db01201007387 */ /* 0x0007e20000100a00 */
[----:B--2---:R-:W-:-:S04]  /*fe220*/  IADD3 R8, P4, PT, R13, R17, RZ ;  /* 0x000000110d087210 */ /* 0x004fc80007f9e0ff */
[----:B------:R-:W-:Y:S02]  /*fe230*/  LEA.HI.X.SX32 R9, R13, R16, 0x1, P4 ;  /* 0x000000100d097211 */ /* 0x000fe400020f0eff */
[----:B------:R-:W2:Y:S04]  /*fe240*/  LDL.LU R13, [R1+0x1138] ;  /* 0x00113800010d7983 */ /* 0x000ea80000300800 */
[----:B------:R4:W-:Y:S01]  /*fe250*/  STL.64 [R1+0x40a0], R8 ;  /* 0x0040a00801007387 */ /* 0x0009e20000100a00 */
        /* <DEDUP_REMOVED lines=225> */
[----:B------:R-:W-:-:S05]  /*ff070*/  LEA.HI.X.SX32 R9, R11, R16, 0x1, P4 ;  /* 0x000000100b097211 */ /* 0x000fca00020f0eff */
[----:B------:R0:W-:Y:S02]  /*ff080*/  STL.64 [R1+0xfa8], R8 ;  /* 0x000fa80801007387 */ /* 0x0001e40000100a00 */
[----:B0-----:R-:W-:-:S04]  /*ff090*/  IADD3 R8, P4, PT, R0, R17, RZ ;  /* 0x0000001100087210 */ /* 0x001fc80007f9e0ff */
[----:B------:R-:W-:Y:S02]  /*ff0a0*/  LEA.HI.X.SX32 R9, R0, R16, 0x1, P4 ;  /* 0x0000001000097211 */ /* 0x000fe400020f0eff */
[----:B------:R-:W4:Y:S04]  /*ff0b0*/  LDL.LU R0, [R1+0x1004] ;  /* 0x0010040001007983 */ /* 0x000f280000300800 */
[----:B------:R2:W-:Y:S04]  /*ff0c0*/  STL.64 [R1+0xf88], R8 ;  /* 0x000f880801007387 */ /* 0x0005e80000100a00 */
[----:B------:R-:W4:Y:S01]  /*ff0d0*/  LDL.LU R21, [R1+0xff8] ;  /* 0x000ff80001157983 */ /* 0x000f220000300800 */
[----:B------:R-:W-:-:S04]  /*ff0e0*/  IADD3 R10, P4, PT, R12, R17, RZ ;  /* 0x000000110c0a7210 */ /* 0x000fc80007f9e0ff */
[----:B------:R-:W-:-:S05]  /*ff0f0*/  LEA.HI.X.SX32 R11, R12, R16, 0x1, P4 ;  /* 0x000000100c0b7211 */ /* 0x000fca00020f0eff */
[----:B------:R-:W-:Y:S04]  /*ff100*/  STL.64 [R1+0x4048], R10 ;  /* 0x0040480a01007387 */ /* 0x000fe80000100a00 */
[----:B------:R-:W4:Y:S01]  /*ff110*/  LDL.LU R26, [R1+0xffc] ;  /* 0x000ffc00011a7983 */ /* 0x000f220000300800 */
[----:B------:R-:W-:Y:S01]  /*ff120*/  IMAD.MOV.U32 R22, RZ, RZ, R4 ;  /* 0x000000ffff167224 */ /* 0x000fe200078e0004 */
[----:B--2---:R-:W-:-:S04]  /*ff130*/  IADD3 R8, P4, PT, R13, R17, RZ ;  /* 0x000000110d087210 */ /* 0x004fc80007f9e0ff */
[----:B------:R-:W-:-:S05]  /*ff140*/  LEA.HI.X.SX32 R9, R13, R16, 0x1, P4 ;  /* 0x000000100d097211 */ /* 0x000fca00020f0eff */
[----:B------:R3:W-:Y:S02]  /*ff150*/  STL.64 [R1+0xfc0], R8 ;  /* 0x000fc00801007387 */ /* 0x0007e40000100a00 */
[----:B---3--:R-:W-:-:S04]  /*ff160*/  IADD3 R8, P4, PT, R2, R17, RZ ;  /* 0x0000001102087210 */ /* 0x008fc80007f9e0ff */
[----:B------:R-:W-:Y:S02]  /*ff170*/  LEA.HI.X.SX32 R9, R2, R16, 0x1, P4 ;  /* 0x0000001002097211 */ /* 0x000fe400020f0eff */
[----:B------:R-:W2:Y:S04]  /*ff180*/  LDL.LU R2, [R1+0x1024] ;  /* 0x0010240001027983 */ /* 0x000ea80000300800 */
[----:B------:R0:W-:Y:S01]  /*ff190*/  STL.64 [R1+0xfc8], R8 ;  /* 0x000fc80801007387 */ /* 0x0001e20000100a00 */
[----:B----4-:R-:W-:-:S04]  /*ff1a0*/  IADD3 R12, P4, PT, R27, R17, RZ ;  /* 0x000000111b0c7210 */ /* 0x010fc80007f9e0ff */
[----:B------:R-:W-:Y:S02]  /*ff1b0*/  LEA.HI.X.SX32 R13, R27, R16, 0x1, P4 ;  /* 0x000000101b0d7211 */ /* 0x000fe400020f0eff */
[----:B------:R-:W3:Y:S01]  /*ff1c0*/  LDL.LU R27, [R1+0x1034] ;  /* 0x00103400011b7983 */ /* 0x000ee20000300800 */
[----:B0-----:R-:W-:-:S03]  /*ff1d0*/  IADD3 R8, P4, PT, R23, R17, RZ ;  /* 0x0000001117087210 */ /* 0x001fc60007f9e0ff */
[----:B------:R-:W-:Y:S01]  /*ff1e0*/  STL.64 [R1+0x4050], R12 ;  /* 0x0040500c01007387 */ /* 0x000fe20000100a00 */
[----:B------:R-:W-:-:S03]  /*ff1f0*/  LEA.HI.X.SX32 R9, R23, R16, 0x1, P4 ;  /* 0x0000001017097211 */ /* 0x000fc600020f0eff */
        /* <DEDUP_REMOVED lines=8> */
[----:B------:R-:W4:Y:S01]  /*ff280*/  LDL.LU R25, [R1+0x1010] ;  /* 0x0010100001197983 */ /* 0x000f220000300800 */
[----:B------:R-:W-:-:S03]  /*ff290*/  IMAD.MOV.U32 R23, RZ, RZ, R5 ;  /* 0x000000ffff177224 */ /* 0x000fc600078e0005 */
[----:B------:R-:W-:Y:S01]  /*ff2a0*/  STL.64 [R1+0xfe8], R8 ;  /* 0x000fe80801007387 */ /* 0x000fe20000100a00 */
[----:B------:R-:W-:-:S04]  /*ff2b0*/  IADD3 R4, P4, PT, R6, R17, RZ ;  /* 0x0000001106047210 */ /* 0x000fc80007f9e0ff */
[----:B------:R-:W-:Y:S02]  /*ff2c0*/  LEA.HI.X.SX32 R5, R6, R16, 0x1, P4 ;  /* 0x0000001006057211 */ /* 0x000fe400020f0eff */
[----:B------:R-:W4:Y:S04]  /*ff2d0*/  LDL.LU R6, [R1+0x1028] ;  /* 0x0010280001067983 */ /* 0x000f280000300800 */
[----:B------:R0:W-:Y:S02]  /*ff2e0*/  STL.64 [R1+0xff0], R4 ;  /* 0x000ff00401007387 */ /* 0x0001e40000100a00 */
[----:B0-----:R-:W-:Y:S02]  /*ff2f0*/  IMAD.MOV.U32 R4, RZ, RZ, R14 ;  /* 0x000000ffff047224 */ /* 0x001fe400078e000e */
[----:B------:R-:W-:Y:S01]  /*ff300*/  IMAD.MOV.U32 R5, RZ, RZ, R15 ;  /* 0x000000ffff057224 */ /* 0x000fe200078e000f */
[----:B------:R-:W-:-:S04]  /*ff310*/  IADD3 R14, P4, PT, R0, R17, RZ ;  /* 0x00000011000e7210 */ /* 0x000fc80007f9e0ff */
[----:B------:R-:W-:Y:S02]  /*ff320*/  LEA.HI.X.SX32 R15, R0, R16, 0x1, P4 ;  /* 0x00000010000f7211 */ /* 0x000fe400020f0eff */
[----:B------:R-:W4:Y:S04]  /*ff330*/  LDL.LU R0, [R1+0x1054] ;  /* 0x0010540001007983 */ /* 0x000f280000300800 */
[----:B------:R-:W4:Y:S01]  /*ff340*/  LDL.LU R20, [R1+0x1068] ;  /* 0x0010680001147983 */ /* 0x000f220000300800 */
[----:B------:R-:W-:-:S03]  /*ff350*/  IADD3 R8, P4, PT, R21, R17, RZ ;  /* 0x0000001115087210 */ /* 0x000fc60007f9e0ff */
        /* <DEDUP_REMOVED lines=79> */
[----:B------:R-:W4:Y:S04]  /*ff850*/  LDL.LU R18, [R1+0x10d4] ;  /* 0x0010d40001127983 */ /* 0x000f280000300800 */
        /* <DEDUP_REMOVED lines=11> */
[----:B------:R3:W-:Y:S04]  /*ff910*/  STL.64 [R1+0x10c0], R8 ;  /* 0x0010c00801007387 */ /* 0x0007e80000100a00 */
[----:B------:R-:W2:Y:S01]  /*ff920*/  LDL.LU R21, [R1+0x1100] ;  /* 0x0011000001157983 */ /* 0x000ea20000300800 */
        /* <DEDUP_REMOVED lines=38> */
[----:B0-----:R-:W-:-:S04]  /*ffb90*/  IADD3 R8, P4, PT, R21, R17, RZ ;  /* 0x0000001115087210 */ /* 0x001fc80007f9e0ff */
[----:B------:R-:W-:-:S05]  /*ffba0*/  LEA.HI.X.SX32 R9, R21, R16, 0x1, P4 ;  /* 0x0000001015097211 */ /* 0x000fca00020f0eff */
[----:B------:R3:W-:Y:S01]  /*ffbb0*/  STL.64 [R1+0x1110], R8 ;  /* 0x0011100801007387 */ /* 0x0007e20000100a00 */
[----:B------:R-:W-:Y:S02]  /*ffbc0*/  IMAD.MOV.U32 R20, RZ, RZ, R28 ;  /* 0x000000ffff147224 */ /* 0x000fe400078e001c */
[----:B------:R-:W-:Y:S01]  /*ffbd0*/  IMAD.MOV.U32 R21, RZ, RZ, R29 ;  /* 0x000000ffff157224 */ /* 0x000fe200078e001d */
[----:B---3--:R-:W-:-:S04]  /*ffbe0*/  IADD3 R8, P4, PT, R27, R17, RZ ;  /* 0x000000111b087210 */ /* 0x008fc80007f9e0ff */
[----:B------:R-:W-:Y:S02]  /*ffbf0*/  LEA.HI.X.SX32 R9, R27, R16, 0x1, P4 ;  /* 0x000000101b097211 */ /* 0x000fe400020f0eff */
[----:B------:R-:W3:Y:S04]  /*ffc00*/  LDL.LU R27, [R1+0x1140] ;  /* 0x00114000011b7983 */ /* 0x000ee80000300800 */
        /* <DEDUP_REMOVED lines=15> */
[----:B------:R-:W-:Y:S01]  /*ffd00*/  LEA.HI.X.SX32 R9, R0, R16, 0x1, P4 ;  /* 0x0000001000097211 */ /* 0x000fe200020f0eff */
[----:B------:R-:W-:-:S04]  /*ffd10*/  IMAD.MOV.U32 R0, RZ, RZ, R7 ;  /* 0x000000ffff007224 */ /* 0x000fc800078e0007 */
[----:B------:R-:W-:Y:S01]  /*ffd20*/  STL.64 [R1+0x1150], R8 ;  /* 0x0011500801007387 */ /* 0x000fe20000100a00 */
[----:B------:R-:W-:-:S04]  /*ffd30*/  IADD3 R6, P4, PT, R19, R17, RZ ;  /* 0x0000001113067210 */ /* 0x000fc80007f9e0ff */
[----:B------:R-:W-:-:S05]  /*ffd40*/  LEA.HI.X.SX32 R7, R19, R16, 0x1, P4 ;  /* 0x0000001013077211 */ /* 0x000fca00020f0eff */
[----:B------:R0:W-:Y:S04]  /*ffd50*/  STL.64 [R1+0x1160], R6 ;  /* 0x0011600601007387 */ /* 0x0001e80000100a00 */
[----:B0-----:R-:W4:Y:S04]  /*ffd60*/  LDL.LU R6, [R1+0x1198] ;  /* 0x0011980001067983 */ /* 0x001f280000300800 */
[----:B------:R-:W4:Y:S04]  /*ffd70*/  LDL.LU R7, [R1+0x1188] ;  /* 0x0011880001077983 */ /* 0x000f280000300800 */
[----:B------:R-:W4:Y:S04]  /*ffd80*/  LDL.LU R14, [R1+0x1194] ;  /* 0x00119400010e7983 */ /* 0x000f280000300800 */
[----:B------:R-:W4:Y:S04]  /*ffd90*/  LDL.LU R8, [R1+0x40] ;  /* 0x0000400001087983 */ /* 0x000f280000300800 */
[----:B------:R-:W4:Y:S01]  /*ffda0*/  LDL.LU R15, [R1+0x1184] ;  /* 0x00118400010f7983 */ /* 0x000f220000300800 */
[----:B------:R-:W-:-:S04]  /*ffdb0*/  IADD3 R10, P4, PT, R26, R17, RZ ;  /* 0x000000111a0a7210 */ /* 0x000fc80007f9e0ff */
[----:B------:R-:W-:Y:S02]  /*ffdc0*/  LEA.HI.X.SX32 R11, R26, R16, 0x1, P4 ;  /* 0x000000101a0b7211 */ /* 0x000fe400020f0eff */
[----:B------:R-:W4:Y:S04]  /*ffdd0*/  LDL.LU R26, [R1+0x1190] ;  /* 0x00119000011a7983 */ /* 0x000f280000300800 */
[----:B------:R2:W-:Y:S02]  /*ffde0*/  STL.64 [R1+0x1168], R10 ;  /* 0x0011680a01007387 */ /* 0x0005e40000100a00 */
[----:B--2---:R-:W-:-:S04]  /*ffdf0*/  IADD3 R10, P4, PT, R2, R17, RZ ;  /* 0x00000011020a7210 */ /* 0x004fc80007f9e0ff */
[----:B------:R-:W-:Y:S02]  /*ffe00*/  LEA.HI.X.SX32 R11, R2, R16, 0x1, P4 ;  /* 0x00000010020b7211 */ /* 0x000fe400020f0eff */
[----:B------:R-:W2:Y:S04]  /*ffe10*/  LDL.LU R2, [R1+0x119c] ;  /* 0x00119c0001027983 */ /* 0x000ea80000300800 */
[----:B------:R-:W2:Y:S04]  /*ffe20*/  LDL.LU R9, [R1+0x44] ;  /* 0x0000440001097983 */ /* 0x000ea80000300800 */
[----:B------:R3:W-:Y:S01]  /*ffe30*/  STL.64 [R1+0x1178], R10 ;  /* 0x0011780a01007387 */ /* 0x0007e20000100a00 */
[----:B------:R-:W-:-:S02]  /*ffe40*/  IMAD.MOV.U32 R18, RZ, RZ, R22 ;  /* 0x000000ffff127224 */ /* 0x000fc400078e0016 */
[----:B------:R-:W-:Y:S01]  /*ffe50*/  IMAD.MOV.U32 R19, RZ, RZ, R23 ;  /* 0x000000ffff137224 */ /* 0x000fe200078e0017 */
[----:B---3--:R-:W-:-:S04]  /*ffe60*/  IADD3 R10, P4, PT, R27, R17, RZ ;  /* 0x000000111b0a7210 */ /* 0x008fc80007f9e0ff */
[----:B------:R-:W-:Y:S02]  /*ffe70*/  LEA.HI.X.SX32 R11, R27, R16, 0x1, P4 ;  /* 0x000000101b0b7211 */ /* 0x000fe400020f0eff */
[----:B------:R-:W-:-:S03]  /*ffe80*/  IADD3 R12, P4, PT, R28, R17, RZ ;  /* 0x000000111c0c7210 */ /* 0x000fc60007f9e0ff */
[----:B------:R0:W-:Y:S01]  /*ffe90*/  STL.64 [R1+0x1170], R10 ;  /* 0x0011700a01007387 */ /* 0x0001e20000100a00 */
[----:B------:R-:W-:-:S03]  /*ffea0*/  LEA.HI.X.SX32 R13, R28, R16, 0x1, P4 ;  /* 0x000000101c0d7211 */ /* 0x000fc600020f0eff */
[----:B------:R-:W3:Y:S04]  /*ffeb0*/  LDL.LU R27, [R1+0x48] ;  /* 0x00004800011b7983 */ /* 0x000ee80000300800 */
[----:B------:R-:W3:Y:S01]  /*ffec0*/  LDL.LU.64 R22, [R1+0x960] ;  /* 0x0009600001167983 */ /* 0x000ee20000300a00 */
[----:B0-----:R-:W-:Y:S02]  /*ffed0*/  IMAD.MOV.U32 R10, RZ, RZ, R20 ;  /* 0x000000ffff0a7224 */ /* 0x001fe400078e0014 */
[----:B------:R-:W-:Y:S02]  /*ffee0*/  IMAD.MOV.U32 R20, RZ, RZ, R4 ;  /* 0x000000ffff147224 */ /* 0x000fe400078e0004 */
[----:B------:R-:W-:Y:S02]  /*ffef0*/  IMAD.MOV.U32 R11, RZ, RZ, R21 ;  /* 0x000000ffff0b7224 */ /* 0x000fe400078e0015 */
[----:B------:R-:W-:Y:S01]  /*fff00*/  IMAD.MOV.U32 R21, RZ, RZ, R5 ;  /* 0x000000ffff157224 */ /* 0x000fe200078e0005 */
[----:B------:R-:W-:Y:S01]  /*fff10*/  STL.64 [R1+0x1158], R12 ;  /* 0x0011580c01007387 */ /* 0x000fe20000100a00 */
[----:B----4-:R-:W-:-:S04]  /*fff20*/  IADD3 R4, P4, PT, R29, R17, RZ ;  /* 0x000000111d047210 */ /* 0x010fc80007f9e0ff */
[----:B------:R-:W-:Y:S02]  /*fff30*/  LEA.HI.X.SX32 R5, R29, R16, 0x1, P4 ;  /* 0x000000101d057211 */ /* 0x000fe400020f0eff */
[----:B------:R-:W4:Y:S04]  /*fff40*/  LDL.LU.64 R28, [R1+0x958] ;  /* 0x00095800011c7983 */ /* 0x000f280000300a00 */
[----:B------:R0:W-:Y:S02]  /*fff50*/  STL.64 [R1+0x1140], R4 ;  /* 0x0011400401007387 */ /* 0x0001e40000100a00 */
[----:B0-----:R-:W-:-:S04]  /*fff60*/  IADD3 R4, P4, PT, R24, R17, RZ ;  /* 0x0000001118047210 */ /* 0x001fc80007f9e0ff */
[----:B------:R-:W-:-:S05]  /*fff70*/  LEA.HI.X.SX32 R5, R24, R16, 0x1, P4 ;  /* 0x0000001018057211 */ /* 0x000fca00020f0eff */
[----:B------:R0:W-:Y:S04]  /*fff80*/  STL.64 [R1+0x1130], R4 ;  /* 0x0011300401007387 */ /* 0x0001e80000100a00 */
[----:B0-----:R-:W3:Y:S01]  /*fff90*/  LDL.LU.64 R4, [R1+0x950] ;  /* 0x0009500001047983 */ /* 0x001ee20000300a00 */
[----:B------:R-:W-:-:S04]  /*fffa0*/  IADD3 R12, P4, PT, R25, R17, RZ ;  /* 0x00000011190c7210 */ /* 0x000fc80007f9e0ff */
[----:B------:R-:W-:Y:S02]  /*fffb0*/  LEA.HI.X.SX32 R13, R25, R16, 0x1, P4 ;  /* 0x00000010190d7211 */ /* 0x000fe400020f0eff */
[----:B------:R-:W3:Y:S04]  /*fffc0*/  LDL.LU.64 R24, [R1+0x948] ;  /* 0x0009480001187983 */ /* 0x000ee80000300a00 */
[----:B------:R0:W-:Y:S02]  /*fffd0*/  STL.64 [R1+0x1118], R12 ;  /* 0x0011180c01007387 */ /* 0x0001e40000100a00 */
[----:B0-----:R-:W-:-:S04]  /*fffe0*/  IADD3 R12, P4, PT, R6, R17, RZ ;  /* 0x00000011060c7210 */ /* 0x001fc80007f9e0ff */
[----:B------:R-:W-:Y:S02]  /*ffff0*/  LEA.HI.X.SX32 R13, R6, R16, 0x1, P4 ;  /* 0x00000010060d7211 */ /* 0x000fe400020f0eff */
[----:B------:R-:W3:Y:S04]  /*100000*/  LDL.LU R6, [R1+0x4394] ;  /* 0x0043940001067983 */ /* 0x000ee80000300800 */
        /* <DEDUP_REMOVED lines=12> */
[----:B------:R-:W-:-:S05]  /*1000d0*/  LEA.HI.X.SX32 R13, R26, R16, 0x1, P4 ;  /* 0x000000101a0d7211 */ /* 0x000fca00020f0eff */
[----:B------:R2:W-:Y:S01]  /*1000e0*/  STL.64 [R1+0x1088], R12 ;  /* 0x0010880c01007387 */ /* 0x0005e20000100a00 */
[----:B------:R-:W-:Y:S02]  /*1000f0*/  LOP3.LUT P5, RZ, R3, 0x8000, RZ, 0xc0, !PT ;  /* 0x0000800003ff7812 */ /* 0x000fe400078ac0ff */
[----:B--2---:R-:W-:-:S04]  /*100100*/  IADD3 R12, P4, PT, R2, R17, RZ ;  /* 0x00000011020c7210 */ /* 0x004fc80007f9e0ff */
[----:B------:R-:W-:Y:S02]  /*100110*/  LEA.HI.X.SX32 R13, R2, R16, 0x1, P4 ;  /* 0x00000010020d7211 */ /* 0x000fe400020f0eff */
[C---:B------:R-:W-:Y:S02]  /*100120*/  LOP3.LUT P4, RZ, R3.reuse, 0x4000, RZ, 0xc0, !PT ;  /* 0x0000400003ff7812 */ /* 0x040fe4000788c0ff */
[C---:B------:R-:W-:Y:S02]  /*100130*/  LOP3.LUT P6, RZ, R3.reuse, 0x10000, RZ, 0xc0, !PT ;  /* 0x0001000003ff7812 */ /* 0x040fe400078cc0ff */
[C---:B------:R-:W-:Y:S02]  /*100140*/  LOP3.LUT P0, RZ, R3.reuse, 0x20000, RZ, 0xc0, !PT ;  /* 0x0002000003ff7812 */ /* 0x040fe4000780c0ff */
[C---:B------:R-:W-:Y:S02]  /*100150*/  LOP3.LUT P1, RZ, R3.reuse, 0x40000, RZ, 0xc0, !PT ;  /* 0x0004000003ff7812 */ /* 0x040fe4000782c0ff */
[----:B------:R-:W-:Y:S01]  /*100160*/  LOP3.LUT P2, RZ, R3, 0x80000, RZ, 0xc0, !PT ;  /* 0x0008000003ff7812 */ /* 0x000fe2000784c0ff */
[----:B------:R-:W-:Y:S01]  /*100170*/  STL.64 [R1+0xf00], R12 ;  /* 0x000f000c01007387 */ /* 0x000fe20000100a00 */
[----:B---3--:R-:W-:-:S05]  /*100180*/  PRMT R2, R6, 0x7771, RZ ;  /* 0x0000777106027816 */ /* 0x008fca00000000ff */
[----:B------:R0:W-:Y:S02]  /*100190*/  @P4 STG.E.U8 desc[UR40][R10.64], R2 ;  /* 0x000000020a004986 */ /* 0x0001e4000c101128 */
[----:B0-----:R-:W-:-:S05]  /*1001a0*/  PRMT R2, R8, 0x7770, RZ ;  /* 0x0000777008027816 */ /* 0x001fca00000000ff */
[----:B------:R0:W-:Y:S02]  /*1001b0*/  @P5 STG.E.U8 desc[UR40][R18.64], R2 ;  /* 0x0000000212005986 */ /* 0x0001e4000c101128 */
[----:B0-----:R-:W-:-:S05]  /*1001c0*/  PRMT R2, R8, 0x7771, RZ ;  /* 0x0000777108027816 */ /* 0x001fca00000000ff */
[----:B------:R0:W-:Y:S02]  /*1001d0*/  @P6 STG.E.U8 desc[UR40][R20.64], R2 ;  /* 0x0000000214006986 */ /* 0x0001e4000c101128 */
[----:B0-----:R-:W-:-:S05]  /*1001e0*/  PRMT R2, R9, 0x7770, RZ ;  /* 0x0000777009027816 */ /* 0x001fca00000000ff */
[----:B------:R0:W-:Y:S02]  /*1001f0*/  @P0 STG.E.U8 desc[UR40][R22.64], R2 ;  /* 0x0000000216000986 */ /* 0x0001e4000c101128 */
[----:B0-----:R-:W-:-:S05]  /*100200*/  PRMT R2, R9, 0x7771, RZ ;  /* 0x0000777109027816 */ /* 0x001fca00000000ff */
[----:B----4-:R0:W-:Y:S04]  /*100210*/  @P1 STG.E.U8 desc[UR40][R28.64], R2 ;  /* 0x000000021c001986 */ /* 0x0101e8000c101128 */
[----:B------:R-:W-:Y:S01]  /*100220*/  STL [R1+0x4378], R6 ;  /* 0x0043780601007387 */ /* 0x000fe20000100800 */
[----:B0-----:R-:W-:-:S03]  /*100230*/  PRMT R2, R27, 0x7770, RZ ;  /* 0x000077701b027816 */ /* 0x001fc600000000ff */
[----:B------:R-:W-:Y:S04]  /*100240*/  STL.64 [R1+0x4368], R8 ;  /* 0x0043680801007387 */ /* 0x000fe80000100a00 */
[----:B------:R0:W-:Y:S04]  /*100250*/  @P2 STG.E.U8 desc[UR40][R4.64], R2 ;  /* 0x0000000204002986 */ /* 0x0001e8000c101128 */
[----:B0-----:R-:W2:Y:S04]  /*100260*/  LDL.LU R2, [R1+0x4c] ;  /* 0x00004c0001027983 */ /* 0x001ea80000300800 */
[----:B------:R-:W3:Y:S04]  /*100270*/  LDL.LU.64 R10, [R1+0x940] ;  /* 0x00094000010a7983 */ /* 0x000ee80000300a00 */
[----:B------:R-:W4:Y:S01]  /*100280*/  LDL.LU.64 R18, [R1+0x938] ;  /* 0x0009380001127983 */ /* 0x000f220000300a00 */
[----:B------:R-:W-:-:S02]  /*100290*/  LOP3.LUT P4, RZ, R7, 0x2, RZ, 0xc0, !PT ;  /* 0x0000000207ff7812 */ /* 0x000fc4000788c0ff */
[----:B------:R-:W-:Y:S01]  /*1002a0*/  LOP3.LUT R16, R16, 0xefffffff, RZ, 0xc0, !PT ;  /* 0xefffffff10107812 */ /* 0x000fe200078ec0ff */
[----:B------:R-:W4:Y:S10]  /*1002b0*/  LDL.LU.64 R20, [R1+0x930] ;  /* 0x0009300001147983 */ /* 0x000f340000300a00 */
[----:B------:R-:W-:-:S02]  /*1002c0*/  @P4 LOP3.LUT R16, R16, 0x10000000, RZ, 0xfc, !PT ;  /* 0x1000000010104812 */ /* 0x000fc400078efcff */
[----:B------:R-:W-:Y:S02]  /*1002d0*/  LOP3.LUT P4, RZ, R7, 0x1, RZ, 0xc0, !PT ;  /* 0x0000000107ff7812 */ /* 0x000fe4000788c0ff */
[----:B------:R-:W-:-:S11]  /*1002e0*/  LOP3.LUT R16, R16, 0xdfffffff, RZ, 0xc0, !PT ;  /* 0xdfffffff10107812 */ /* 0x000fd600078ec0ff */
[----:B------:R-:W-:Y:S02]  /*1002f0*/  @P4 LOP3.LUT R16, R16, 0x20000000, RZ, 0xfc, !PT ;  /* 0x2000000010104812 */ /* 0x000fe400078efcff */
        /* <DEDUP_REMOVED lines=12> */
[C---:B------:R-:W-:Y:S02]  /*1003c0*/  LOP3.LUT P4, RZ, R3.reuse, 0x8000000, RZ, 0xc0, !PT ;  /* 0x0800000003ff7812 */ /* 0x040fe4000788c0ff */
[----:B------:R-:W-:Y:S02]  /*1003d0*/  LOP3.LUT P3, RZ, R3, 0x100000, RZ, 0xc0, !PT ;  /* 0x0010000003ff7812 */ /* 0x000fe4000786c0ff */
[----:B------:R-:W-:Y:S02]  /*1003e0*/  LOP3.LUT R17, R17, 0xfffffffb, RZ, 0xc0, !PT ;  /* 0xfffffffb11117812 */ /* 0x000fe400078ec0ff */
[----:B------:R-:W-:-:S07]  /*1003f0*/  PRMT R4, R27, 0x7771, RZ ;  /* 0x000077711b047816 */ /* 0x000fce00000000ff */
[----:B------:R-:W-:Y:S02]  /*100400*/  @P4 LOP3.LUT R17, R17, 0x4, RZ, 0xfc, !PT ;  /* 0x0000000411114812 */ /* 0x000fe400078efcff */
[C---:B------:R-:W-:Y:S02]  /*100410*/  LOP3.LUT P4, RZ, R3.reuse, 0x4000000, RZ, 0xc0, !PT ;  /* 0x0400000003ff7812 */ /* 0x040fe4000788c0ff */
[C---:B------:R-:W-:Y:S01]  /*100420*/  LOP3.LUT P0, RZ, R3.reuse, 0x200000, RZ, 0xc0, !PT ;  /* 0x0020000003ff7812 */ /* 0x040fe2000780c0ff */
[----:B------:R0:W-:Y:S01]  /*100430*/  @P3 STG.E.U8 desc[UR40][R24.64], R4 ;  /* 0x0000000418003986 */ /* 0x0001e2000c101128 */
[----:B------:R-:W-:Y:S02]  /*100440*/  LOP3.LUT P1, RZ, R3, 0x400000, RZ, 0xc0, !PT ;  /* 0x0040000003ff7812 */ /* 0x000fe4000782c0ff */
[----:B------:R-:W-:Y:S02]  /*100450*/  LOP3.LUT R17, R17, 0xfffffff7, RZ, 0xc0, !PT ;  /* 0xfffffff711117812 */ /* 0x000fe400078ec0ff */
[----:B------:R-:W-:-:S02]  /*100460*/  LOP3.LUT P2, RZ, R3, 0x800000, RZ, 0xc0, !PT ;  /* 0x0080000003ff7812 */ /* 0x000fc4000784c0ff */
[----:B------:R-:W-:Y:S01]  /*100470*/  LOP3.LUT P3, RZ, R3, 0x1000000, RZ, 0xc0, !PT ;  /* 0x0100000003ff7812 */ /* 0x000fe2000786c0ff */
[----:B0-----:R-:W4:Y:S02]  /*100480*/  LDL.LU R4, [R1+0x50] ;  /* 0x0000500001047983 */ /* 0x001f240000300800 */
[----:B------:R-:W-:Y:S02]  /*100490*/  @P4 LOP3.LUT R17, R17, 0x8, RZ, 0xfc, !PT ;  /* 0x0000000811114812 */ /* 0x000fe400078efcff */
[----:B------:R-:W4:Y:S01]  /*1004a0*/  LDL.LU.64 R22, [R1+0x928] ;  /* 0x0009280001167983 */ /* 0x000f220000300a00 */
[----:B------:R-:W-:-:S03]  /*1004b0*/  LOP3.LUT P4, RZ, R3, 0x2000000, RZ, 0xc0, !PT ;  /* 0x0200000003ff7812 */ /* 0x000fc6000788c0ff */
[----:B------:R-:W4:Y:S04]  /*1004c0*/  LDL.LU.64 R28, [R1+0x920] ;  /* 0x00092000011c7983 */ /* 0x000f280000300a00 */
[----:B------:R-:W4:Y:S04]  /*1004d0*/  LDL.LU R5, [R1+0x54] ;  /* 0x0000540001057983 */ /* 0x000f280000300800 */
[----:B------:R-:W4:Y:S04]  /*1004e0*/  LDL.LU.64 R24, [R1+0x918] ;  /* 0x0009180001187983 */ /* 0x000f280000300a00 */
[----:B------:R0:W-:Y:S01]  /*1004f0*/  STL [R1+0x42c8], R3 ;  /* 0x0042c80301007387 */ /* 0x0001e20000100800 */
[----:B--2---:R-:W-:-:S02]  /*100500*/  PRMT R6, R2, 0x7770, RZ ;  /* 0x0000777002067816 */ /* 0x004fc400000000ff */
[----:B0-----:R-:W-:-:S03]  /*100510*/  PRMT R3, R2, 0x7771, RZ ;  /* 0x0000777102037816 */ /* 0x001fc600000000ff */
[----:B---3--:R0:W-:Y:S04]  /*100520*/  @P0 STG.E.U8 desc[UR40][R10.64], R6 ;  /* 0x000000060a000986 */ /* 0x0081e8000c101128 */
[----:B----4-:R-:W-:Y:S04]  /*100530*/  @P1 STG.E.U8 desc[UR40][R18.64], R3 ;  /* 0x0000000312001986 */ /* 0x010fe8000c101128 */
[----:B0-----:R-:W2:Y:S04]  /*100540*/  LDL.LU R6, [R1+0x58] ;  /* 0x0000580001067983 */ /* 0x001ea80000300800 */
[----:B------:R0:W-:Y:S04]  /*100550*/  STL [R1+0x4374], R2 ;  /* 0x0043740201007387 */ /* 0x0001e80000100800 */
[----:B0-----:R-:W3:Y:S04]  /*100560*/  LDL.LU.64 R2, [R1+0x900] ;  /* 0x0009000001027983 */ /* 0x001ee80000300a00 */
[----:B---3--:R0:W-:Y:S04]  /*100570*/  STL.64 [R1+0x4380], R2 ;  /* 0x0043800201007387 */ /* 0x0081e80000100a00 */
[----:B0-----:R-:W3:Y:S01]  /*100580*/  LDL.LU.64 R2, [R1+0x908] ;  /* 0x0009080001027983 */ /* 0x001ee20000300a00 */
[----:B------:R-:W-:-:S02]  /*100590*/  PRMT R8, R4, 0x7772, RZ ;  /* 0x0000777204087816 */ /* 0x000fc400000000ff */
[----:B------:R-:W-:-:S03]  /*1005a0*/  PRMT R4, R4, 0x7773, RZ ;  /* 0x0000777304047816 */ /* 0x000fc600000000ff */
[----:B------:R-:W-:Y:S04]  /*1005b0*/  @P2 STG.E.U8 desc[UR40][R20.64], R8 ;  /* 0x0000000814002986 */ /* 0x000fe8000c101128 */
[----:B------:R0:W-:Y:S02]  /*1005c0*/  @P3 STG.E.U8 desc[UR40][R22.64], R4 ;  /* 0x0000000416003986 */ /* 0x0001e4000c101128 */
[----:B0-----:R-:W-:-:S05]  /*1005d0*/  PRMT R4, R5, 0x7772, RZ ;  /* 0x0000777205047816 */ /* 0x001fca00000000ff */
[----:B------:R-:W-:Y:S04]  /*1005e0*/  @P4 STG.E.U8 desc[UR40][R28.64], R4 ;  /* 0x000000041c004986 */ /* 0x000fe8000c101128 */
[----:B---3--:R0:W-:Y:S04]  /*1005f0*/  STL.64 [R1+0x4388], R2 ;  /* 0x0043880201007387 */ /* 0x0081e80000100a00 */
[----:B0-----:R-:W3:Y:S01]  /*100600*/  LDL.LU.64 R2, [R1+0x910] ;  /* 0x0009100001027983 */ /* 0x001ee20000300a00 */
[----:B------:R-:W-:Y:S02]  /*100610*/  LOP3.LUT P4, RZ, R17, 0x8, RZ, 0xc0, !PT ;  /* 0x0000000811ff7812 */ /* 0x000fe4000788c0ff */
[----:B------:R-:W-:Y:S01]  /*100620*/  PRMT R4, R5, 0x7773, RZ ;  /* 0x0000777305047816 */ /* 0x000fe200000000ff */
[----:B------:R-:W4:Y:S04]  /*100630*/  LDL.LU.64 R8, [R1+0x8f8] ;  /* 0x0008f80001087983 */ /* 0x000f280000300a00 */
[----:B------:R-:W4:Y:S04]  /*100640*/  LDL.LU.64 R14, [R1+0x8f0] ;  /* 0x0008f000010e7983 */ /* 0x000f280000300a00 */
[----:B------:R-:W4:Y:S04]  /*100650*/  LDL.LU.64 R12, [R1+0x8e8] ;  /* 0x0008e800010c7983 */ /* 0x000f280000300a00 */
[----:B------:R2:W-:Y:S01]  /*100660*/  @P4 STG.E.U8 desc[UR40][R24.64], R4 ;  /* 0x0000000418004986 */ /* 0x0005e2000c101128 */
[----:B------:R-:W-:-:S03]  /*100670*/  LOP3.LUT P4, RZ, R17, 0x4, RZ, 0xc0, !PT ;  /* 0x0000000411ff7812 */ /* 0x000fc6000788c0ff */
[----:B------:R-:W4:Y:S04]  /*100680*/  LDL.LU.64 R10, [R1+0x8e0] ;  /* 0x0008e000010a7983 */ /* 0x000f280000300a00 */
[----:B------:R-:W4:Y:S01]  /*100690*/  LDL.LU.64 R18, [R1+0x8d8] ;  /* 0x0008d80001127983 */ /* 0x000f220000300a00 */
[----:B--2---:R-:W-:-:S03]  /*1006a0*/  PRMT R4, R6, 0x7772, RZ ;  /* 0x0000777206047816 */ /* 0x004fc600000000ff */
[----:B------:R-:W2:Y:S04]  /*1006b0*/  LDL.LU.64 R20, [R1+0x8d0] ;  /* 0x0008d00001147983 */ /* 0x000ea80000300a00 */
[----:B------:R-:W2:Y:S04]  /*1006c0*/  LDL.LU.64 R22, [R1+0x8c8] ;  /* 0x0008c80001167983 */ /* 0x000ea80000300a00 */
[----:B------:R-:W2:Y:S04]  /*1006d0*/  LDL.LU.64 R28, [R1+0x8c0] ;  /* 0x0008c000011c7983 */ /* 0x000ea80000300a00 */
[----:B------:R-:W2:Y:S04]  /*1006e0*/  LDL.LU.64 R24, [R1+0x8b8] ;  /* 0x0008b80001187983 */ /* 0x000ea80000300a00 */
[----:B------:R-:W2:Y:S04]  /*1006f0*/  LDL.LU R26, [R1+0x30] ;  /* 0x00003000011a7983 */ /* 0x000ea80000300800 */
[----:B---3--:R0:W-:Y:S04]  /*100700*/  @P4 STG.E.U8 desc[UR40][R2.64], R4 ;  /* 0x0000000402004986 */ /* 0x0081e8000c101128 */
[----:B0-----:R-:W3:Y:S01]  /*100710*/  LDL.LU.64 R2, [R1+0x4388] ;  /* 0x0043880001027983 */ /* 0x001ee20000300a00 */
[----:B------:R-:W-:-:S02]  /*100720*/  LOP3.LUT P4, RZ, R17, 0x2, RZ, 0xc0, !PT ;  /* 0x0000000211ff7812 */ /* 0x000fc4000788c0ff */
[----:B------:R-:W-:Y:S01]  /*100730*/  PRMT R6, R6, 0x7773, RZ ;  /* 0x0000777306067816 */ /* 0x000fe200000000ff */
[----:B------:R-:W2:Y:S10]  /*100740*/  LDL.LU.64 R4, [R1+0x8b0] ;  /* 0x0008b00001047983 */ /* 0x000eb40000300a00 */
[----:B---3--:R0:W-:Y:S04]  /*100750*/  @P4 STG.E.U8 desc[UR40][R2.64], R6 ;  /* 0x0000000602004986 */ /* 0x0081e8000c101128 */
[----:B0-----:R-:W3:Y:S04]  /*100760*/  LDL.LU.64 R2, [R1+0x4380] ;  /* 0x0043800001027983 */ /* 0x001ee80000300a00 */
[----:B------:R-:W2:Y:S01]  /*100770*/  LDL.LU R6, [R1+0x4378] ;  /* 0x0043780001067983 */ /* 0x000ea20000300800 */
[----:B------:R-:W-:-:S02]  /*100780*/  LOP3.LUT P4, RZ, R17, 0x1, RZ, 0xc0, !PT ;  /* 0x0000000111ff7812 */ /* 0x000fc4000788c0ff */
[----:B--2---:R-:W-:-:S11]  /*100790*/  PRMT R17, R6, 0x7772, RZ ;  /* 0x0000777206117816 */ /* 0x004fd600000000ff */
[----:B---3--:R0:W-:Y:S01]  /*1007a0*/  @P4 STG.E.U8 desc[UR40][R2.64], R17 ;  /* 0x0000001102004986 */ /* 0x0081e2000c101128 */
[----:B------:R-:W-:Y:S02]  /*1007b0*/  LOP3.LUT P4, RZ, R16, 0x80000000, RZ, 0xc0, !PT ;  /* 0x8000000010ff7812 */ /* 0x000fe4000788c0ff */
[----:B0-----:R-:W-:Y:S01]  /*1007c0*/  PRMT R17, R6, 0x7773, RZ ;  /* 0x0000777306117816 */ /* 0x001fe200000000ff */
[----:B------:R-:W2:Y:S04]  /*1007d0*/  LDL.LU R2, [R1+0x4374] ;  /* 0x0043740001027983 */ /* 0x000ea80000300800 */
[----:B------:R-:W3:Y:S06]  /*1007e0*/  LDL.LU R6, [R1+0x4370] ;  /* 0x0043700001067983 */ /* 0x000eec0000300800 */
[----:B----4-:R0:W-:Y:S04]  /*1007f0*/  @P4 STG.E.U8 desc[UR40][R8.64], R17 ;  /* 0x0000001108004986 */ /* 0x0101e8000c101128 */
[----:B0-----:R-:W4:Y:S01]  /*100800*/  LDL.LU.64 R8, [R1+0x4368] ;  /* 0x0043680001087983 */ /* 0x001f220000300a00 */
[----:B------:R-:W-:-:S02]  /*100810*/  LOP3.LUT P4, RZ, R16, 0x40000000, RZ, 0xc0, !PT ;  /* 0x4000000010ff7812 */ /* 0x000fc4000788c0ff */
[C---:B------:R-:W-:Y:S02]  /*100820*/  LOP3.LUT P5, RZ, R7.reuse, 0x4, RZ, 0xc0, !PT ;  /* 0x0000000407ff7812 */ /* 0x040fe400078ac0ff */
[C---:B------:R-:W-:Y:S02]  /*100830*/  LOP3.LUT P6, RZ, R7.reuse, 0x8, RZ, 0xc0, !PT ;  /* 0x0000000807ff7812 */ /* 0x040fe400078cc0ff */
[C---:B------:R-:W-:Y:S02]  /*100840*/  LOP3.LUT P0, RZ, R7.reuse, 0x10, RZ, 0xc0, !PT ;  /* 0x0000001007ff7812 */ /* 0x040fe4000780c0ff */
[C---:B------:R-:W-:Y:S02]  /*100850*/  LOP3.LUT P1, RZ, R7.reuse, 0x20, RZ, 0xc0, !PT ;  /* 0x0000002007ff7812 */ /* 0x040fe4000782c0ff */
[C---:B------:R-:W-:Y:S02]  /*100860*/  LOP3.LUT P2, RZ, R7.reuse, 0x40, RZ, 0xc0, !PT ;  /* 0x0000004007ff7812 */ /* 0x040fe4000784c0ff */
[----:B------:R-:W-:-:S02]  /*100870*/  LOP3.LUT P3, RZ, R7, 0x80, RZ, 0xc0, !PT ;  /* 0x0000008007ff7812 */ /* 0x000fc4000786c0ff */
[----:B----4-:R-:W-:-:S05]  /*100880*/  PRMT R17, R8, 0x7772, RZ ;  /* 0x0000777208117816 */ /* 0x010fca00000000ff */
[----:B------:R0:W-:Y:S01]  /*100890*/  @P4 STG.E.U8 desc[UR40][R14.64], R17 ;  /* 0x000000110e004986 */ /* 0x0001e2000c101128 */
[----:B------:R-:W-:Y:S02]  /*1008a0*/  LOP3.LUT P4, RZ, R16, 0x20000000, RZ, 0xc0, !PT ;  /* 0x2000000010ff7812 */ /* 0x000fe4000788c0ff */
[----:B0-----:R-:W-:-:S11]  /*1008b0*/  PRMT R17, R8, 0x7773, RZ ;  /* 0x0000777308117816 */ /* 0x001fd600000000ff */
[----:B------:R0:W-:Y:S01]  /*1008c0*/  @P4 STG.E.U8 desc[UR40][R12.64], R17 ;  /* 0x000000110c004986 */ /* 0x0001e2000c101128 */
[----:B------:R-:W-:Y:S02]  /*1008d0*/  LOP3.LUT P4, RZ, R16, 0x10000000, RZ, 0xc0, !PT ;  /* 0x1000000010ff7812 */ /* 0x000fe4000788c0ff */
[----:B0-----:R-:W-:-:S11]  /*1008e0*/  PRMT R17, R9, 0x7772, RZ ;  /* 0x0000777209117816 */ /* 0x001fd600000000ff */
[----:B------:R0:W-:Y:S02]  /*1008f0*/  @P4 STG.E.U8 desc[UR40][R10.64], R17 ;  /* 0x000000110a004986 */ /* 0x0001e4000c101128 */
[----:B0-----:R-:W-:-:S05]  /*100900*/  PRMT R17, R9, 0x7773, RZ ;  /* 0x0000777309117816 */ /* 0x001fca00000000ff */
[----:B------:R0:W-:Y:S02]  /*100910*/  @P5 STG.E.U8 desc[UR40][R18.64], R17 ;  /* 0x0000001112005986 */ /* 0x0001e4000c101128 */
[----:B0-----:R-:W-:-:S05]  /*100920*/  PRMT R17, R27, 0x7772, RZ ;  /* 0x000077721b117816 */ /* 0x001fca00000000ff */
[----:B------:R0:W-:Y:S02]  /*100930*/  @P6 STG.E.U8 desc[UR40][R20.64], R17 ;  /* 0x0000001114006986 */ /* 0x0001e4000c101128 */
[----:B0-----:R-:W-:-:S05]  /*100940*/  PRMT R17, R27, 0x7773, RZ ;  /* 0x000077731b117816 */ /* 0x001fca00000000ff */
[----:B------:R2:W-:Y:S02]  /*100950*/  @P0 STG.E.U8 desc[UR40][R22.64], R17 ;  /* 0x0000001116000986 */ /* 0x0005e4000c101128 */
[----:B--2---:R-:W-:-:S05]  /*100960*/  PRMT R17, R2, 0x7772, RZ ;  /* 0x0000777202117816 */ /* 0x004fca00000000ff */
[----:B------:R0:W-:Y:S02]  /*100970*/  @P1 STG.E.U8 desc[UR40][R28.64], R17 ;  /* 0x000000111c001986 */ /* 0x0001e4000c101128 */
[----:B0-----:R-:W-:-:S05]  /*100980*/  PRMT R17, R2, 0x7773, RZ ;  /* 0x0000777302117816 */ /* 0x001fca00000000ff */
[----:B------:R0:W-:Y:S02]  /*100990*/  @P2 STG.E.U8 desc[UR40][R24.64], R17 ;  /* 0x0000001118002986 */ /* 0x0001e4000c101128 */
[----:B0-----:R-:W-:Y:S02]  /*1009a0*/  PRMT R17, R26, 0x7770, RZ ;  /* 0x000077701a117816 */ /* 0x001fe400000000ff */
[----:B------:R-:W2:Y:S04]  /*1009b0*/  LDL.LU.64 R24, [R1+0x8a8] ;  /* 0x0008a80001187983 */ /* 0x000ea80000300a00 */
[----:B------:R0:W-:Y:S04]  /*1009c0*/  @P3 STG.E.U8 desc[UR40][R4.64], R17 ;  /* 0x0000001104003986 */ /* 0x0001e8000c101128 */
[----:B0-----:R-:W4:Y:S04]  /*1009d0*/  LDL.LU.64 R4, [R1+0x8a0] ;  /* 0x0008a00001047983 */ /* 0x001f280000300a00 */
[----:B------:R-:W3:Y:S04]  /*1009e0*/  LDL.LU.64 R8, [R1+0x898] ;  /* 0x0008980001087983 */ /* 0x000ee80000300a00 */
[----:B------:R-:W3:Y:S04]  /*1009f0*/  LDL.LU.64 R18, [R1+0x890] ;  /* 0x0008900001127983 */ /* 0x000ee80000300a00 */
[----:B------:R-:W3:Y:S04]  /*100a00*/  LDL.LU.64 R22, [R1+0x888] ;  /* 0x0008880001167983 */ /* 0x000ee80000300a00 */
[----:B------:R-:W3:Y:S01]  /*100a10*/  LDL.LU R27, [R1+0x34] ;  /* 0x00003400011b7983 */ /* 0x000ee20000300800 */
[----:B------:R-:W-:-:S02]  /*100a20*/  LOP3.LUT P0, RZ, R7, 0x100, RZ, 0xc0, !PT ;  /* 0x0000010007ff7812 */ /* 0x000fc4000780c0ff */
[----:B------:R-:W-:Y:S01]  /*100a30*/  LOP3.LUT P1, RZ, R7, 0x200, RZ, 0xc0, !PT ;  /* 0x0000020007ff7812 */ /* 0x000fe2000782c0ff */
[----:B------:R-:W4:Y:S01]  /*100a40*/  LDL.LU R21, [R1+0x38] ;  /* 0x0000380001157983 */ /* 0x000f220000300800 */
[----:B------:R-:W-:-:S03]  /*100a50*/  PRMT R17, R26, 0x7771, RZ ;  /* 0x000077711a117816 */ /* 0x000fc600000000ff */
[----:B------:R-:W4:Y:S04]  /*100a60*/  LDL.LU R28, [R1+0x3c] ;  /* 0x00003c00011c7983 */ /* 0x000f280000300800 */
[----:B------:R-:W4:Y:S04]  /*100a70*/  LDL.LU R29, [R1+0x20] ;  /* 0x00002000011d7983 */ /* 0x000f280000300800 */
[----:B--2---:R0:W-:Y:S04]  /*100a80*/  @P0 STG.E.U8 desc[UR40][R24.64], R17 ;  /* 0x0000001118000986 */ /* 0x0041e8000c101128 */
[----:B0-----:R-:W2:Y:S01]  /*100a90*/  LDL.LU.64 R24, [R1+0x880] ;  /* 0x0008800001187983 */ /* 0x001ea20000300a00 */
[----:B---3--:R-:W-:-:S05]  /*100aa0*/  PRMT R17, R27, 0x7770, RZ ;  /* 0x000077701b117816 */ /* 0x008fca00000000ff */
[----:B----4-:R0:W-:Y:S04]  /*100ab0*/  @P1 STG.E.U8 desc[UR40][R4.64], R17 ;  /* 0x0000001104001986 */ /* 0x0101e8000c101128 */
[----:B0-----:R-:W3:Y:S01]  /*100ac0*/  LDL.LU.64 R4, [R1+0x878] ;  /* 0x0008780001047983 */ /* 0x001ee20000300a00 */
[----:B------:R-:W-:-:S03]  /*100ad0*/  PRMT R17, R27, 0x7771, RZ ;  /* 0x000077711b117816 */ /* 0x000fc600000000ff */
[----:B------:R-:W4:Y:S04]  /*100ae0*/  LDL.LU R20, [R1+0x28] ;  /* 0x0000280001147983 */ /* 0x000f280000300800 */
[----:B------:R0:W-:Y:S04]  /*100af0*/  STL.64 [R1+0x4348], R26 ;  /* 0x0043481a01007387 */ /* 0x0001e80000100a00 */
[----:B------:R-:W2:Y:S04]  /*100b00*/  LDL R3, [R1+0x24] ;  /* 0x0000240001037983 */ /* 0x000ea80000100800 */
[----:B0-----:R-:W2:Y:S04]  /*100b10*/  LDL.LU.64 R26, [R1+0x858] ;  /* 0x00085800011a7983 */ /* 0x001ea80000300a00 */
[----:B--2---:R0:W-:Y:S04]  /*100b20*/  STL.64 [R1+0x4350], R26 ;  /* 0x0043501a01007387 */ /* 0x0041e80000100a00 */
[----:B0-----:R-:W2:Y:S04]  /*100b30*/  LDL.LU.64 R26, [R1+0x860] ;  /* 0x00086000011a7983 */ /* 0x001ea80000300a00 */
[----:B--2---:R0:W-:Y:S04]  /*100b40*/  STL.64 [R1+0x4358], R26 ;  /* 0x0043581a01007387 */ /* 0x0041e80000100a00 */
[----:B0-----:R-:W2:Y:S01]  /*100b50*/  LDL.LU.64 R26, [R1+0x868] ;  /* 0x00086800011a7983 */ /* 0x001ea20000300a00 */
[----:B------:R-:W-:-:S02]  /*100b60*/  LOP3.LUT P4, RZ, R7, 0x100000, RZ, 0xc0, !PT ;  /* 0x0010000007ff7812 */ /* 0x000fc4000788c0ff */
        /* <DEDUP_REMOVED lines=15> */
[----:B------:R-:W-:Y:S01]  /*100c60*/  LOP3.LUT R16, R16, 0xfdffffff, RZ, 0xc0, !PT ;  /* 0xfdffffff10107812 */ /* 0x000fe200078ec0ff */
[----:B--2---:R0:W-:Y:S04]  /*100c70*/  STL.64 [R1+0x4360], R26 ;  /* 0x0043601a01007387 */ /* 0x0041e80000100a00 */
[----:B0-----:R-:W2:Y:S06]  /*100c80*/  LDL.LU.64 R26, [R1+0x870] ;  /* 0x00087000011a7983 */ /* 0x001eac0000300a00 */
[----:B------:R-:W-:-:S02]  /*100c90*/  @P4 LOP3.LUT R16, R16, 0x2000000, RZ, 0xfc, !PT ;  /* 0x0200000010104812 */ /* 0x000fc400078efcff */
[C---:B------:R-:W-:Y:S01]  /*100ca0*/  LOP3.LUT P4, RZ, R7.reuse, 0x4000, RZ, 0xc0, !PT ;  /* 0x0000400007ff7812 */ /* 0x040fe2000788c0ff */
[----:B------:R-:W4:Y:S01]  /*100cb0*/  LDL.LU R2, [R1+0x2c] ;  /* 0x00002c0001027983 */ /* 0x000f220000300800 */
[----:B------:R-:W-:Y:S02]  /*100cc0*/  LOP3.LUT R16, R16, 0xfbffffff, RZ, 0xc0, !PT ;  /* 0xfbffffff10107812 */ /* 0x000fe400078ec0ff */
[C---:B------:R-:W-:Y:S01]  /*100cd0*/  LOP3.LUT P2, RZ, R7.reuse, 0x400, RZ, 0xc0, !PT ;  /* 0x0000040007ff7812 */ /* 0x040fe2000784c0ff */
[----:B------:R-:W4:Y:S01]  /*100ce0*/  LDL.LU.64 R14, [R1+0x850] ;  /* 0x00085000010e7983 */ /* 0x000f220000300a00 */
[----:B------:R-:W-:-:S03]  /*100cf0*/  LOP3.LUT P3, RZ, R7, 0x800, RZ, 0xc0, !PT ;  /* 0x0000080007ff7812 */ /* 0x000fc6000786c0ff */
[----:B------:R-:W4:Y:S04]  /*100d00*/  LDL.LU.64 R12, [R1+0x848] ;  /* 0x00084800010c7983 */ /* 0x000f280000300a00 */
[----:B------:R-:W-:Y:S01]  /*100d10*/  @P4 LOP3.LUT R16, R16, 0x4000000, RZ, 0xfc, !PT ;  /* 0x0400000010104812 */ /* 0x000fe200078efcff */
[----:B------:R-:W4:Y:S01]  /*100d20*/  LDL.LU.64 R10, [R1+0x840] ;  /* 0x00084000010a7983 */ /* 0x000f220000300a00 */
[----:B------:R-:W-:Y:S02]  /*100d30*/  LOP3.LUT P4, RZ, R7, 0x2000, RZ, 0xc0, !PT ;  /* 0x0000200007ff7812 */ /* 0x000fe4000788c0ff */
[----:B------:R-:W-:Y:S01]  /*100d40*/  LOP3.LUT R16, R16, 0xf7ffffff, RZ, 0xc0, !PT ;  /* 0xf7ffffff10107812 */ /* 0x000fe200078ec0ff */
[----:B------:R0:W-:Y:S10]  /*100d50*/  @P2 STG.E.U8 desc[UR40][R8.64], R17 ;  /* 0x0000001108002986 */ /* 0x0001f4000c101128 */
[----:B------:R-:W-:-:S02]  /*100d60*/  @P4 LOP3.LUT R16, R16, 0x8000000, RZ, 0xfc, !PT ;  /* 0x0800000010104812 */ /* 0x000fc400078efcff */
[----:B------:R-:W-:Y:S01]  /*100d70*/  LOP3.LUT P4, RZ, R7, 0x1000, RZ, 0xc0, !PT ;  /* 0x0000100007ff7812 */ /* 0x000fe2000788c0ff */
[----:B0-----:R-:W4:Y:S01]  /*100d80*/  LDL.LU.64 R8, [R1+0x838] ;  /* 0x0008380001087983 */ /* 0x001f220000300a00 */
[----:B------:R-:W-:-:S05]  /*100d90*/  PRMT R17, R21, 0x7770, RZ ;  /* 0x0000777015117816 */ /* 0x000fca00000000ff */
[----:B------:R0:W-:Y:S02]  /*100da0*/  @P3 STG.E.U8 desc[UR40][R18.64], R17 ;  /* 0x0000001112003986 */ /* 0x0001e4000c101128 */
[----:B0-----:R-:W-:Y:S02]  /*100db0*/  PRMT R17, R21, 0x7771, RZ ;  /* 0x0000777115117816 */ /* 0x001fe400000000ff */
[----:B------:R-:W4:Y:S04]  /*100dc0*/  LDL.LU.64 R18, [R1+0x830] ;  /* 0x0008300001127983 */ /* 0x000f280000300a00 */
[----:B------:R0:W-:Y:S01]  /*100dd0*/  @P4 STG.E.U8 desc[UR40][R22.64], R17 ;  /* 0x0000001116004986 */ /* 0x0001e2000c101128 */
[----:B------:R-:W-:Y:S02]  /*100de0*/  LOP3.LUT P4, RZ, R16, 0x8000000, RZ, 0xc0, !PT ;  /* 0x0800000010ff7812 */ /* 0x000fe4000788c0ff */
[----:B0-----:R-:W-:Y:S01]  /*100df0*/  PRMT R17, R28, 0x7770, RZ ;  /* 0x000077701c117816 */ /* 0x001fe200000000ff */
[----:B------:R-:W4:Y:S10]  /*100e00*/  LDL.LU.64 R22, [R1+0x828] ;  /* 0x0008280001167983 */ /* 0x000f340000300a00 */
[----:B------:R0:W-:Y:S01]  /*100e10*/  @P4 STG.E.U8 desc[UR40][R24.64], R17 ;  /* 0x0000001118004986 */ /* 0x0001e2000c101128 */
[----:B------:R-:W-:-:S02]  /*100e20*/  LOP3.LUT P4, RZ, R16, 0x4000000, RZ, 0xc0, !PT ;  /* 0x0400000010ff7812 */ /* 0x000fc4000788c0ff */
[----:B0-----:R-:W-:Y:S01]  /*100e30*/  PRMT R17, R28, 0x7771, RZ ;  /* 0x000077711c117816 */ /* 0x001fe200000000ff */
[----:B------:R-:W4:Y:S10]  /*100e40*/  LDL.LU.64 R24, [R1+0x820] ;  /* 0x0008200001187983 */ /* 0x000f340000300a00 */
[----:B---3--:R0:W-:Y:S01]  /*100e50*/  @P4 STG.E.U8 desc[UR40][R4.64], R17 ;  /* 0x0000001104004986 */ /* 0x0081e2000c101128 */
[----:B------:R-:W-:-:S02]  /*100e60*/  LOP3.LUT P4, RZ, R16, 0x2000000, RZ, 0xc0, !PT ;  /* 0x0200000010ff7812 */ /* 0x000fc4000788c0ff */
[----:B0-----:R-:W-:Y:S01]  /*100e70*/  PRMT R17, R29, 0x7770, RZ ;  /* 0x000077701d117816 */ /* 0x001fe200000000ff */
[----:B------:R-:W3:Y:S10]  /*100e80*/  LDL.LU.64 R4, [R1+0x818] ;  /* 0x0008180001047983 */ /* 0x000ef40000300a00 */
[----:B--2---:R0:W-:Y:S04]  /*100e90*/  @P4 STG.E.U8 desc[UR40][R26.64], R17 ;  /* 0x000000111a004986 */ /* 0x0041e8000c101128 */
[----:B0-----:R-:W2:Y:S01]  /*100ea0*/  LDL.LU.64 R26, [R1+0x4360] ;  /* 0x00436000011a7983 */ /* 0x001ea20000300a00 */
[----:B------:R-:W-:-:S02]  /*100eb0*/  LOP3.LUT P4, RZ, R16, 0x1000000, RZ, 0xc0, !PT ;  /* 0x0100000010ff7812 */ /* 0x000fc4000788c0ff */
[----:B------:R-:W-:-:S11]  /*100ec0*/  PRMT R17, R29, 0x7771, RZ ;  /* 0x000077711d117816 */ /* 0x000fd600000000ff */
[----:B--2---:R0:W-:Y:S04]  /*100ed0*/  @P4 STG.E.U8 desc[UR40][R26.64], R17 ;  /* 0x000000111a004986 */ /* 0x0041e8000c101128 */
[----:B0-----:R-:W2:Y:S01]  /*100ee0*/  LDL.LU.64 R26, [R1+0x4358] ;  /* 0x00435800011a7983 */ /* 0x001ea20000300a00 */
[----:B------:R-:W-:Y:S02]  /*100ef0*/  LOP3.LUT P4, RZ, R16, 0x800000, RZ, 0xc0, !PT ;  /* 0x0080000010ff7812 */ /* 0x000fe4000788c0ff */
[----:B------:R-:W-:-:S11]  /*100f00*/  PRMT R17, R3, 0x7770, RZ ;  /* 0x0000777003117816 */ /* 0x000fd600000000ff */
[----:B--2---:R0:W-:Y:S04]  /*100f10*/  @P4 STG.E.U8 desc[UR40][R26.64], R17 ;  /* 0x000000111a004986 */ /* 0x0041e8000c101128 */
[----:B0-----:R-:W2:Y:S01]  /*100f20*/  LDL.LU.64 R26, [R1+0x4350] ;  /* 0x00435000011a7983 */ /* 0x001ea20000300a00 */
[----:B------:R-:W-:Y:S02]  /*100f30*/  LOP3.LUT P4, RZ, R16, 0x400000, RZ, 0xc0, !PT ;  /* 0x0040000010ff7812 */ /* 0x000fe4000788c0ff */
[----:B------:R-:W-:Y:S02]  /*100f40*/  PRMT R17, R3, 0x7771, RZ ;  /* 0x0000777103117816 */ /* 0x000fe400000000ff */
[C---:B------:R-:W-:Y:S02]  /*100f50*/  LOP3.LUT P5, RZ, R7.reuse, 0x200000, RZ, 0xc0, !PT ;  /* 0x0020000007ff7812 */ /* 0x040fe400078ac0ff */
[----:B------:R-:W-:-:S07]  /*100f60*/  LOP3.LUT P6, RZ, R7, 0x400000, RZ, 0xc0, !PT ;  /* 0x0040000007ff7812 */ /* 0x000fce00078cc0ff */
[----:B--2---:R0:W-:Y:S04]  /*100f70*/  @P4 STG.E.U8 desc[UR40][R26.64], R17 ;  /* 0x000000111a004986 */ /* 0x0041e8000c101128 */
[----:B0-----:R-:W2:Y:S01]  /*100f80*/  LDL.LU.64 R26, [R1+0x4348] ;  /* 0x00434800011a7983 */ /* 0x001ea20000300a00 */
[----:B------:R-:W-:Y:S02]  /*100f90*/  LOP3.LUT P4, RZ, R16, 0x200000, RZ, 0xc0, !PT ;  /* 0x0020000010ff7812 */ /* 0x000fe4000788c0ff */
[----:B----4-:R-:W-:-:S11]  /*100fa0*/  PRMT R17, R20, 0x7770, RZ ;  /* 0x0000777014117816 */ /* 0x010fd600000000ff */
[----:B------:R0:W-:Y:S01]  /*100fb0*/  @P4 STG.E.U8 desc[UR40][R14.64], R17 ;  /* 0x000000110e004986 */ /* 0x0001e2000c101128 */
[----:B------:R-:W-:Y:S02]  /*100fc0*/  LOP3.LUT P4, RZ, R16, 0x100000, RZ, 0xc0, !PT ;  /* 0x0010000010ff7812 */ /* 0x000fe4000788c0ff */
[----:B0-----:R-:W-:-:S11]  /*100fd0*/  PRMT R17, R20, 0x7771, RZ ;  /* 0x0000777114117816 */ /* 0x001fd600000000ff */
[----:B------:R0:W-:Y:S01]  /*100fe0*/  @P4 STG.E.U8 desc[UR40][R12.64], R17 ;  /* 0x000000110c004986 */ /* 0x0001e2000c101128 */
[----:B------:R-:W-:Y:S02]  /*100ff0*/  LOP3.LUT P0, RZ, R7, 0x800000, RZ, 0xc0, !PT ;  /* 0x0080000007ff7812 */ /* 0x000fe4000780c0ff */
[----:B0-----:R-:W-:-:S05]  /*101000*/  PRMT R17, R2, 0x7770, RZ ;  /* 0x0000777002117816 */ /* 0x001fca00000000ff */
[----:B------:R0:W-:Y:S01]  /*101010*/  @P5 STG.E.U8 desc[UR40][R10.64], R17 ;  /* 0x000000110a005986 */ /* 0x0001e2000c101128 */
[----:B------:R-:W-:Y:S02]  /*101020*/  LOP3.LUT P1, RZ, R7, 0x1000000, RZ, 0xc0, !PT ;  /* 0x0100000007ff7812 */ /* 0x000fe4000782c0ff */
[----:B0-----:R-:W-:-:S05]  /*101030*/  PRMT R17, R2, 0x7771, RZ ;  /* 0x0000777102117816 */ /* 0x001fca00000000ff */
[----:B------:R2:W-:Y:S01]  /*101040*/  @P6 STG.E.U8 desc[UR40][R8.64], R17 ;  /* 0x0000001108006986 */ /* 0x0005e2000c101128 */
[----:B------:R-:W-:Y:S02]  /*101050*/  LOP3.LUT P2, RZ, R7, 0x2000000, RZ, 0xc0, !PT ;  /* 0x0200000007ff7812 */ /* 0x000fe4000784c0ff */
[----:B------:R-:W-:Y:S02]  /*101060*/  LOP3.LUT P4, RZ, R6, 0x80, RZ, 0xc0, !PT ;  /* 0x0000008006ff7812 */ /* 0x000fe4000788c0ff */
[----:B------:R-:W-:-:S11]  /*101070*/  LOP3.LUT R16, R16, 0xffffefff, RZ, 0xc0, !PT ;  /* 0xffffefff10107812 */ /* 0x000fd600078ec0ff */
[----:B------:R-:W-:Y:S02]  /*101080*/  @P4 LOP3.LUT R16, R16, 0x1000, RZ, 0xfc, !PT ;  /* 0x0000100010104812 */ /* 0x000fe400078efcff */
[----:B------:R-:W-:Y:S02]  /*101090*/  LOP3.LUT P4, RZ, R6, 0x40, RZ, 0xc0, !PT ;  /* 0x0000004006ff7812 */ /* 0x000fe4000788c0ff */
[----:B--2---:R-:W-:-:S05]  /*1010a0*/  PRMT R17, R26, 0x7772, RZ ;  /* 0x000077721a117816 */ /* 0x004fca00000000ff */
[----:B------:R0:W-:Y:S02]  /*1010b0*/  @P0 STG.E.U8 desc[UR40][R18.64], R17 ;  /* 0x0000001112000986 */ /* 0x0001e4000c101128 */
[----:B0-----:R-:W-:-:S05]  /*1010c0*/  PRMT R17, R26, 0x7773, RZ ;  /* 0x000077731a117816 */ /* 0x001fca00000000ff */
[----:B------:R0:W-:Y:S02]  /*1010d0*/  @P1 STG.E.U8 desc[UR40][R22.64], R17 ;  /* 0x0000001116001986 */ /* 0x0001e4000c101128 */
[----:B0-----:R-:W-:-:S05]  /*1010e0*/  PRMT R17, R27, 0x7772, RZ ;  /* 0x000077721b117816 */ /* 0x001fca00000000ff */
[----:B------:R0:W-:Y:S04]  /*1010f0*/  @P2 STG.E.U8 desc[UR40][R24.64], R17 ;  /* 0x0000001118002986 */ /* 0x0001e8000c101128 */
[----:B0-----:R-:W2:Y:S01]  /*101100*/  LDL.LU.64 R24, [R1+0x810] ;  /* 0x0008100001187983 */ /* 0x001ea20000300a00 */
[----:B------:R-:W-:-:S03]  /*101110*/  PRMT R17, R27, 0x7773, RZ ;  /* 0x000077731b117816 */ /* 0x000fc600000000ff */
[----:B------:R-:W4:Y:S01]  /*101120*/  LDL.LU.64 R26, [R1+0x808] ;  /* 0x00080800011a7983 */ /* 0x000f220000300a00 */
[----:B------:R-:W-:Y:S02]  /*101130*/  LOP3.LUT R16, R16, 0xffffdfff, RZ, 0xc0, !PT ;  /* 0xffffdfff10107812 */ /* 0x000fe400078ec0ff */
[----:B------:R-:W-:Y:S01]  /*101140*/  LOP3.LUT P3, RZ, R7, 0x4000000, RZ, 0xc0, !PT ;  /* 0x0400000007ff7812 */ /* 0x000fe2000786c0ff */
[----:B------:R-:W4:Y:S01]  /*101150*/  LDL.LU.64 R18, [R1+0x800] ;  /* 0x0008000001127983 */ /* 0x000f220000300a00 */
        /* <DEDUP_REMOVED lines=14> */
[----:B------:R-:W-:Y:S02]  /*101240*/  LOP3.LUT R16, R16, 0xfffbffff, RZ, 0xc0, !PT ;  /* 0xfffbffff10107812 */ /* 0x000fe400078ec0ff */
[----:B------:R-:W-:-:S09]  /*101250*/  LOP3.LUT P0, RZ, R7, 0x8000000, RZ, 0xc0, !PT ;  /* 0x0800000007ff7812 */ /* 0x000fd2000780c0ff */
[----:B------:R-:W-:Y:S02]  /*101260*/  @P4 LOP3.LUT R16, R16, 0x40000, RZ, 0xfc, !PT ;  /* 0x0004000010104812 */ /* 0x000fe400078efcff */
[----:B------:R-:W-:Y:S02]  /*101270*/  LOP3.LUT P4, RZ, R6, 0x1, RZ, 0xc0, !PT ;  /* 0x0000000106ff7812 */ /* 0x000fe4000788c0ff */
[----:B------:R-:W-:Y:S01]  /*101280*/  LOP3.LUT R16, R16, 0xfff7ffff, RZ, 0xc0, !PT ;  /* 0xfff7ffff10107812 */ /* 0x000fe200078ec0ff */
[----:B---3--:R0:W-:Y:S01]  /*101290*/  @P3 STG.E.U8 desc[UR40][R4.64], R17 ;  /* 0x0000001104003986 */ /* 0x0081e2000c101128 */
[C---:B------:R-:W-:Y:S02]  /*1012a0*/  LOP3.LUT P1, RZ, R7.reuse, 0x10000000, RZ, 0xc0, !PT ;  /* 0x1000000007ff7812 */ /* 0x040fe4000782c0ff */
[C---:B------:R-:W-:Y:S02]  /*1012b0*/  LOP3.LUT P2, RZ, R7.reuse, 0x20000000, RZ, 0xc0, !PT ;  /* 0x2000000007ff7812 */ /* 0x040fe4000784c0ff */
[----:B------:R-:W-:-:S05]  /*1012c0*/  LOP3.LUT P3, RZ, R7, 0x40000000, RZ, 0xc0, !PT ;  /* 0x4000000007ff7812 */ /* 0x000fca000786c0ff */
[----:B------:R-:W-:Y:S02]  /*1012d0*/  @P4 LOP3.LUT R16, R16, 0x80000, RZ, 0xfc, !PT ;  /* 0x0008000010104812 */ /* 0x000fe400078efcff */
[----:B------:R-:W-:Y:S01]  /*1012e0*/  LOP3.LUT P4, RZ, R7, 0x80000000, RZ, 0xc0, !PT ;  /* 0x8000000007ff7812 */ /* 0x000fe2000788c0ff */
[----:B0-----:R-:W3:Y:S01]  /*1012f0*/  LDL.LU.64 R4, [R1+0x7f8] ;  /* 0x0007f80001047983 */ /* 0x001ee20000300a00 */
[----:B------:R-:W-:-:S03]  /*101300*/  PRMT R7, R21, 0x7772, RZ ;  /* 0x0000777215077816 */ /* 0x000fc600000000ff */
[----:B------:R-:W3:Y:S04]  /*101310*/  LDL.LU.64 R22, [R1+0x7f0] ;  /* 0x0007f00001167983 */ /* 0x000ee80000300a00 */
[----:B--2---:R0:W-:Y:S02]  /*101320*/  @P0 STG.E.U8 desc[UR40][R24.64], R7 ;  /* 0x0000000718000986 */ /* 0x0041e4000c101128 */
[----:B0-----:R-:W-:Y:S02]  /*101330*/  PRMT R7, R21, 0x7773, RZ ;  /* 0x0000777315077816 */ /* 0x001fe400000000ff */
[----:B------:R-:W2:Y:S04]  /*101340*/  LDL.LU.64 R24, [R1+0x7e8] ;  /* 0x0007e80001187983 */ /* 0x000ea80000300a00 */
[----:B----4-:R0:W-:Y:S04]  /*101350*/  @P1 STG.E.U8 desc[UR40][R26.64], R7 ;  /* 0x000000071a001986 */ /* 0x0101e8000c101128 */
[----:B0-----:R-:W4:Y:S04]  /*101360*/  LDL.LU.64 R26, [R1+0x7e0] ;  /* 0x0007e000011a7983 */ /* 0x001f280000300a00 */
[----:B------:R-:W2:Y:S04]  /*101370*/  LDL.LU R17, [R1+0x24] ;  /* 0x0000240001117983 */ /* 0x000ea80000300800 */
[----:B------:R-:W2:Y:S04]  /*101380*/  LDL.LU R3, [R1+0x10] ;  /* 0x0000100001037983 */ /* 0x000ea80000300800 */
[----:B--2---:R0:W-:Y:S04]  /*101390*/  STL.64 [R1+0x4330], R2 ;  /* 0x0043300201007387 */ /* 0x0041e80000100a00 */
[----:B0-----:R-:W2:Y:S04]  /*1013a0*/  LDL.LU.64 R2, [R1+0x7c8] ;  /* 0x0007c80001027983 */ /* 0x001ea80000300a00 */
[----:B--2---:R0:W-:Y:S04]  /*1013b0*/  STL.64 [R1+0x4338], R2 ;  /* 0x0043380201007387 */ /* 0x0041e80000100a00 */
[----:B0-----:R-:W2:Y:S01]  /*1013c0*/  LDL.LU.64 R2, [R1+0x7d0] ;  /* 0x0007d00001027983 */ /* 0x001ea20000300a00 */
[----:B------:R-:W-:-:S05]  /*1013d0*/  PRMT R7, R28, 0x7772, RZ ;  /* 0x000077721c077816 */ /* 0x000fca00000000ff */
[----:B------:R0:W-:Y:S02]  /*1013e0*/  @P2 STG.E.U8 desc[UR40][R18.64], R7 ;  /* 0x0000000712002986 */ /* 0x0001e4000c101128 */
[----:B0-----:R-:W-:-:S05]  /*1013f0*/  PRMT R7, R28, 0x7773, RZ ;  /* 0x000077731c077816 */ /* 0x001fca00000000ff */
[----:B---3--:R0:W-:Y:S02]  /*101400*/  @P3 STG.E.U8 desc[UR40][R4.64], R7 ;  /* 0x0000000704003986 */ /* 0x0081e4000c101128 */
[----:B0-----:R-:W-:-:S05]  /*101410*/  PRMT R7, R29, 0x7772, RZ ;  /* 0x000077721d077816 */ /* 0x001fca00000000ff */
[----:B------:R-:W-:Y:S04]  /*101420*/  @P4 STG.E.U8 desc[UR40][R22.64], R7 ;  /* 0x0000000716004986 */ /* 0x000fe8000c101128 */
[----:B--2---:R0:W-:Y:S04]  /*101430*/  STL.64 [R1+0x4340], R2 ;  /* 0x0043400201007387 */ /* 0x0041e80000100a00 */
[----:B0-----:R-:W2:Y:S01]  /*101440*/  LDL.LU.64 R2, [R1+0x7d8] ;  /* 0x0007d80001027983 */ /* 0x001ea20000300a00 */
[C---:B------:R-:W-:Y:S02]  /*101450*/  LOP3.LUT P4, RZ, R16.reuse, 0x80000, RZ, 0xc0, !PT ;  /* 0x0008000010ff7812 */ /* 0x040fe4000788c0ff */
[----:B------:R-:W-:Y:S01]  /*101460*/  PRMT R7, R29, 0x7773, RZ ;  /* 0x000077731d077816 */ /* 0x000fe200000000ff */
[----:B------:R-:W3:Y:S04]  /*101470*/  LDL.LU.64 R4, [R1+0x7c0] ;  /* 0x0007c00001047983 */ /* 0x000ee80000300a00 */
[----:B------:R-:W3:Y:S04]  /*101480*/  LDL.LU R10, [R1+0x14] ;  /* 0x00001400010a7983 */ /* 0x000ee80000300800 */
[----:B------:R-:W3:Y:S04]  /*101490*/  LDL.LU.64 R14, [R1+0x7b8] ;  /* 0x0007b800010e7983 */ /* 0x000ee80000300a00 */
[----:B------:R0:W-:Y:S01]  /*1014a0*/  @P4 STG.E.U8 desc[UR40][R24.64], R7 ;  /* 0x0000000718004986 */ /* 0x0001e2000c101128 */
[----:B------:R-:W-:-:S03]  /*1014b0*/  LOP3.LUT P4, RZ, R16, 0x40000, RZ, 0xc0, !PT ;  /* 0x0004000010ff7812 */ /* 0x000fc6000788c0ff */
[----:B------:R-:W3:Y:S04]  /*1014c0*/  LDL.LU.64 R12, [R1+0x7b0] ;  /* 0x0007b000010c7983 */ /* 0x000ee80000300a00 */
[----:B------:R-:W3:Y:S01]  /*1014d0*/  LDL.LU.64 R8, [R1+0x7a8] ;  /* 0x0007a80001087983 */ /* 0x000ee20000300a00 */
[----:B0-----:R-:W-:-:S03]  /*1014e0*/  PRMT R7, R17, 0x7772, RZ ;  /* 0x0000777211077816 */ /* 0x001fc600000000ff */
[----:B------:R-:W3:Y:S04]  /*1014f0*/  LDL.LU R11, [R1+0x18] ;  /* 0x00001800010b7983 */ /* 0x000ee80000300800 */
[----:B----4-:R0:W-:Y:S01]  /*101500*/  @P4 STG.E.U8 desc[UR40][R26.64], R7 ;  /* 0x000000071a004986 */ /* 0x0101e2000c101128 */
[----:B------:R-:W-:-:S03]  /*101510*/  LOP3.LUT P4, RZ, R16, 0x20000, RZ, 0xc0, !PT ;  /* 0x0002000010ff7812 */ /* 0x000fc6000788c0ff */
[----:B------:R-:W4:Y:S04]  /*101520*/  LDL.LU.64 R18, [R1+0x7a0] ;  /* 0x0007a00001127983 */ /* 0x000f280000300a00 */
[----:B------:R-:W3:Y:S01]  /*101530*/  LDL.LU.64 R22, [R1+0x798] ;  /* 0x0007980001167983 */ /* 0x000ee20000300a00 */
[----:B0-----:R-:W-:-:S03]  /*101540*/  PRMT R7, R17, 0x7773, RZ ;  /* 0x0000777311077816 */ /* 0x001fc600000000ff */
[----:B------:R-:W3:Y:S04]  /*101550*/  LDL.LU.64 R28, [R1+0x790] ;  /* 0x00079000011c7983 */ /* 0x000ee80000300a00 */
[----:B------:R-:W3:Y:S04]  /*101560*/  LDL.LU R21, [R1+0x1c] ;  /* 0x00001c0001157983 */ /* 0x000ee80000300800 */
[----:B------:R-:W3:Y:S04]  /*101570*/  LDL.LU.64 R24, [R1+0x788] ;  /* 0x0007880001187983 */ /* 0x000ee80000300a00 */
[----:B------:R-:W3:Y:S04]  /*101580*/  LDL.LU.64 R26, [R1+0x780] ;  /* 0x00078000011a7983 */ /* 0x000ee80000300a00 */
        /* <DEDUP_REMOVED lines=11> */
[C---:B------:R-:W-:Y:S02]  /*101640*/  LOP3.LUT P5, RZ, R6.reuse, 0x100, RZ, 0xc0, !PT ;  /* 0x0000010006ff7812 */ /* 0x040fe400078ac0ff */
[C---:B------:R-:W-:Y:S02]  /*101650*/  LOP3.LUT P6, RZ, R6.reuse, 0x200, RZ, 0xc0, !PT ;  /* 0x0000020006ff7812 */ /* 0x040fe400078cc0ff */
[----:B------:R-:W-:-:S02]  /*101660*/  LOP3.LUT P0, RZ, R6, 0x400, RZ, 0xc0, !PT ;  /* 0x0000040006ff7812 */ /* 0x000fc4000780c0ff */
[C---:B------:R-:W-:Y:S02]  /*101670*/  LOP3.LUT P1, RZ, R6.reuse, 0x800, RZ, 0xc0, !PT ;  /* 0x0000080006ff7812 */ /* 0x040fe4000782c0ff */
[C---:B------:R-:W-:Y:S02]  /*101680*/  LOP3.LUT P2, RZ, R6.reuse, 0x1000, RZ, 0xc0, !PT ;  /* 0x0000100006ff7812 */ /* 0x040fe4000784c0ff */
[----:B------:R-:W-:Y:S02]  /*101690*/  LOP3.LUT P3, RZ, R6, 0x2000, RZ, 0xc0, !PT ;  /* 0x0000200006ff7812 */ /* 0x000fe4000786c0ff */
[----:B--2---:R-:W-:-:S05]  /*1016a0*/  PRMT R7, R2, 0x7772, RZ ;  /* 0x0000777202077816 */ /* 0x004fca00000000ff */
[----:B---3--:R0:W-:Y:S01]  /*1016b0*/  @P4 STG.E.U8 desc[UR40][R4.64], R7 ;  /* 0x0000000704004986 */ /* 0x0081e2000c101128 */
[----:B------:R-:W-:Y:S02]  /*1016c0*/  LOP3.LUT P4, RZ, R16, 0x2000, RZ, 0xc0, !PT ;  /* 0x0000200010ff7812 */ /* 0x000fe4000788c0ff */
[----:B0-----:R-:W-:Y:S01]  /*1016d0*/  PRMT R7, R2, 0x7773, RZ ;  /* 0x0000777302077816 */ /* 0x001fe200000000ff */
[----:B------:R-:W2:Y:S10]  /*1016e0*/  LDL.LU.64 R4, [R1+0x4328] ;  /* 0x0043280001047983 */ /* 0x000eb40000300a00 */
[----:B------:R0:W-:Y:S01]  /*1016f0*/  @P4 STG.E.U8 desc[UR40][R14.64], R7 ;  /* 0x000000070e004986 */ /* 0x0001e2000c101128 */
[----:B------:R-:W-:-:S02]  /*101700*/  LOP3.LUT P4, RZ, R16, 0x1000, RZ, 0xc0, !PT ;  /* 0x0000100010ff7812 */ /* 0x000fc4000788c0ff */
[----:B0-----:R-:W-:-:S11]  /*101710*/  PRMT R7, R3, 0x7770, RZ ;  /* 0x0000777003077816 */ /* 0x001fd600000000ff */
[----:B------:R0:W-:Y:S02]  /*101720*/  @P4 STG.E.U8 desc[UR40][R12.64], R7 ;  /* 0x000000070c004986 */ /* 0x0001e4000c101128 */
[----:B0-----:R-:W-:-:S05]  /*101730*/  PRMT R7, R3, 0x7771, RZ ;  /* 0x0000777103077816 */ /* 0x001fca00000000ff */
[----:B------:R0:W-:Y:S02]  /*101740*/  @P5 STG.E.U8 desc[UR40][R8.64], R7 ;  /* 0x0000000708005986 */ /* 0x0001e4000c101128 */
[----:B0-----:R-:W-:-:S05]  /*101750*/  PRMT R7, R10, 0x7770, RZ ;  /* 0x000077700a077816 */ /* 0x001fca00000000ff */
[----:B----4-:R0:W-:Y:S02]  /*101760*/  @P6 STG.E.U8 desc[UR40][R18.64], R7 ;  /* 0x0000000712006986 */ /* 0x0101e4000c101128 */
[----:B0-----:R-:W-:-:S05]  /*101770*/  PRMT R7, R10, 0x7771, RZ ;  /* 0x000077710a077816 */ /* 0x001fca00000000ff */
[----:B------:R0:W-:Y:S02]  /*101780*/  @P0 STG.E.U8 desc[UR40][R22.64], R7 ;  /* 0x0000000716000986 */ /* 0x0001e4000c101128 */
[----:B0-----:R-:W-:-:S05]  /*101790*/  PRMT R7, R11, 0x7770, RZ ;  /* 0x000077700b077816 */ /* 0x001fca00000000ff */
[----:B------:R0:W-:Y:S02]  /*1017a0*/  @P1 STG.E.U8 desc[UR40][R28.64], R7 ;  /* 0x000000071c001986 */ /* 0x0001e4000c101128 */
[----:B0-----:R-:W-:-:S05]  /*1017b0*/  PRMT R7, R11, 0x7771, RZ ;  /* 0x000077710b077816 */ /* 0x001fca00000000ff */
[----:B------:R0:W-:Y:S04]  /*1017c0*/  @P2 STG.E.U8 desc[UR40][R24.64], R7 ;  /* 0x0000000718002986 */ /* 0x0001e8000c101128 */
[----:B------:R-:W-:Y:S04]  /*1017d0*/  STL.64 [R1+0x4300], R10 ;  /* 0x0043000a01007387 */ /* 0x000fe80000100a00 */
[----:B------:R-:W3:Y:S01]  /*1017e0*/  LDL.LU.64 R28, [R1+0x778] ;  /* 0x00077800011c7983 */ /* 0x000ee20000300a00 */
[----:B0-----:R-:W-:-:S05]  /*1017f0*/  PRMT R7, R21, 0x7770, RZ ;  /* 0x0000777015077816 */ /* 0x001fca00000000ff */
[----:B------:R0:W-:Y:S04]  /*101800*/  @P3 STG.E.U8 desc[UR40][R26.64], R7 ;  /* 0x000000071a003986 */ /* 0x0001e8000c101128 */
[----:B0-----:R-:W4:Y:S04]  /*101810*/  LDL.LU.64 R26, [R1+0x770] ;  /* 0x00077000011a7983 */ /* 0x001f280000300a00 */
[----:B------:R-:W2:Y:S04]  /*101820*/  LDL.LU.64 R18, [R1+0x760] ;  /* 0x0007600001127983 */ /* 0x000ea80000300a00 */
[----:B------:R-:W2:Y:S04]  /*101830*/  LDL.LU.64 R22, [R1+0x758] ;  /* 0x0007580001167983 */ /* 0x000ea80000300a00 */
[----:B------:R-:W2:Y:S01]  /*101840*/  LDL.LU R25, [R1+0xa0] ;  /* 0x0000a00001197983 */ /* 0x000ea20000300800 */
[----:B------:R-:W-:-:S02]  /*101850*/  LOP3.LUT P0, RZ, R6, 0x4000, RZ, 0xc0, !PT ;  /* 0x0000400006ff7812 */ /* 0x000fc4000780c0ff */
[C---:B------:R-:W-:Y:S01]  /*101860*/  LOP3.LUT P1, RZ, R6.reuse, 0x8000, RZ, 0xc0, !PT ;  /* 0x0000800006ff7812 */ /* 0x040fe2000782c0ff */
[----:B------:R-:W4:Y:S01]  /*101870*/  LDL.LU R2, [R1+0xa4] ;  /* 0x0000a40001027983 */ /* 0x000f220000300800 */
[----:B------:R-:W-:Y:S02]  /*101880*/  PRMT R7, R21, 0x7771, RZ ;  /* 0x0000777115077816 */ /* 0x000fe400000000ff */
[----:B------:R-:W-:Y:S01]  /*101890*/  LOP3.LUT P2, RZ, R6, 0x10000, RZ, 0xc0, !PT ;  /* 0x0001000006ff7812 */ /* 0x000fe2000784c0ff */
[----:B------:R-:W4:Y:S04]  /*1018a0*/  LDL.LU R20, [R1+0xa8] ;  /* 0x0000a80001147983 */ /* 0x000f280000300800 */
[----:B------:R-:W4:Y:S04]  /*1018b0*/  LDL.LU R24, [R1+0xac] ;  /* 0x0000ac0001187983 */ /* 0x000f280000300800 */
[----:B---3--:R0:W-:Y:S04]  /*1018c0*/  @P0 STG.E.U8 desc[UR40][R28.64], R7 ;  /* 0x000000071c000986 */ /* 0x0081e8000c101128 */
[----:B0-----:R-:W3:Y:S01]  /*1018d0*/  LDL.LU.64 R28, [R1+0x750] ;  /* 0x00075000011c7983 */ /* 0x001ee20000300a00 */
[----:B--2---:R-:W-:-:S05]  /*1018e0*/  PRMT R7, R25, 0x7770, RZ ;  /* 0x0000777019077816 */ /* 0x004fca00000000ff */
[----:B----4-:R0:W-:Y:S02]  /*1018f0*/  @P1 STG.E.U8 desc[UR40][R26.64], R7 ;  /* 0x000000071a001986 */ /* 0x0101e4000c101128 */
[----:B0-----:R-:W-:Y:S02]  /*101900*/  PRMT R7, R25, 0x7771, RZ ;  /* 0x0000777119077816 */ /* 0x001fe400000000ff */
[----:B------:R-:W2:Y:S04]  /*101910*/  LDL.LU.64 R26, [R1+0x748] ;  /* 0x00074800011a7983 */ /* 0x000ea80000300a00 */
[----:B------:R0:W-:Y:S04]  /*101920*/  @P2 STG.E.U8 desc[UR40][R4.64], R7 ;  /* 0x0000000704002986 */ /* 0x0001e8000c101128 */
[----:B0-----:R-:W4:Y:S04]  /*101930*/  LDL.LU.64 R4, [R1+0x4320] ;  /* 0x0043200001047983 */ /* 0x001f280000300a00 */
[----:B------:R-:W2:Y:S04]  /*101940*/  LDL.LU.64 R10, [R1+0x728] ;  /* 0x00072800010a7983 */ /* 0x000ea80000300a00 */
        /* <DEDUP_REMOVED lines=24> */
[----:B------:R-:W-:Y:S02]  /*101ad0*/  LOP3.LUT P4, RZ, R6, 0x100000, RZ, 0xc0, !PT ;  /* 0x0010000006ff7812 */ /* 0x000fe4000788c0ff */
[----:B------:R-:W-:Y:S02]  /*101ae0*/  LOP3.LUT R16, R16, 0xfffffbff, RZ, 0xc0, !PT ;  /* 0xfffffbff10107812 */ /* 0x000fe400078ec0ff */
[----:B------:R-:W-:-:S09]  /*101af0*/  LOP3.LUT P3, RZ, R6, 0x20000, RZ, 0xc0, !PT ;  /* 0x0002000006ff7812 */ /* 0x000fd2000786c0ff */
[----:B------:R-:W-:Y:S02]  /*101b00*/  @P4 LOP3.LUT R16, R16, 0x400, RZ, 0xfc, !PT ;  /* 0x0000040010104812 */ /* 0x000fe400078efcff */
[----:B------:R-:W-:Y:S02]  /*101b10*/  LOP3.LUT P4, RZ, R6, 0x80000, RZ, 0xc0, !PT ;  /* 0x0008000006ff7812 */ /* 0x000fe4000788c0ff */
[----:B------:R-:W-:Y:S02]  /*101b20*/  LOP3.LUT R16, R16, 0xfffff7ff, RZ, 0xc0, !PT ;  /* 0xfffff7ff10107812 */ /* 0x000fe400078ec0ff */
[----:B------:R-:W-:-:S09]  /*101b30*/  PRMT R7, R2, 0x7770, RZ ;  /* 0x0000777002077816 */ /* 0x000fd200000000ff */
[----:B------:R-:W-:Y:S02]  /*101b40*/  @P4 LOP3.LUT R16, R16, 0x800, RZ, 0xfc, !PT ;  /* 0x0000080010104812 */ /* 0x000fe400078efcff */
[----:B------:R-:W-:Y:S01]  /*101b50*/  LOP3.LUT P4, RZ, R6, 0x40000, RZ, 0xc0, !PT ;  /* 0x0004000006ff7812 */ /* 0x000fe2000788c0ff */
[----:B------:R0:W-:Y:S02]  /*101b60*/  @P3 STG.E.U8 desc[UR40][R18.64], R7 ;  /* 0x0000000712003986 */ /* 0x0001e4000c101128 */
[----:B0-----:R-:W-:-:S10]  /*101b70*/  PRMT R7, R2, 0x7771, RZ ;  /* 0x0000777102077816 */ /* 0x001fd400000000ff */
[----:B------:R0:W-:Y:S01]  /*101b80*/  @P4 STG.E.U8 desc[UR40][R22.64], R7 ;  /* 0x0000000716004986 */ /* 0x0001e2000c101128 */
[----:B------:R-:W-:Y:S02]  /*101b90*/  LOP3.LUT P4, RZ, R16, 0x800, RZ, 0xc0, !PT ;  /* 0x0000080010ff7812 */ /* 0x000fe4000788c0ff */
[----:B0-----:R-:W-:-:S11]  /*101ba0*/  PRMT R7, R20, 0x7770, RZ ;  /* 0x0000777014077816 */ /* 0x001fd600000000ff */
[----:B---3--:R0:W-:Y:S01]  /*101bb0*/  @P4 STG.E.U8 desc[UR40][R28.64], R7 ;  /* 0x000000071c004986 */ /* 0x0081e2000c101128 */
[----:B------:R-:W-:Y:S02]  /*101bc0*/  LOP3.LUT P4, RZ, R16, 0x400, RZ, 0xc0, !PT ;  /* 0x0000040010ff7812 */ /* 0x000fe4000788c0ff */
[----:B0-----:R-:W-:-:S11]  /*101bd0*/  PRMT R7, R20, 0x7771, RZ ;  /* 0x0000777114077816 */ /* 0x001fd600000000ff */
[----:B------:R0:W-:Y:S01]  /*101be0*/  @P4 STG.E.U8 desc[UR40][R26.64], R7 ;  /* 0x000000071a004986 */ /* 0x0001e2000c101128 */
[----:B------:R-:W-:Y:S02]  /*101bf0*/  LOP3.LUT P4, RZ, R16, 0x200, RZ, 0xc0, !PT ;  /* 0x0000020010ff7812 */ /* 0x000fe4000788c0ff */
[----:B----4-:R-:W-:Y:S01]  /*101c00*/  LOP3.LUT P3, RZ, R5, 0x1, RZ, 0xc0, !PT ;  /* 0x0000000105ff7812 */ /* 0x010fe2000786c0ff */
[----:B------:R1:W-:Y:S01]  /*101c10*/  STL.64 [R1+0x42f8], R4 ;  /* 0x0042f80401007387 */ /* 0x0003e20000100a00 */
[----:B0-----:R-:W-:-:S03]  /*101c20*/  PRMT R7, R24, 0x7770, RZ ;  /* 0x0000777018077816 */ /* 0x001fc600000000ff */
[----:B-1----:R-:W3:Y:S04]  /*101c30*/  LDL.LU.64 R4, [R1+0x720] ;  /* 0x0007200001047983 */ /* 0x002ee80000300a00 */
[----:B------:R-:W4:Y:S04]  /*101c40*/  LDL.LU.64 R14, [R1+0x718] ;  /* 0x00071800010e7983 */ /* 0x000f280000300a00 */
[----:B------:R-:W3:Y:S04]  /*101c50*/  LDL.LU.64 R12, [R1+0x710] ;  /* 0x00071000010c7983 */ /* 0x000ee80000300a00 */
[----:B------:R-:W3:Y:S04]  /*101c60*/  LDL.LU.64 R8, [R1+0x708] ;  /* 0x0007080001087983 */ /* 0x000ee80000300a00 */
[----:B------:R-:W3:Y:S04]  /*101c70*/  LDL.LU.64 R18, [R1+0x700] ;  /* 0x0007000001127983 */ /* 0x000ee80000300a00 */
[----:B------:R-:W3:Y:S04]  /*101c80*/  LDL.LU.64 R22, [R1+0x6f8] ;  /* 0x0006f80001167983 */ /* 0x000ee80000300a00 */
        /* <DEDUP_REMOVED lines=21> */
[----:B------:R-:W-:Y:S02]  /*101de0*/  LOP3.LUT P2, RZ, R6, 0x80000000, RZ, 0xc0, !PT ;  /* 0x8000000006ff7812 */ /* 0x000fe4000784c0ff */
[----:B--2---:R-:W-:-:S05]  /*101df0*/  PRMT R7, R10, 0x7772, RZ ;  /* 0x000077720a077816 */ /* 0x004fca00000000ff */
[----:B---3--:R0:W-:Y:S04]  /*101e00*/  @P4 STG.E.U8 desc[UR40][R4.64], R7 ;  /* 0x0000000704004986 */ /* 0x0081e8000c101128 */
[----:B0-----:R-:W2:Y:S01]  /*101e10*/  LDL.LU.64 R4, [R1+0x42f8] ;  /* 0x0042f80001047983 */ /* 0x001ea20000300a00 */
[----:B------:R-:W-:Y:S02]  /*101e20*/  LOP3.LUT P4, RZ, R16, 0x10, RZ, 0xc0, !PT ;  /* 0x0000001010ff7812 */ /* 0x000fe4000788c0ff */
[----:B------:R-:W-:-:S11]  /*101e30*/  PRMT R7, R10, 0x7773, RZ ;  /* 0x000077730a077816 */ /* 0x000fd600000000ff */
[----:B----4-:R0:W-:Y:S02]  /*101e40*/  @P4 STG.E.U8 desc[UR40][R14.64], R7 ;  /* 0x000000070e004986 */ /* 0x0101e4000c101128 */
[----:B0-----:R-:W-:-:S05]  /*101e50*/  PRMT R7, R11, 0x7772, RZ ;  /* 0x000077720b077816 */ /* 0x001fca00000000ff */
        /* <DEDUP_REMOVED lines=8> */
[----:B------:R0:W-:Y:S04]  /*101ee0*/  @P2 STG.E.U8 desc[UR40][R28.64], R7 ;  /* 0x000000071c002986 */ /* 0x0001e8000c101128 */
[----:B0-----:R-:W3:Y:S01]  /*101ef0*/  LDL.LU.64 R28, [R1+0x6e0] ;  /* 0x0006e000011c7983 */ /* 0x001ee20000300a00 */
[----:B------:R-:W-:-:S03]  /*101f00*/  PRMT R7, R25, 0x7773, RZ ;  /* 0x0000777319077816 */ /* 0x000fc600000000ff */
[----:B------:R-:W4:Y:S04]  /*101f10*/  LDL.LU.64 R8, [R1+0x6d8] ;  /* 0x0006d80001087983 */ /* 0x000f280000300a00 */
[----:B------:R0:W-:Y:S04]  /*101f20*/  @P3 STG.E.U8 desc[UR40][R26.64], R7 ;  /* 0x000000071a003986 */ /* 0x0001e8000c101128 */
[----:B0-----:R-:W4:Y:S04]  /*101f30*/  LDL.LU.64 R26, [R1+0x6d0] ;  /* 0x0006d000011a7983 */ /* 0x001f280000300a00 */
[----:B------:R-:W4:Y:S01]  /*101f40*/  LDL.LU.64 R18, [R1+0x6c8] ;  /* 0x0006c80001127983 */ /* 0x000f220000300a00 */
[----:B------:R-:W-:-:S02]  /*101f50*/  LOP3.LUT R6, R6, 0xefffffff, RZ, 0xc0, !PT ;  /* 0xefffffff06067812 */ /* 0x000fc400078ec0ff */
[----:B------:R-:W-:Y:S01]  /*101f60*/  LOP3.LUT R16, R16, 0xfffffffe, RZ, 0xc0, !PT ;  /* 0xfffffffe10107812 */ /* 0x000fe200078ec0ff */
[----:B------:R-:W4:Y:S01]  /*101f70*/  LDL.LU.64 R22, [R1+0x6c0] ;  /* 0x0006c00001167983 */ /* 0x000f220000300a00 */
[----:B------:R-:W-:-:S03]  /*101f80*/  PRMT R7, R2, 0x7772, RZ ;  /* 0x0000777202077816 */ /* 0x000fc600000000ff */
[----:B------:R-:W4:Y:S01]  /*101f90*/  LDL.LU R21, [R1+0x90] ;  /* 0x0000900001157983 */ /* 0x000f220000300800 */
[----:B--2---:R-:W-:-:S13]  /*101fa0*/  LOP3.LUT P4, RZ, R5, 0x2000, RZ, 0xc0, !PT ;  /* 0x0000200005ff7812 */ /* 0x004fda000788c0ff */
        /* <DEDUP_REMOVED lines=11> */
[----:B------:R-:W-:-:S11]  /*102060*/  LOP3.LUT P0, RZ, R5, 0x2, RZ, 0xc0, !PT ;  /* 0x0000000205ff7812 */ /* 0x000fd6000780c0ff */
[----:B------:R-:W-:Y:S02]  /*102070*/  @P4 LOP3.LUT R16, R16, 0x1, RZ, 0xfc, !PT ;  /* 0x0000000110104812 */ /* 0x000fe400078efcff */
[C---:B------:R-:W-:Y:S02]  /*102080*/  LOP3.LUT P4, RZ, R5.reuse, 0x100, RZ, 0xc0, !PT ;  /* 0x0000010005ff7812 */ /* 0x040fe4000788c0ff */
[----:B------:R-:W-:Y:S02]  /*102090*/  LOP3.LUT R16, R16, 0xfffffffd, RZ, 0xc0, !PT ;  /* 0xfffffffd10107812 */ /* 0x000fe400078ec0ff */
[----:B------:R-:W-:-:S09]  /*1020a0*/  LOP3.LUT P1, RZ, R5, 0x4, RZ, 0xc0, !PT ;  /* 0x0000000405ff7812 */ /* 0x000fd2000782c0ff */
[----:B------:R-:W-:Y:S02]  /*1020b0*/  @P4 LOP3.LUT R16, R16, 0x2, RZ, 0xfc, !PT ;  /* 0x0000000210104812 */ /* 0x000fe400078efcff */
[C---:B------:R-:W-:Y:S02]  /*1020c0*/  LOP3.LUT P4, RZ, R5.reuse, 0x80, RZ, 0xc0, !PT ;  /* 0x0000008005ff7812 */ /* 0x040fe4000788c0ff */
[C---:B------:R-:W-:Y:S02]  /*1020d0*/  LOP3.LUT P2, RZ, R5.reuse, 0x8, RZ, 0xc0, !PT ;  /* 0x0000000805ff7812 */ /* 0x040fe4000784c0ff */
[----:B------:R-:W-:Y:S02]  /*1020e0*/  LOP3.LUT R16, R16, 0xfffffffb, RZ, 0xc0, !PT ;  /* 0xfffffffb10107812 */ /* 0x000fe400078ec0ff */
[----:B------:R-:W-:-:S07]  /*1020f0*/  LOP3.LUT P3, RZ, R5, 0x10, RZ, 0xc0, !PT ;  /* 0x0000001005ff7812 */ /* 0x000fce000786c0ff */
[----:B------:R-:W-:Y:S02]  /*102100*/  @P4 LOP3.LUT R16, R16, 0x4, RZ, 0xfc, !PT ;  /* 0x0000000410104812 */ /* 0x000fe400078efcff */
[----:B------:R-:W-:Y:S01]  /*102110*/  LOP3.LUT P4, RZ, R5, 0x40, RZ, 0xc0, !PT ;  /* 0x0000004005ff7812 */ /* 0x000fe2000788c0ff */
[----:B---3--:R0:W-:Y:S02]  /*102120*/  @P0 STG.E.U8 desc[UR40][R28.64], R7 ;  /* 0x000000071c000986 */ /* 0x0081e4000c101128 */
[----:B0-----:R-:W-:Y:S02]  /*102130*/  PRMT R7, R2, 0x7773, RZ ;  /* 0x0000777302077816 */ /* 0x001fe400000000ff */
[----:B------:R-:W2:Y:S04]  /*102140*/  LDL.LU.64 R28, [R1+0x6b8] ;  /* 0x0006b800011c7983 */ /* 0x000ea80000300a00 */
[----:B----4-:R0:W-:Y:S01]  /*102150*/  @P1 STG.E.U8 desc[UR40][R8.64], R7 ;  /* 0x0000000708001986 */ /* 0x0101e2000c101128 */
[----:B------:R-:W-:Y:S01]  /*102160*/  LOP3.LUT R16, R16, 0xfffffff7, RZ, 0xc0, !PT ;  /* 0xfffffff710107812 */ /* 0x000fe200078ec0ff */
[----:B------:R-:W-:-:S02]  /*102170*/  IMAD.MOV.U32 R2, RZ, RZ, R0 ;  /* 0x000000ffff027224 */ /* 0x000fc400078e0000 */
[----:B------:R-:W3:Y:S01]  /*102180*/  LDL.LU R3, [R1+0x98] ;  /* 0x0000980001037983 */ /* 0x000ee20000300800 */
[----:B0-----:R-:W-:-:S05]  /*102190*/  PRMT R7, R20, 0x7772, RZ ;  /* 0x0000777214077816 */ /* 0x001fca00000000ff */
[----:B------:R0:W-:Y:S01]  /*1021a0*/  @P2 STG.E.U8 desc[UR40][R26.64], R7 ;  /* 0x000000071a002986 */ /* 0x0001e2000c101128 */
[----:B------:R-:W-:Y:S02]  /*1021b0*/  @P4 LOP3.LUT R16, R16, 0x8, RZ, 0xfc, !PT ;  /* 0x0000000810104812 */ /* 0x000fe400078efcff */
[C---:B------:R-:W-:Y:S02]  /*1021c0*/  LOP3.LUT P4, RZ, R5.reuse, 0x20, RZ, 0xc0, !PT ;  /* 0x0000002005ff7812 */ /* 0x040fe4000788c0ff */
[C---:B------:R-:W-:Y:S02]  /*1021d0*/  LOP3.LUT P5, RZ, R5.reuse, 0x4000, RZ, 0xc0, !PT ;  /* 0x0000400005ff7812 */ /* 0x040fe400078ac0ff */
[----:B0-----:R-:W-:Y:S01]  /*1021e0*/  PRMT R7, R20, 0x7773, RZ ;  /* 0x0000777314077816 */ /* 0x001fe200000000ff */
[----:B------:R-:W4:Y:S01]  /*1021f0*/  LDL.LU.64 R26, [R1+0x6b0] ;  /* 0x0006b000011a7983 */ /* 0x000f220000300a00 */
[----:B------:R-:W-:-:S03]  /*102200*/  LOP3.LUT P6, RZ, R5, 0x8000, RZ, 0xc0, !PT ;  /* 0x0000800005ff7812 */ /* 0x000fc600078cc0ff */
[----:B------:R-:W2:Y:S01]  /*102210*/  LDL R25, [R1+0x94] ;  /* 0x0000940001197983 */ /* 0x000ea20000100800 */
[----:B------:R-:W-:-:S03]  /*102220*/  LOP3.LUT P0, RZ, R5, 0x10000, RZ, 0xc0, !PT ;  /* 0x0001000005ff7812 */ /* 0x000fc6000780c0ff */
[----:B------:R-:W2:Y:S01]  /*102230*/  LDL.LU R0, [R1+0x9c] ;  /* 0x00009c0001007983 */ /* 0x000ea20000300800 */
[C---:B------:R-:W-:Y:S02]  /*102240*/  LOP3.LUT P1, RZ, R5.reuse, 0x20000, RZ, 0xc0, !PT ;  /* 0x0002000005ff7812 */ /* 0x040fe4000782c0ff */
[C---:B------:R-:W-:Y:S01]  /*102250*/  LOP3.LUT P2, RZ, R5.reuse, 0x40000, RZ, 0xc0, !PT ;  /* 0x0004000005ff7812 */ /* 0x040fe2000784c0ff */
[----:B------:R-:W-:Y:S01]  /*102260*/  @P3 STG.E.U8 desc[UR40][R18.64], R7 ;  /* 0x0000000712003986 */ /* 0x000fe2000c101128 */
[----:B------:R-:W-:-:S03]  /*102270*/  LOP3.LUT P3, RZ, R5, 0x80000, RZ, 0xc0, !PT ;  /* 0x0008000005ff7812 */ /* 0x000fc6000786c0ff */
[----:B------:R-:W2:Y:S04]  /*102280*/  LDL.LU R8, [R1+0x80] ;  /* 0x0000800001087983 */ /* 0x000ea80000300800 */
[----:B------:R0:W-:Y:S04]  /*102290*/  STL.64 [R1+0x42d8], R4 ;  /* 0x0042d80401007387 */ /* 0x0001e80000100a00 */
[----:B0-----:R-:W2:Y:S04]  /*1022a0*/  LDL.LU.64 R4, [R1+0x690] ;  /* 0x0006900001047983 */ /* 0x001ea80000300a00 */
[----:B--2---:R0:W-:Y:S04]  /*1022b0*/  STL.64 [R1+0x42e0], R4 ;  /* 0x0042e00401007387 */ /* 0x0041e80000100a00 */
[----:B0-----:R-:W2:Y:S04]  /*1022c0*/  LDL.LU.64 R4, [R1+0x698] ;  /* 0x0006980001047983 */ /* 0x001ea80000300a00 */
[----:B--2---:R0:W-:Y:S04]  /*1022d0*/  STL.64 [R1+0x42e8], R4 ;  /* 0x0042e80401007387 */ /* 0x0041e80000100a00 */
[----:B0-----:R-:W2:Y:S01]  /*1022e0*/  LDL.LU.64 R4, [R1+0x6a0] ;  /* 0x0006a00001047983 */ /* 0x001ea20000300a00 */
[----:B------:R-:W-:-:S05]  /*1022f0*/  PRMT R7, R24, 0x7772, RZ ;  /* 0x0000777218077816 */ /* 0x000fca00000000ff */
[----:B------:R0:W-:Y:S01]  /*102300*/  @P4 STG.E.U8 desc[UR40][R22.64], R7 ;  /* 0x0000000716004986 */ /* 0x0001e2000c101128 */
[----:B------:R-:W-:Y:S02]  /*102310*/  LOP3.LUT P4, RZ, R16, 0x8, RZ, 0xc0, !PT ;  /* 0x0000000810ff7812 */ /* 0x000fe4000788c0ff */
[----:B0-----:R-:W-:-:S11]  /*102320*/  PRMT R7, R24, 0x7773, RZ ;  /* 0x0000777318077816 */ /* 0x001fd600000000ff */
[----:B------:R-:W-:Y:S01]  /*102330*/  @P4 STG.E.U8 desc[UR40][R28.64], R7 ;  /* 0x000000071c004986 */ /* 0x000fe2000c101128 */
[----:B------:R-:W-:-:S03]  /*102340*/  LOP3.LUT P4, RZ, R16, 0x4, RZ, 0xc0, !PT ;  /* 0x0000000410ff7812 */ /* 0x000fc6000788c0ff */
[----:B--2---:R0:W-:Y:S04]  /*102350*/  STL.64 [R1+0x42f0], R4 ;  /* 0x0042f00401007387 */ /* 0x0041e80000100a00 */
[----:B0-----:R-:W2:Y:S01]  /*102360*/  LDL.LU.64 R4, [R1+0x6a8] ;  /* 0x0006a80001047983 */ /* 0x001ea20000300a00 */
[----:B------:R-:W-:-:S03]  /*102370*/  PRMT R7, R21, 0x7770, RZ ;  /* 0x0000777015077816 */ /* 0x000fc600000000ff */
[----:B------:R-:W3:Y:S04]  /*102380*/  LDL.LU.64 R14, [R1+0x680] ;  /* 0x00068000010e7983 */ /* 0x000ee80000300a00 */
[----:B----4-:R0:W-:Y:S01]  /*102390*/  @P4 STG.E.U8 desc[UR40][R26.64], R7 ;  /* 0x000000071a004986 */ /* 0x0101e2000c101128 */
[----:B------:R-:W-:-:S03]  /*1023a0*/  LOP3.LUT P4, RZ, R16, 0x2, RZ, 0xc0, !PT ;  /* 0x0000000210ff7812 */ /* 0x000fc6000788c0ff */
[----:B------:R-:W4:Y:S04]  /*1023b0*/  LDL.LU R9, [R1+0x84] ;  /* 0x0000840001097983 */ /* 0x000f280000300800 */
[----:B------:R-:W3:Y:S04]  /*1023c0*/  LDL.LU.64 R12, [R1+0x678] ;  /* 0x00067800010c7983 */ /* 0x000ee80000300a00 */
[----:B------:R-:W3:Y:S01]  /*1023d0*/  LDL.LU.64 R10, [R1+0x670] ;  /* 0x00067000010a7983 */ /* 0x000ee20000300a00 */
[----:B0-----:R-:W-:-:S03]  /*1023e0*/  PRMT R7, R21, 0x7771, RZ ;  /* 0x0000777115077816 */ /* 0x001fc600000000ff */
[----:B------:R-:W3:Y:S04]  /*1023f0*/  LDL.LU.64 R18, [R1+0x668] ;  /* 0x0006680001127983 */ /* 0x000ee80000300a00 */
[----:B------:R-:W3:Y:S04]  /*102400*/  LDL.LU.64 R22, [R1+0x660] ;  /* 0x0006600001167983 */ /* 0x000ee80000300a00 */
[----:B------:R-:W3:Y:S04]  /*102410*/  LDL.LU R24, [R1+0x88] ;  /* 0x0000880001187983 */ /* 0x000ee80000300800 */
[----:B------:R-:W3:Y:S04]  /*102420*/  LDL.LU.64 R28, [R1+0x658] ;  /* 0x00065800011c7983 */ /* 0x000ee80000300a00 */
[----:B------:R-:W3:Y:S04]  /*102430*/  LDL.LU.64 R26, [R1+0x650] ;  /* 0x00065000011a7983 */ /* 0x000ee80000300a00 */
[----:B--2---:R0:W-:Y:S04]  /*102440*/  @P4 STG.E.U8 desc[UR40][R4.64], R7 ;  /* 0x0000000704004986 */ /* 0x0041e8000c101128 */
[----:B0-----:R-:W2:Y:S01]  /*102450*/  LDL.LU.64 R4, [R1+0x42f0] ;  /* 0x0042f00001047983 */ /* 0x001ea20000300a00 */
[----:B------:R-:W-:-:S02]  /*102460*/  LOP3.LUT P4, RZ, R16, 0x1, RZ, 0xc0, !PT ;  /* 0x0000000110ff7812 */ /* 0x000fc4000788c0ff */
[----:B------:R-:W-:Y:S01]  /*102470*/  PRMT R7, R25, 0x7770, RZ ;  /* 0x0000777019077816 */ /* 0x000fe200000000ff */
        /* <DEDUP_REMOVED lines=8> */
[----:B---3--:R-:W-:-:S11]  /*102500*/  PRMT R7, R3, 0x7770, RZ ;  /* 0x0000777003077816 */ /* 0x008fd600000000ff */
[----:B--2---:R0:W-:Y:S04]  /*102510*/  @P4 STG.E.U8 desc[UR40][R4.64], R7 ;  /* 0x0000000704004986 */ /* 0x0041e8000c101128 */
[----:B0-----:R-:W2:Y:S01]  /*102520*/  LDL.LU.64 R4, [R1+0x42d8] ;  /* 0x0042d80001047983 */ /* 0x001ea20000300a00 */
[----:B------:R-:W-:Y:S02]  /*102530*/  LOP3.LUT P4, RZ, R6, 0x20000000, RZ, 0xc0, !PT ;  /* 0x2000000006ff7812 */ /* 0x000fe4000788c0ff */
[----:B------:R-:W-:-:S11]  /*102540*/  PRMT R7, R3, 0x7771, RZ ;  /* 0x0000777103077816 */ /* 0x000fd600000000ff */
        /* <DEDUP_REMOVED lines=10> */
[----:B----4-:R-:W-:-:S05]  /*1025f0*/  PRMT R7, R9, 0x7770, RZ ;  /* 0x0000777009077816 */ /* 0x010fca00000000ff */
[----:B------:R0:W-:Y:S02]  /*102600*/  @P1 STG.E.U8 desc[UR40][R22.64], R7 ;  /* 0x0000000716001986 */ /* 0x0001e4000c101128 */
[----:B0-----:R-:W-:-:S05]  /*102610*/  PRMT R7, R9, 0x7771, RZ ;  /* 0x0000777109077816 */ /* 0x001fca00000000ff */
[----:B------:R0:W-:Y:S04]  /*102620*/  @P2 STG.E.U8 desc[UR40][R28.64], R7 ;  /* 0x000000071c002986 */ /* 0x0001e8000c101128 */
[----:B------:R-:W-:Y:S01]  /*102630*/  STL.64 [R1+0x42b8], R8 ;  /* 0x0042b80801007387 */ /* 0x000fe20000100a00 */
[----:B0-----:R-:W-:-:S05]  /*102640*/  PRMT R7, R24, 0x7770, RZ ;  /* 0x0000777018077816 */ /* 0x001fca00000000ff */
[----:B------:R0:W-:Y:S04]  /*102650*/  @P3 STG.E.U8 desc[UR40][R26.64], R7 ;  /* 0x000000071a003986 */ /* 0x0001e8000c101128 */
[----:B0-----:R-:W3:Y:S04]  /*102660*/  LDL.LU.64 R26, [R1+0x648] ;  /* 0x00064800011a7983 */ /* 0x001ee80000300a00 */
[----:B------:R-:W4:Y:S04]  /*102670*/  LDL.LU.64 R12, [R1+0x640] ;  /* 0x00064000010c7983 */ /* 0x000f280000300a00 */
[----:B------:R-:W4:Y:S04]  /*102680*/  LDL.LU.64 R10, [R1+0x638] ;  /* 0x00063800010a7983 */ /* 0x000f280000300a00 */
[----:B------:R-:W4:Y:S04]  /*102690*/  LDL.LU.64 R18, [R1+0x630] ;  /* 0x0006300001127983 */ /* 0x000f280000300a00 */
[----:B------:R-:W4:Y:S04]  /*1026a0*/  LDL.LU.64 R22, [R1+0x628] ;  /* 0x0006280001167983 */ /* 0x000f280000300a00 */
[----:B------:R-:W4:Y:S04]  /*1026b0*/  LDL.LU.64 R28, [R1+0x620] ;  /* 0x00062000011c7983 */ /* 0x000f280000300a00 */
[----:B------:R-:W4:Y:S01]  /*1026c0*/  LDL.LU R25, [R1+0x8c] ;  /* 0x00008c0001197983 */ /* 0x000f220000300800 */
[----:B------:R-:W-:-:S02]  /*1026d0*/  LOP3.LUT R6, R6, 0xffefffff, RZ, 0xc0, !PT ;  /* 0xffefffff06067812 */ /* 0x000fc400078ec0ff */
[----:B------:R-:W-:Y:S02]  /*1026e0*/  PRMT R7, R24, 0x7771, RZ ;  /* 0x0000777118077816 */ /* 0x000fe400000000ff */
        /* <DEDUP_REMOVED lines=18> */
[----:B------:R-:W-:Y:S02]  /*102810*/  LOP3.LUT R6, R6, 0xfbffffff, RZ, 0xc0, !PT ;  /* 0xfbffffff06067812 */ /* 0x000fe400078ec0ff */
[C---:B------:R-:W-:Y:S02]  /*102820*/  LOP3.LUT P0, RZ, R5.reuse, 0x100000, RZ, 0xc0, !PT ;  /* 0x0010000005ff7812 */ /* 0x040fe4000780c0ff */
[----:B------:R-:W-:-:S07]  /*102830*/  LOP3.LUT P1, RZ, R5, 0x200000, RZ, 0xc0, !PT ;  /* 0x0020000005ff7812 */ /* 0x000fce000782c0ff */
[----:B------:R-:W-:Y:S02]  /*102840*/  @P4 LOP3.LUT R6, R6, 0x4000000, RZ, 0xfc, !PT ;  /* 0x0400000006064812 */ /* 0x000fe400078efcff */
[C---:B------:R-:W-:Y:S02]  /*102850*/  LOP3.LUT P4, RZ, R5.reuse, 0x2000000, RZ, 0xc0, !PT ;  /* 0x0200000005ff7812 */ /* 0x040fe4000788c0ff */
[----:B------:R-:W-:Y:S01]  /*102860*/  LOP3.LUT R6, R6, 0xf7ffffff, RZ, 0xc0, !PT ;  /* 0xf7ffffff06067812 */ /* 0x000fe200078ec0ff */
[----:B------:R0:W-:Y:S01]  /*102870*/  STL [R1+0x4168], R5 ;  /* 0x0041680501007387 */ /* 0x0001e20000100800 */
[C---:B------:R-:W-:Y:S02]  /*102880*/  LOP3.LUT P2, RZ, R5.reuse, 0x400000, RZ, 0xc0, !PT ;  /* 0x0040000005ff7812 */ /* 0x040fe4000784c0ff */
[----:B------:R-:W-:-:S07]  /*102890*/  LOP3.LUT P3, RZ, R5, 0x800000, RZ, 0xc0, !PT ;  /* 0x0080000005ff7812 */ /* 0x000fce000786c0ff */
[----:B------:R-:W-:Y:S02]  /*1028a0*/  @P4 LOP3.LUT R6, R6, 0x8000000, RZ, 0xfc, !PT ;  /* 0x0800000006064812 */ /* 0x000fe400078efcff */
[----:B------:R-:W-:Y:S02]  /*1028b0*/  LOP3.LUT P4, RZ, R5, 0x1000000, RZ, 0xc0, !PT ;  /* 0x0100000005ff7812 */ /* 0x000fe4000788c0ff */
[----:B0-----:R-:W2:Y:S04]  /*1028c0*/  LDL.LU R5, [R1+0x94] ;  /* 0x0000940001057983 */ /* 0x001ea80000300800 */
[----:B---3--:R0:W-:Y:S04]  /*1028d0*/  @P0 STG.E.U8 desc[UR40][R26.64], R7 ;  /* 0x000000071a000986 */ /* 0x0081e8000c101128 */
[----:B0-----:R-:W3:Y:S01]  /*1028e0*/  LDL.LU.64 R26, [R1+0x618] ;  /* 0x00061800011a7983 */ /* 0x001ee20000300a00 */
[----:B----4-:R-:W-:-:S03]  /*1028f0*/  PRMT R7, R25, 0x7770, RZ ;  /* 0x0000777019077816 */ /* 0x010fc600000000ff */
[----:B------:R-:W-:Y:S04]  /*102900*/  STL.64 [R1+0x42c0], R24 ;  /* 0x0042c01801007387 */ /* 0x000fe80000100a00 */
[----:B------:R0:W-:Y:S02]  /*102910*/  @P1 STG.E.U8 desc[UR40][R12.64], R7 ;  /* 0x000000070c001986 */ /* 0x0001e4000c101128 */
[----:B0-----:R-:W-:Y:S02]  /*102920*/  PRMT R7, R25, 0x7771, RZ ;  /* 0x0000777119077816 */ /* 0x001fe400000000ff */
[----:B------:R-:W4:Y:S04]  /*102930*/  LDL.LU.64 R24, [R1+0x608] ;  /* 0x0006080001187983 */ /* 0x000f280000300a00 */
[----:B------:R0:W-:Y:S02]  /*102940*/  @P2 STG.E.U8 desc[UR40][R10.64], R7 ;  /* 0x000000070a002986 */ /* 0x0001e4000c101128 */
[----:B0-----:R-:W-:-:S05]  /*102950*/  PRMT R7, R21, 0x7772, RZ ;  /* 0x0000777215077816 */ /* 0x001fca00000000ff */
[----:B------:R0:W-:Y:S02]  /*102960*/  @P3 STG.E.U8 desc[UR40][R18.64], R7 ;  /* 0x0000000712003986 */ /* 0x0001e4000c101128 */
[----:B0-----:R-:W-:-:S05]  /*102970*/  PRMT R7, R21, 0x7773, RZ ;  /* 0x0000777315077816 */ /* 0x001fca00000000ff */
[----:B------:R-:W-:Y:S01]  /*102980*/  @P4 STG.E.U8 desc[UR40][R22.64], R7 ;  /* 0x0000000716004986 */ /* 0x000fe2000c101128 */
[----:B------:R-:W-:-:S03]  /*102990*/  LOP3.LUT P4, RZ, R6, 0x8000000, RZ, 0xc0, !PT ;  /* 0x0800000006ff7812 */ /* 0x000fc6000788c0ff */
[----:B----4-:R0:W-:Y:S04]  /*1029a0*/  STL.64 [R1+0x42d0], R24 ;  /* 0x0042d01801007387 */ /* 0x0101e80000100a00 */
[----:B0-----:R-:W4:Y:S01]  /*1029b0*/  LDL.LU.64 R24, [R1+0x610] ;  /* 0x0006100001187983 */ /* 0x001f220000300a00 */
[----:B--2---:R-:W-:-:S03]  /*1029c0*/  PRMT R7, R5, 0x7772, RZ ;  /* 0x0000777205077816 */ /* 0x004fc600000000ff */
[----:B------:R-:W2:Y:S04]  /*1029d0*/  LDL.LU.64 R8, [R1+0x600] ;  /* 0x0006000001087983 */ /* 0x000ea80000300a00 */
[----:B------:R0:W-:Y:S01]  /*1029e0*/  @P4 STG.E.U8 desc[UR40][R28.64], R7 ;  /* 0x000000071c004986 */ /* 0x0001e2000c101128 */
[----:B------:R-:W-:-:S03]  /*1029f0*/  LOP3.LUT P4, RZ, R6, 0x4000000, RZ, 0xc0, !PT ;  /* 0x0400000006ff7812 */ /* 0x000fc6000788c0ff */
[----:B------:R-:W2:Y:S04]  /*102a00*/  LDL.LU.64 R16, [R1+0x5f8] ;  /* 0x0005f80001107983 */ /* 0x000ea80000300a00 */
[----:B------:R-:W2:Y:S01]  /*102a10*/  LDL.LU.64 R14, [R1+0x5f0] ;  /* 0x0005f000010e7983 */ /* 0x000ea20000300a00 */
[----:B0-----:R-:W-:-:S03]  /*102a20*/  PRMT R7, R5, 0x7773, RZ ;  /* 0x0000777305077816 */ /* 0x001fc600000000ff */
[----:B------:R-:W2:Y:S04]  /*102a30*/  LDL.LU.64 R12, [R1+0x5e8] ;  /* 0x0005e800010c7983 */ /* 0x000ea80000300a00 */
[----:B---3--:R0:W-:Y:S01]  /*102a40*/  @P4 STG.E.U8 desc[UR40][R26.64], R7 ;  /* 0x000000071a004986 */ /* 0x0081e2000c101128 */
[----:B------:R-:W-:-:S03]  /*102a50*/  LOP3.LUT P4, RZ, R6, 0x2000000, RZ, 0xc0, !PT ;  /* 0x0200000006ff7812 */ /* 0x000fc6000788c0ff */
[----:B------:R-:W3:Y:S04]  /*102a60*/  LDL.LU.64 R10, [R1+0x5e0] ;  /* 0x0005e000010a7983 */ /* 0x000ee80000300a00 */
[----:B------:R-:W2:Y:S01]  /*102a70*/  LDL.LU.64 R18, [R1+0x5d8] ;  /* 0x0005d80001127983 */ /* 0x000ea20000300a00 */
[----:B0-----:R-:W-:-:S03]  /*102a80*/  PRMT R7, R3, 0x7772, RZ ;  /* 0x0000777203077816 */ /* 0x001fc600000000ff */
[----:B------:R-:W2:Y:S04]  /*102a90*/  LDL.LU.64 R20, [R1+0x5d0] ;  /* 0x0005d00001147983 */ /* 0x000ea80000300a00 */
[----:B------:R-:W2:Y:S04]  /*102aa0*/  LDL.LU.64 R22, [R1+0x5c8] ;  /* 0x0005c80001167983 */ /* 0x000ea80000300a00 */
[----:B------:R-:W2:Y:S04]  /*102ab0*/  LDL.LU.64 R28, [R1+0x5c0] ;  /* 0x0005c000011c7983 */ /* 0x000ea80000300a00 */
[----:B------:R-:W2:Y:S04]  /*102ac0*/  LDL.LU.64 R26, [R1+0x5b8] ;  /* 0x0005b800011a7983 */ /* 0x000ea80000300a00 */
[----:B----4-:R0:W-:Y:S04]  /*102ad0*/  @P4 STG.E.U8 desc[UR40][R24.64], R7 ;  /* 0x0000000718004986 */ /* 0x0101e8000c101128 */
[----:B0-----:R-:W4:Y:S01]  /*102ae0*/  LDL.LU.64 R24, [R1+0x42d0] ;  /* 0x0042d00001187983 */ /* 0x001f220000300a00 */
[----:B------:R-:W-:-:S02]  /*102af0*/  LOP3.LUT P4, RZ, R6, 0x1000000, RZ, 0xc0, !PT ;  /* 0x0100000006ff7812 */ /* 0x000fc4000788c0ff */
[----:B------:R-:W-:Y:S02]  /*102b00*/  PRMT R7, R3, 0x7773, RZ ;  /* 0x0000777303077816 */ /* 0x000fe400000000ff */
[----:B------:R-:W2:Y:S09]  /*102b10*/  LDL.LU R3, [R1+0x42c8] ;  /* 0x0042c80001037983 */ /* 0x000eb20000300800 */
[----:B----4-:R0:W-:Y:S01]  /*102b20*/  @P4 STG.E.U8 desc[UR40][R24.64], R7 ;  /* 0x0000000718004986 */ /* 0x0101e2000c101128 */
[----:B------:R-:W-:-:S02]  /*102b30*/  LOP3.LUT P4, RZ, R6, 0x800000, RZ, 0xc0, !PT ;  /* 0x0080000006ff7812 */ /* 0x000fc4000788c0ff */
[----:B0-----:R-:W-:Y:S01]  /*102b40*/  PRMT R7, R0, 0x7772, RZ ;  /* 0x0000777200077816 */ /* 0x001fe200000000ff */
[----:B------:R-:W4:Y:S10]  /*102b50*/  LDL.LU.64 R24, [R1+0x42c0] ;  /* 0x0042c00001187983 */ /* 0x000f340000300a00 */
[----:B--2---:R0:W-:Y:S04]  /*102b60*/  @P4 STG.E.U8 desc[UR40][R8.64], R7 ;  /* 0x0000000708004986 */ /* 0x0041e8000c101128 */
[----:B0-----:R-:W2:Y:S01]  /*102b70*/  LDL.LU.64 R8, [R1+0x42b8] ;  /* 0x0042b80001087983 */ /* 0x001ea20000300a00 */
[----:B------:R-:W-:-:S02]  /*102b80*/  LOP3.LUT P4, RZ, R6, 0x400000, RZ, 0xc0, !PT ;  /* 0x0040000006ff7812 */ /* 0x000fc4000788c0ff */
[----:B------:R-:W-:Y:S02]  /*102b90*/  PRMT R7, R0, 0x7773, RZ ;  /* 0x0000777300077816 */ /* 0x000fe400000000ff */
[----:B------:R-:W-:Y:S01]  /*102ba0*/  LOP3.LUT P5, RZ, R4, 0x2, RZ, 0xc0, !PT ;  /* 0x0000000204ff7812 */ /* 0x000fe200078ac0ff */
[----:B------:R-:W3:Y:S08]  /*102bb0*/  LDL.LU R0, [R1+0x42b0] ;  /* 0x0042b00001007983 */ /* 0x000ef00000300800 */
[----:B------:R2:W-:Y:S01]  /*102bc0*/  @P4 STG.E.U8 desc[UR40][R16.64], R7 ;  /* 0x0000000710004986 */ /* 0x0005e2000c101128 */
[----:B------:R-:W-:-:S02]  /*102bd0*/  LOP3.LUT P4, RZ, R6, 0x200000, RZ, 0xc0, !PT ;  /* 0x0020000006ff7812 */ /* 0x000fc4000788c0ff */
[C---:B------:R-:W-:Y:S02]  /*102be0*/  LOP3.LUT P6, RZ, R4.reuse, 0x4, RZ, 0xc0, !PT ;  /* 0x0000000404ff7812 */ /* 0x040fe400078cc0ff */
[C---:B------:R-:W-:Y:S02]  /*102bf0*/  LOP3.LUT P0, RZ, R4.reuse, 0x8, RZ, 0xc0, !PT ;  /* 0x0000000804ff7812 */ /* 0x040fe4000780c0ff */
[C---:B------:R-:W-:Y:S02]  /*102c00*/  LOP3.LUT P1, RZ, R4.reuse, 0x10, RZ, 0xc0, !PT ;  /* 0x0000001004ff7812 */ /* 0x040fe4000782c0ff */
[C---:B------:R-:W-:Y:S02]  /*102c10*/  LOP3.LUT P2, RZ, R4.reuse, 0x20, RZ, 0xc0, !PT ;  /* 0x0000002004ff7812 */ /* 0x040fe4000784c0ff */
[----:B------:R-:W-:Y:S02]  /*102c20*/  LOP3.LUT P3, RZ, R4, 0x40, RZ, 0xc0, !PT ;  /* 0x0000004004ff7812 */ /* 0x000fe4000786c0ff */
[----:B--2---:R-:W-:-:S05]  /*102c30*/  PRMT R7, R8, 0x7772, RZ ;  /* 0x0000777208077816 */ /* 0x004fca00000000ff */
[----:B------:R0:W-:Y:S01]  /*102c40*/  @P4 STG.E.U8 desc[UR40][R14.64], R7 ;  /* 0x000000070e004986 */ /* 0x0001e2000c101128 */
[----:B------:R-:W-:Y:S02]  /*102c50*/  LOP3.LUT P4, RZ, R6, 0x100000, RZ, 0xc0, !PT ;  /* 0x0010000006ff7812 */ /* 0x000fe4000788c0ff */
[----:B0-----:R-:W-:-:S11]  /*102c60*/  PRMT R7, R8, 0x7773, RZ ;  /* 0x0000777308077816 */ /* 0x001fd600000000ff */
[----:B------:R0:W-:Y:S02]  /*102c70*/  @P4 STG.E.U8 desc[UR40][R12.64], R7 ;  /* 0x000000070c004986 */ /* 0x0001e4000c101128 */
[----:B0-----:R-:W-:-:S05]  /*102c80*/  PRMT R7, R9, 0x7772, RZ ;  /* 0x0000777209077816 */ /* 0x001fca00000000ff */
[----:B---3--:R0:W-:Y:S02]  /*102c90*/  @P5 STG.E.U8 desc[UR40][R10.64], R7 ;  /* 0x000000070a005986 */ /* 0x0081e4000c101128 */
[----:B0-----:R-:W-:-:S05]  /*102ca0*/  PRMT R7, R9, 0x7773, RZ ;  /* 0x0000777309077816 */ /* 0x001fca00000000ff */
[----:B------:R4:W-:Y:S02]  /*102cb0*/  @P6 STG.E.U8 desc[UR40][R18.64], R7 ;  /* 0x0000000712006986 */ /* 0x0009e4000c101128 */
[----:B----4-:R-:W-:-:S05]  /*102cc0*/  PRMT R7, R24, 0x7772, RZ ;  /* 0x0000777218077816 */ /* 0x010fca00000000ff */
[----:B------:R0:W-:Y:S02]  /*102cd0*/  @P0 STG.E.U8 desc[UR40][R20.64], R7 ;  /* 0x0000000714000986 */ /* 0x0001e4000c101128 */
[----:B0-----:R-:W-:-:S05]  /*102ce0*/  PRMT R7, R24, 0x7773, RZ ;  /* 0x0000777318077816 */ /* 0x001fca00000000ff */
[----:B------:R0:W-:Y:S02]  /*102cf0*/  @P1 STG.E.U8 desc[UR40][R22.64], R7 ;  /* 0x0000000716001986 */ /* 0x0001e4000c101128 */
[----:B0-----:R-:W-:-:S05]  /*102d00*/  PRMT R7, R25, 0x7772, RZ ;  /* 0x0000777219077816 */ /* 0x001fca00000000ff */
[----:B------:R0:W-:Y:S02]  /*102d10*/  @P2 STG.E.U8 desc[UR40][R28.64], R7 ;  /* 0x000000071c002986 */ /* 0x0001e4000c101128 */
[----:B0-----:R-:W-:Y:S02]  /*102d20*/  PRMT R7, R25, 0x7773, RZ ;  /* 0x0000777319077816 */ /* 0x001fe400000000ff */
[----:B------:R-:W2:Y:S04]  /*102d30*/  LDL.LU.64 R28, [R1+0x5b0] ;  /* 0x0005b000011c7983 */ /* 0x000ea80000300a00 */
[----:B------:R0:W-:Y:S04]  /*102d40*/  @P3 STG.E.U8 desc[UR40][R26.64], R7 ;  /* 0x000000071a003986 */ /* 0x0001e8000c101128 */
[----:B0-----:R-:W3:Y:S04]  /*102d50*/  LDL.LU.64 R26, [R1+0x5a8] ;  /* 0x0005a800011a7983 */ /* 0x001ee80000300a00 */
[----:B------:R-:W4:Y:S04]  /*102d60*/  LDL.LU.64 R12, [R1+0x5a0] ;  /* 0x0005a000010c7983 */ /* 0x000f280000300a00 */
[----:B------:R-:W2:Y:S04]  /*102d70*/  LDL.LU.64 R10, [R1+0x598] ;  /* 0x00059800010a7983 */ /* 0x000ea80000300a00 */
[----:B------:R-:W2:Y:S04]  /*102d80*/  LDL.LU.64 R8, [R1+0x590] ;  /* 0x0005900001087983 */ /* 0x000ea80000300a00 */
[----:B------:R-:W2:Y:S01]  /*102d90*/  LDL.LU R19, [R1+0x70] ;  /* 0x0000700001137983 */ /* 0x000ea20000300800 */
[----:B------:R-:W-:-:S02]  /*102da0*/  LOP3.LUT P0, RZ, R4, 0x80, RZ, 0xc0, !PT ;  /* 0x0000008004ff7812 */ /* 0x000fc4000780c0ff */
[----:B------:R-:W-:Y:S01]  /*102db0*/  LOP3.LUT P1, RZ, R4, 0x100, RZ, 0xc0, !PT ;  /* 0x0000010004ff7812 */ /* 0x000fe2000782c0ff */
[----:B------:R-:W3:Y:S04]  /*102dc0*/  LDL.LU R21, [R1+0x74] ;  /* 0x0000740001157983 */ /* 0x000ee80000300800 */
[----:B------:R-:W3:Y:S04]  /*102dd0*/  LDL.LU R22, [R1+0x78] ;  /* 0x0000780001167983 */ /* 0x000ee80000300800 */
[----:B------:R-:W3:Y:S01]  /*102de0*/  LDL.LU R24, [R1+0x7c] ;  /* 0x00007c0001187983 */ /* 0x000ee20000300800 */
[----:B------:R-:W-:Y:S01]  /*102df0*/  IMAD.MOV.U32 R25, RZ, RZ, R2 ;  /* 0x000000ffff197224 */ /* 0x000fe200078e0002 */
[----:B--2---:R-:W-:-:S05]  /*102e00*/  PRMT R7, R19, 0x7770, RZ ;  /* 0x0000777013077816 */ /* 0x004fca00000000ff */
[----:B------:R0:W-:Y:S02]  /*102e10*/  @P0 STG.E.U8 desc[UR40][R28.64], R7 ;  /* 0x000000071c000986 */ /* 0x0001e4000c101128 */
[----:B0-----:R-:W-:Y:S02]  /*102e20*/  PRMT R7, R19, 0x7771, RZ ;  /* 0x0000777113077816 */ /* 0x001fe400000000ff */
[----:B------:R-:W2:Y:S04]  /*102e30*/  LDL.LU.64 R28, [R1+0x588] ;  /* 0x00058800011c7983 */ /* 0x000ea80000300a00 */
[----:B------:R-:W2:Y:S04]  /*102e40*/  LDL.LU R20, [R1+0x64] ;  /* 0x0000640001147983 */ /* 0x000ea80000300800 */
[----:B------:R-:W-:Y:S04]  /*102e50*/  STL [R1+0x4288], R19 ;  /* 0x0042881301007387 */ /* 0x000fe80000100800 */
[----:B---3--:R0:W-:Y:S04]  /*102e60*/  @P1 STG.E.U8 desc[UR40][R26.64], R7 ;  /* 0x000000071a001986 */ /* 0x0081e8000c101128 */
[----:B0-----:R-:W3:Y:S04]  /*102e70*/  LDL.LU.64 R26, [R1+0x580] ;  /* 0x00058000011a7983 */ /* 0x001ee80000300a00 */
[----:B------:R-:W2:Y:S04]  /*102e80*/  LDL.LU R23, [R1+0x68] ;  /* 0x0000680001177983 */ /* 0x000ea80000300800 */
[----:B------:R-:W2:Y:S04]  /*102e90*/  LDL.LU R2, [R1+0x6c] ;  /* 0x00006c0001027983 */ /* 0x000ea80000300800 */
[----:B--2---:R0:W-:Y:S04]  /*102ea0*/  STL.64 [R1+0x4290], R2 ;  /* 0x0042900201007387 */ /* 0x0041e80000100a00 */
        /* <DEDUP_REMOVED lines=25> */
[----:B------:R-:W-:Y:S01]  /*103040*/  LOP3.LUT P4, RZ, R4, 0x2000, RZ, 0xc0, !PT ;  /* 0x0000200004ff7812 */ /* 0x000fe2000788c0ff */
[----:B------:R-:W2:Y:S01]  /*103050*/  LDL.LU.64 R18, [R1+0x558] ;  /* 0x0005580001127983 */ /* 0x000ea20000300a00 */
[----:B------:R-:W-:Y:S02]  /*103060*/  LOP3.LUT R6, R6, 0xfffbffff, RZ, 0xc0, !PT ;  /* 0xfffbffff06067812 */ /* 0x000fe400078ec0ff */
[C---:B------:R-:W-:Y:S01]  /*103070*/  LOP3.LUT P2, RZ, R4.reuse, 0x200, RZ, 0xc0, !PT ;  /* 0x0000020004ff7812 */ /* 0x040fe2000784c0ff */
[----:B------:R-:W2:Y:S01]  /*103080*/  LDL.LU.64 R16, [R1+0x550] ;  /* 0x0005500001107983 */ /* 0x000ea20000300a00 */
[----:B------:R-:W-:Y:S02]  /*103090*/  LOP3.LUT P3, RZ, R4, 0x400, RZ, 0xc0, !PT ;  /* 0x0000040004ff7812 */ /* 0x000fe4000786c0ff */
[----:B------:R-:W-:Y:S01]  /*1030a0*/  PRMT R7, R21, 0x7770, RZ ;  /* 0x0000777015077816 */ /* 0x000fe200000000ff */
[----:B------:R-:W2:Y:S04]  /*1030b0*/  LDL.LU.64 R14, [R1+0x548] ;  /* 0x00054800010e7983 */ /* 0x000ea80000300a00 */
[----:B------:R-:W-:-:S02]  /*1030c0*/  @P4 LOP3.LUT R6, R6, 0x40000, RZ, 0xfc, !PT ;  /* 0x0004000006064812 */ /* 0x000fc400078efcff */
[----:B------:R-:W-:Y:S02]  /*1030d0*/  LOP3.LUT P4, RZ, R4, 0x1000, RZ, 0xc0, !PT ;  /* 0x0000100004ff7812 */ /* 0x000fe4000788c0ff */
[----:B------:R-:W-:Y:S01]  /*1030e0*/  LOP3.LUT R6, R6, 0xfff7ffff, RZ, 0xc0, !PT ;  /* 0xfff7ffff06067812 */ /* 0x000fe200078ec0ff */
[----:B----4-:R0:W-:Y:S10]  /*1030f0*/  @P2 STG.E.U8 desc[UR40][R12.64], R7 ;  /* 0x000000070c002986 */ /* 0x0101f4000c101128 */
        /* <DEDUP_REMOVED lines=31> */
[----:B------:R-:W-:-:S09]  /*1032f0*/  LOP3.LUT P5, RZ, R4, 0x100000, RZ, 0xc0, !PT ;  /* 0x0010000004ff7812 */ /* 0x000fd200078ac0ff */
[----:B--2---:R0:W-:Y:S01]  /*103300*/  @P4 STG.E.U8 desc[UR40][R2.64], R7 ;  /* 0x0000000702004986 */ /* 0x0041e2000c101128 */
[----:B------:R-:W-:-:S03]  /*103310*/  LOP3.LUT P4, RZ, R6, 0x2000, RZ, 0xc0, !PT ;  /* 0x0000200006ff7812 */ /* 0x000fc6000788c0ff */
[----:B0-----:R-:W2:Y:S01]  /*103320*/  LDL.LU.64 R2, [R1+0x4290] ;  /* 0x0042900001027983 */ /* 0x001ea20000300a00 */
[----:B------:R-:W-:-:S09]  /*103330*/  PRMT R7, R20, 0x7771, RZ ;  /* 0x0000777114077816 */ /* 0x000fd200000000ff */
[----:B------:R0:W-:Y:S04]  /*103340*/  @P4 STG.E.U8 desc[UR40][R18.64], R7 ;  /* 0x0000000712004986 */ /* 0x0001e8000c101128 */
[----:B0-----:R-:W3:Y:S01]  /*103350*/  LDL.LU R19, [R1+0x4288] ;  /* 0x0042880001137983 */ /* 0x001ee20000300800 */
[----:B------:R-:W-:Y:S02]  /*103360*/  LOP3.LUT P4, RZ, R6, 0x1000, RZ, 0xc0, !PT ;  /* 0x0000100006ff7812 */ /* 0x000fe4000788c0ff */
[----:B------:R-:W-:Y:S02]  /*103370*/  PRMT R7, R23, 0x7770, RZ ;  /* 0x0000777017077816 */ /* 0x000fe400000000ff */
[C---:B------:R-:W-:Y:S02]  /*103380*/  LOP3.LUT P6, RZ, R4.reuse, 0x200000, RZ, 0xc0, !PT ;  /* 0x0020000004ff7812 */ /* 0x040fe400078cc0ff */
[----:B------:R-:W-:-:S07]  /*103390*/  LOP3.LUT P0, RZ, R4, 0x400000, RZ, 0xc0, !PT ;  /* 0x0040000004ff7812 */ /* 0x000fce000780c0ff */
[----:B------:R0:W-:Y:S01]  /*1033a0*/  @P4 STG.E.U8 desc[UR40][R16.64], R7 ;  /* 0x0000000710004986 */ /* 0x0001e2000c101128 */
[----:B------:R-:W-:Y:S02]  /*1033b0*/  LOP3.LUT P1, RZ, R4, 0x800000, RZ, 0xc0, !PT ;  /* 0x0080000004ff7812 */ /* 0x000fe4000782c0ff */
[----:B0-----:R-:W-:-:S05]  /*1033c0*/  PRMT R7, R23, 0x7771, RZ ;  /* 0x0000777117077816 */ /* 0x001fca00000000ff */
[----:B------:R2:W-:Y:S01]  /*1033d0*/  @P5 STG.E.U8 desc[UR40][R14.64], R7 ;  /* 0x000000070e005986 */ /* 0x0005e2000c101128 */
[C---:B------:R-:W-:Y:S02]  /*1033e0*/  LOP3.LUT P2, RZ, R4.reuse, 0x1000000, RZ, 0xc0, !PT ;  /* 0x0100000004ff7812 */ /* 0x040fe4000784c0ff */
[----:B------:R-:W-:Y:S02]  /*1033f0*/  LOP3.LUT P3, RZ, R4, 0x2000000, RZ, 0xc0, !PT ;  /* 0x0200000004ff7812 */ /* 0x000fe4000786c0ff */
[----:B--2---:R-:W-:-:S05]  /*103400*/  PRMT R7, R2, 0x7770, RZ ;  /* 0x0000777002077816 */ /* 0x004fca00000000ff */
[----:B----4-:R0:W-:Y:S02]  /*103410*/  @P6 STG.E.U8 desc[UR40][R12.64], R7 ;  /* 0x000000070c006986 */ /* 0x0101e4000c101128 */
[----:B0-----:R-:W-:-:S05]  /*103420*/  PRMT R7, R2, 0x7771, RZ ;  /* 0x0000777102077816 */ /* 0x001fca00000000ff */
[----:B------:R3:W-:Y:S02]  /*103430*/  @P0 STG.E.U8 desc[UR40][R10.64], R7 ;  /* 0x000000070a000986 */ /* 0x0007e4000c101128 */
[----:B---3--:R-:W-:-:S05]  /*103440*/  PRMT R7, R19, 0x7772, RZ ;  /* 0x0000777213077816 */ /* 0x008fca00000000ff */
[----:B------:R0:W-:Y:S04]  /*103450*/  @P1 STG.E.U8 desc[UR40][R8.64], R7 ;  /* 0x0000000708001986 */ /* 0x0001e8000c101128 */
[----:B------:R-:W-:Y:S01]  /*103460*/  STL.64 [R1+0x4270], R2 ;  /* 0x0042700201007387 */ /* 0x000fe20000100a00 */
[----:B0-----:R-:W-:-:S05]  /*103470*/  PRMT R7, R19, 0x7773, RZ ;  /* 0x0000777313077816 */ /* 0x001fca00000000ff */
[----:B------:R0:W-:Y:S02]  /*103480*/  @P2 STG.E.U8 desc[UR40][R28.64], R7 ;  /* 0x000000071c002986 */ /* 0x0001e4000c101128 */
[----:B0-----:R-:W-:Y:S02]  /*103490*/  PRMT R7, R21, 0x7772, RZ ;  /* 0x0000777215077816 */ /* 0x001fe400000000ff */
[----:B------:R-:W2:Y:S04]  /*1034a0*/  LDL.LU.64 R28, [R1+0x518] ;  /* 0x00051800011c7983 */ /* 0x000ea80000300a00 */
[----:B------:R0:W-:Y:S04]  /*1034b0*/  @P3 STG.E.U8 desc[UR40][R26.64], R7 ;  /* 0x000000071a003986 */ /* 0x0001e8000c101128 */
[----:B0-----:R-:W3:Y:S01]  /*1034c0*/  LDL.LU.64 R26, [R1+0x510] ;  /* 0x00051000011a7983 */ /* 0x001ee20000300a00 */
[----:B------:R-:W-:-:S02]  /*1034d0*/  LOP3.LUT P0, RZ, R4, 0x4000000, RZ, 0xc0, !PT ;  /* 0x0400000004ff7812 */ /* 0x000fc4000780c0ff */
[----:B------:R-:W-:Y:S01]  /*1034e0*/  LOP3.LUT P1, RZ, R4, 0x8000000, RZ, 0xc0, !PT ;  /* 0x0800000004ff7812 */ /* 0x000fe2000782c0ff */
[----:B------:R-:W4:Y:S01]  /*1034f0*/  LDL.LU.64 R10, [R1+0x508] ;  /* 0x00050800010a7983 */ /* 0x000f220000300a00 */
[----:B------:R-:W-:-:S03]  /*103500*/  PRMT R7, R21, 0x7773, RZ ;  /* 0x0000777315077816 */ /* 0x000fc600000000ff */
[----:B------:R-:W4:Y:S04]  /*103510*/  LDL.LU.64 R8, [R1+0x500] ;  /* 0x0005000001087983 */ /* 0x000f280000300a00 */
[----:B------:R-:W4:Y:S04]  /*103520*/  LDL.LU.64 R18, [R1+0x4f8] ;  /* 0x0004f80001127983 */ /* 0x000f280000300a00 */
[----:B--2---:R0:W-:Y:S02]  /*103530*/  @P0 STG.E.U8 desc[UR40][R28.64], R7 ;  /* 0x000000071c000986 */ /* 0x0041e4000c101128 */
[----:B0-----:R-:W-:-:S02]  /*103540*/  PRMT R7, R22, 0x7772, RZ ;  /* 0x0000777216077816 */ /* 0x001fc400000000ff */
[----:B------:R-:W2:Y:S04]  /*103550*/  LDL.LU.64 R28, [R1+0x4f0] ;  /* 0x0004f000011c7983 */ /* 0x000ea80000300a00 */
[----:B---3--:R0:W-:Y:S04]  /*103560*/  @P1 STG.E.U8 desc[UR40][R26.64], R7 ;  /* 0x000000071a001986 */ /* 0x0081e8000c101128 */
[----:B0-----:R-:W3:Y:S04]  /*103570*/  LDL.LU.64 R26, [R1+0x4e8] ;  /* 0x0004e800011a7983 */ /* 0x001ee80000300a00 */
[----:B------:R-:W2:Y:S04]  /*103580*/  LDL.LU.64 R2, [R1+0x4d0] ;  /* 0x0004d00001027983 */ /* 0x000ea80000300a00 */
        /* <DEDUP_REMOVED lines=23> */
[----:B------:R-:W2:Y:S01]  /*103700*/  LDL.LU R5, [R1+0xe0] ;  /* 0x0000e00001057983 */ /* 0x000ea20000300800 */
[----:B------:R-:W-:Y:S02]  /*103710*/  LOP3.LUT R6, R6, 0xfffffbff, RZ, 0xc0, !PT ;  /* 0xfffffbff06067812 */ /* 0x000fe400078ec0ff */
[C---:B------:R-:W-:Y:S01]  /*103720*/  LOP3.LUT P2, RZ, R4.reuse, 0x10000000, RZ, 0xc0, !PT ;  /* 0x1000000004ff7812 */ /* 0x040fe2000784c0ff */
[----:B------:R-:W2:Y:S01]  /*103730*/  LDL.LU.64 R16, [R1+0x4c8] ;  /* 0x0004c80001107983 */ /* 0x000ea20000300a00 */
[----:B------:R-:W-:Y:S02]  /*103740*/  LOP3.LUT P3, RZ, R4, 0x20000000, RZ, 0xc0, !PT ;  /* 0x2000000004ff7812 */ /* 0x000fe4000786c0ff */
[----:B------:R-:W-:Y:S01]  /*103750*/  PRMT R7, R22, 0x7773, RZ ;  /* 0x0000777316077816 */ /* 0x000fe200000000ff */
[----:B------:R-:W2:Y:S04]  /*103760*/  LDL.LU.64 R14, [R1+0x4c0] ;  /* 0x0004c000010e7983 */ /* 0x000ea80000300a00 */
[----:B------:R-:W-:Y:S01]  /*103770*/  @P4 LOP3.LUT R6, R6, 0x400, RZ, 0xfc, !PT ;  /* 0x0000040006064812 */ /* 0x000fe200078efcff */
[----:B------:R-:W2:Y:S01]  /*103780*/  LDL.LU R21, [R1+0xe4] ;  /* 0x0000e40001157983 */ /* 0x000ea20000300800 */
[----:B------:R-:W-:-:S02]  /*103790*/  LOP3.LUT P4, RZ, R4, 0x80000000, RZ, 0xc0, !PT ;  /* 0x8000000004ff7812 */ /* 0x000fc4000788c0ff */
[----:B------:R-:W-:Y:S01]  /*1037a0*/  LOP3.LUT R6, R6, 0xfffff7ff, RZ, 0xc0, !PT ;  /* 0xfffff7ff06067812 */ /* 0x000fe200078ec0ff */
[----:B----4-:R0:W-:Y:S04]  /*1037b0*/  @P2 STG.E.U8 desc[UR40][R10.64], R7 ;  /* 0x000000070a002986 */ /* 0x0101e8000c101128 */
[----:B------:R-:W4:Y:S06]  /*1037c0*/  LDL.LU.64 R12, [R1+0x4b8] ;  /* 0x0004b800010c7983 */ /* 0x000f2c0000300a00 */
        /* <DEDUP_REMOVED lines=8> */
[C---:B------:R-:W-:Y:S02]  /*103850*/  LOP3.LUT P4, RZ, R6.reuse, 0x800, RZ, 0xc0, !PT ;  /* 0x0000080006ff7812 */ /* 0x040fe4000788c0ff */
[----:B0-----:R-:W-:Y:S01]  /*103860*/  PRMT R7, R25, 0x7772, RZ ;  /* 0x0000777219077816 */ /* 0x001fe200000000ff */
[----:B------:R-:W4:Y:S10]  /*103870*/  LDL.LU.64 R18, [R1+0x4a0] ;  /* 0x0004a00001127983 */ /* 0x000f340000300a00 */
[----:B------:R0:W-:Y:S01]  /*103880*/  @P4 STG.E.U8 desc[UR40][R28.64], R7 ;  /* 0x000000071c004986 */ /* 0x0001e2000c101128 */
[----:B------:R-:W-:-:S03]  /*103890*/  LOP3.LUT P4, RZ, R6, 0x400, RZ, 0xc0, !PT ;  /* 0x0000040006ff7812 */ /* 0x000fc6000788c0ff */
[----:B------:R-:W4:Y:S01]  /*1038a0*/  LDL.LU R22, [R1+0xe8] ;  /* 0x0000e80001167983 */ /* 0x000f220000300800 */
[----:B0-----:R-:W-:-:S03]  /*1038b0*/  IMAD.MOV.U32 R7, RZ, RZ, R25 ;  /* 0x000000ffff077224 */ /* 0x001fc600078e0019 */
[----:B------:R-:W4:Y:S02]  /*1038c0*/  LDL.LU.64 R28, [R1+0x498] ;  /* 0x00049800011c7983 */ /* 0x000f240000300a00 */
[----:B------:R-:W-:Y:S02]  /*1038d0*/  PRMT R7, R7, 0x7773, RZ ;  /* 0x0000777307077816 */ /* 0x000fe400000000ff */
[----:B------:R-:W4:Y:S04]  /*1038e0*/  LDL.LU.64 R24, [R1+0x490] ;  /* 0x0004900001187983 */ /* 0x000f280000300a00 */
[----:B---3--:R0:W-:Y:S01]  /*1038f0*/  @P4 STG.E.U8 desc[UR40][R26.64], R7 ;  /* 0x000000071a004986 */ /* 0x0081e2000c101128 */
[----:B------:R-:W-:Y:S02]  /*103900*/  LOP3.LUT P4, RZ, R6, 0x200, RZ, 0xc0, !PT ;  /* 0x0000020006ff7812 */ /* 0x000fe4000788c0ff */
        /* <DEDUP_REMOVED lines=14> */
[----:B------:R2:W-:Y:S01]  /*1039f0*/  @P4 STG.E.U8 desc[UR40][R16.64], R7 ;  /* 0x0000000710004986 */ /* 0x0005e2000c101128 */
[----:B------:R-:W-:Y:S02]  /*103a00*/  LOP3.LUT P4, RZ, R6, 0x20, RZ, 0xc0, !PT ;  /* 0x0000002006ff7812 */ /* 0x000fe4000788c0ff */
[C---:B------:R-:W-:Y:S02]  /*103a10*/  LOP3.LUT P5, RZ, R0.reuse, 0x80, RZ, 0xc0, !PT ;  /* 0x0000008000ff7812 */ /* 0x040fe400078ac0ff */
[C---:B------:R-:W-:Y:S02]  /*103a20*/  LOP3.LUT P6, RZ, R0.reuse, 0x100, RZ, 0xc0, !PT ;  /* 0x0000010000ff7812 */ /* 0x040fe400078cc0ff */
[C---:B------:R-:W-:Y:S02]  /*103a30*/  LOP3.LUT P0, RZ, R0.reuse, 0x200, RZ, 0xc0, !PT ;  /* 0x0000020000ff7812 */ /* 0x040fe4000780c0ff */
[C---:B------:R-:W-:Y:S02]  /*103a40*/  LOP3.LUT P1, RZ, R0.reuse, 0x400, RZ, 0xc0, !PT ;  /* 0x0000040000ff7812 */ /* 0x040fe4000782c0ff */
[----:B------:R-:W-:-:S02]  /*103a50*/  LOP3.LUT P2, RZ, R0, 0x800, RZ, 0xc0, !PT ;  /* 0x0000080000ff7812 */ /* 0x000fc4000784c0ff */
[----:B------:R-:W-:Y:S02]  /*103a60*/  LOP3.LUT P3, RZ, R0, 0x1000, RZ, 0xc0, !PT ;  /* 0x0000100000ff7812 */ /* 0x000fe4000786c0ff */
[----:B--2---:R-:W-:-:S05]  /*103a70*/  PRMT R7, R2, 0x7772, RZ ;  /* 0x0000777202077816 */ /* 0x004fca00000000ff */
[----:B------:R0:W-:Y:S01]  /*103a80*/  @P4 STG.E.U8 desc[UR40][R14.64], R7 ;  /* 0x000000070e004986 */ /* 0x0001e2000c101128 */
[----:B------:R-:W-:Y:S02]  /*103a90*/  LOP3.LUT P4, RZ, R6, 0x10, RZ, 0xc0, !PT ;  /* 0x0000001006ff7812 */ /* 0x000fe4000788c0ff */
[----:B0-----:R-:W-:-:S11]  /*103aa0*/  PRMT R7, R2, 0x7773, RZ ;  /* 0x0000777302077816 */ /* 0x001fd600000000ff */
        /* <DEDUP_REMOVED lines=11> */
[----:B0-----:R-:W-:Y:S02]  /*103b60*/  PRMT R7, R22, 0x7771, RZ ;  /* 0x0000777116077816 */ /* 0x001fe400000000ff */
[----:B------:R-:W2:Y:S04]  /*103b70*/  LDL.LU.64 R24, [R1+0x480] ;  /* 0x0004800001187983 */ /* 0x000ea80000300a00 */
[----:B---3--:R0:W-:Y:S04]  /*103b80*/  @P3 STG.E.U8 desc[UR40][R26.64], R7 ;  /* 0x000000071a003986 */ /* 0x0081e8000c101128 */
[----:B------:R-:W3:Y:S04]  /*103b90*/  LDL.LU.64 R10, [R1+0x478] ;  /* 0x00047800010a7983 */ /* 0x000ee80000300a00 */
[----:B0-----:R-:W4:Y:S04]  /*103ba0*/  LDL.LU.64 R26, [R1+0x470] ;  /* 0x00047000011a7983 */ /* 0x001f280000300a00 */
[----:B------:R-:W2:Y:S04]  /*103bb0*/  LDL.LU.64 R8, [R1+0x468] ;  /* 0x0004680001087983 */ /* 0x000ea80000300a00 */
[----:B------:R-:W2:Y:S04]  /*103bc0*/  LDL.LU.64 R18, [R1+0x460] ;  /* 0x0004600001127983 */ /* 0x000ea80000300a00 */
[----:B------:R-:W2:Y:S04]  /*103bd0*/  LDL.LU R23, [R1+0xec] ;  /* 0x0000ec0001177983 */ /* 0x000ea80000300800 */
[----:B------:R-:W3:Y:S04]  /*103be0*/  LDL.LU R20, [R1+0xd0] ;  /* 0x0000d00001147983 */ /* 0x000ee80000300800 */
[----:B------:R-:W3:Y:S04]  /*103bf0*/  LDL.LU R2, [R1+0xd4] ;  /* 0x0000d40001027983 */ /* 0x000ee80000300800 */
[----:B------:R-:W3:Y:S04]  /*103c00*/  LDL.LU R28, [R1+0xd8] ;  /* 0x0000d800011c7983 */ /* 0x000ee80000300800 */
[----:B------:R-:W3:Y:S01]  /*103c10*/  LDL.LU R29, [R1+0xdc] ;  /* 0x0000dc00011d7983 */ /* 0x000ee20000300800 */
[----:B------:R-:W-:-:S02]  /*103c20*/  LOP3.LUT P4, RZ, R3, 0x2000, RZ, 0xc0, !PT ;  /* 0x0000200003ff7812 */ /* 0x000fc4000788c0ff */
        /* <DEDUP_REMOVED lines=10> */
[----:B------:R-:W-:-:S11]  /*103cd0*/  LOP3.LUT R4, R4, 0x7fffffff, RZ, 0xc0, !PT ;  /* 0x7fffffff04047812 */ /* 0x000fd600078ec0ff */
[----:B------:R-:W-:Y:S02]  /*103ce0*/  @P4 LOP3.LUT R4, R4, 0x80000000, RZ, 0xfc, !PT ;  /* 0x8000000004044812 */ /* 0x000fe400078efcff */
[----:B--2---:R-:W-:-:S05]  /*103cf0*/  PRMT R7, R23, 0x7770, RZ ;  /* 0x0000777017077816 */ /* 0x004fca00000000ff */
[----:B------:R-:W-:Y:S04]  /*103d00*/  @P0 STG.E.U8 desc[UR40][R24.64], R7 ;  /* 0x0000000718000986 */ /* 0x000fe8000c101128 */
[----:B---3--:R0:W-:Y:S04]  /*103d10*/  STL.64 [R1+0x4268], R28 ;  /* 0x0042681c01007387 */ /* 0x0081e80000100a00 */
[----:B0-----:R-:W2:Y:S04]  /*103d20*/  LDL.LU.64 R28, [R1+0x458] ;  /* 0x00045800011c7983 */ /* 0x001ea80000300a00 */
[----:B------:R0:W-:Y:S04]  /*103d30*/  STL.64 [R1+0x4258], R4 ;  /* 0x0042580401007387 */ /* 0x0001e80000100a00 */
[----:B------:R-:W-:Y:S04]  /*103d40*/  STL [R1+0x4118], R0 ;  /* 0x0041180001007387 */ /* 0x000fe80000100800 */
[----:B------:R-:W3:Y:S04]  /*103d50*/  LDL.LU.64 R24, [R1+0x450] ;  /* 0x0004500001187983 */ /* 0x000ee80000300a00 */
[----:B------:R-:W-:Y:S04]  /*103d60*/  STL.64 [R1+0x4250], R22 ;  /* 0x0042501601007387 */ /* 0x000fe80000100a00 */
[----:B0-----:R-:W3:Y:S01]  /*103d70*/  LDL.LU.64 R4, [R1+0x440] ;  /* 0x0004400001047983 */ /* 0x001ee20000300a00 */
        /* <DEDUP_REMOVED lines=8> */
[C---:B------:R-:W-:Y:S02]  /*103e00*/  LOP3.LUT P1, RZ, R0.reuse, 0x4000, RZ, 0xc0, !PT ;  /* 0x0000400000ff7812 */ /* 0x040fe4000782c0ff */
[----:B------:R-:W-:Y:S02]  /*103e10*/  LOP3.LUT P2, RZ, R0, 0x8000, RZ, 0xc0, !PT ;  /* 0x0000800000ff7812 */ /* 0x000fe4000784c0ff */
[----:B------:R-:W-:-:S05]  /*103e20*/  PRMT R7, R23, 0x7771, RZ ;  /* 0x0000777117077816 */ /* 0x000fca00000000ff */
[----:B------:R-:W-:Y:S02]  /*103e30*/  @P4 LOP3.LUT R6, R6, 0x4, RZ, 0xfc, !PT ;  /* 0x0000000406064812 */ /* 0x000fe400078efcff */
[C---:B------:R-:W-:Y:S02]  /*103e40*/  LOP3.LUT P4, RZ, R0.reuse, 0x40000, RZ, 0xc0, !PT ;  /* 0x0004000000ff7812 */ /* 0x040fe4000788c0ff */
[----:B------:R-:W-:Y:S01]  /*103e50*/  LOP3.LUT P3, RZ, R0, 0x10000, RZ, 0xc0, !PT ;  /* 0x0001000000ff7812 */ /* 0x000fe2000786c0ff */
[----:B------:R0:W-:Y:S01]  /*103e60*/  @P1 STG.E.U8 desc[UR40][R10.64], R7 ;  /* 0x000000070a001986 */ /* 0x0001e2000c101128 */
[----:B------:R-:W-:Y:S02]  /*103e70*/  LOP3.LUT R6, R6, 0xfffffff7, RZ, 0xc0, !PT ;  /* 0xfffffff706067812 */ /* 0x000fe400078ec0ff */
[----:B0-----:R-:W-:-:S07]  /*103e80*/  PRMT R7, R20, 0x7770, RZ ;  /* 0x0000777014077816 */ /* 0x001fce00000000ff */
[----:B------:R-:W-:Y:S02]  /*103e90*/  @P4 LOP3.LUT R6, R6, 0x8, RZ, 0xfc, !PT ;  /* 0x0000000806064812 */ /* 0x000fe400078efcff */
[----:B------:R-:W-:Y:S01]  /*103ea0*/  LOP3.LUT P4, RZ, R0, 0x20000, RZ, 0xc0, !PT ;  /* 0x0002000000ff7812 */ /* 0x000fe2000788c0ff */
[----:B----4-:R0:W-:Y:S02]  /*103eb0*/  @P2 STG.E.U8 desc[UR40][R26.64], R7 ;  /* 0x000000071a002986 */ /* 0x0101e4000c101128 */
[----:B0-----:R-:W-:-:S05]  /*103ec0*/  PRMT R7, R20, 0x7771, RZ ;  /* 0x0000777114077816 */ /* 0x001fca00000000ff */
[----:B------:R0:W-:Y:S02]  /*103ed0*/  @P3 STG.E.U8 desc[UR40][R8.64], R7 ;  /* 0x0000000708003986 */ /* 0x0001e4000c101128 */
[----:B0-----:R-:W-:-:S05]  /*103ee0*/  PRMT R7, R2, 0x7770, RZ ;  /* 0x0000777002077816 */ /* 0x001fca00000000ff */
[----:B------:R0:W-:Y:S01]  /*103ef0*/  @P4 STG.E.U8 desc[UR40][R18.64], R7 ;  /* 0x0000000712004986 */ /* 0x0001e2000c101128 */
[----:B------:R-:W-:Y:S02]  /*103f00*/  LOP3.LUT P4, RZ, R6, 0x8, RZ, 0xc0, !PT ;  /* 0x0000000806ff7812 */ /* 0x000fe4000788c0ff */
[----:B0-----:R-:W-:-:S11]  /*103f10*/  PRMT R7, R2, 0x7771, RZ ;  /* 0x0000777102077816 */ /* 0x001fd600000000ff */
[----:B--2---:R-:W-:Y:S04]  /*103f20*/  @P4 STG.E.U8 desc[UR40][R28.64], R7 ;  /* 0x000000071c004986 */ /* 0x004fe8000c101128 */
[----:B---3--:R0:W-:Y:S04]  /*103f30*/  STL.64 [R1+0x4260], R4 ;  /* 0x0042600401007387 */ /* 0x0081e80000100a00 */
[----:B0-----:R-:W2:Y:S04]  /*103f40*/  LDL.LU.64 R4, [R1+0x448] ;  /* 0x0004480001047983 */ /* 0x001ea80000300a00 */
[----:B------:R-:W3:Y:S04]  /*103f50*/  LDL.LU.64 R22, [R1+0x438] ;  /* 0x0004380001167983 */ /* 0x000ee80000300a00 */
[----:B------:R-:W4:Y:S04]  /*103f60*/  LDL.LU.64 R26, [R1+0x430] ;  /* 0x00043000011a7983 */ /* 0x000f280000300a00 */
[----:B------:R-:W2:Y:S04]  /*103f70*/  LDL.LU.64 R16, [R1+0x428] ;  /* 0x0004280001107983 */ /* 0x000ea80000300a00 */
[----:B------:R-:W2:Y:S04]  /*103f80*/  LDL.LU.64 R14, [R1+0x420] ;  /* 0x00042000010e7983 */ /* 0x000ea80000300a00 */
[----:B------:R-:W2:Y:S04]  /*103f90*/  LDL.LU.64 R12, [R1+0x418] ;  /* 0x00041800010c7983 */ /* 0x000ea80000300a00 */
[----:B------:R-:W2:Y:S04]  /*103fa0*/  LDL.LU.64 R10, [R1+0x410] ;  /* 0x00041000010a7983 */ /* 0x000ea80000300a00 */
[----:B------:R-:W2:Y:S04]  /*103fb0*/  LDL.LU.64 R8, [R1+0x408] ;  /* 0x0004080001087983 */ /* 0x000ea80000300a00 */
[----:B------:R-:W2:Y:S04]  /*103fc0*/  LDL.LU.64 R18, [R1+0x400] ;  /* 0x0004000001127983 */ /* 0x000ea80000300a00 */
[----:B------:R-:W2:Y:S01]  /*103fd0*/  LDL.LU.64 R28, [R1+0x4268] ;  /* 0x00426800011c7983 */ /* 0x000ea20000300a00 */
[----:B------:R-:W-:-:S02]  /*103fe0*/  LOP3.LUT P4, RZ, R6, 0x4, RZ, 0xc0, !PT ;  /* 0x0000000406ff7812 */ /* 0x000fc4000788c0ff */
[----:B--2---:R-:W-:-:S11]  /*103ff0*/  PRMT R7, R28, 0x7770, RZ ;  /* 0x000077701c077816 */ /* 0x004fd600000000ff */
[----:B------:R0:W-:Y:S01]  /*104000*/  @P4 STG.E.U8 desc[UR40][R24.64], R7 ;  /* 0x0000000718004986 */ /* 0x0001e2000c101128 */
[----:B------:R-:W-:Y:S02]  /*104010*/  LOP3.LUT P4, RZ, R6, 0x2, RZ, 0xc0, !PT ;  /* 0x0000000206ff7812 */ /* 0x000fe4000788c0ff */
[----:B0-----:R-:W-:Y:S01]  /*104020*/  PRMT R7, R28, 0x7771, RZ ;  /* 0x000077711c077816 */ /* 0x001fe200000000ff */
[----:B------:R-:W2:Y:S10]  /*104030*/  LDL.LU.64 R24, [R1+0x3f0] ;  /* 0x0003f00001187983 */ /* 0x000eb40000300a00 */
[----:B------:R0:W-:Y:S04]  /*104040*/  @P4 STG.E.U8 desc[UR40][R4.64], R7 ;  /* 0x0000000704004986 */ /* 0x0001e8000c101128 */
[----:B0-----:R-:W2:Y:S01]  /*104050*/  LDL.LU.64 R4, [R1+0x4260] ;  /* 0x0042600001047983 */ /* 0x001ea20000300a00 */
[----:B------:R-:W-:-:S02]  /*104060*/  LOP3.LUT P4, RZ, R6, 0x1, RZ, 0xc0, !PT ;  /* 0x0000000106ff7812 */ /* 0x000fc4000788c0ff */
[----:B------:R-:W-:-:S11]  /*104070*/  PRMT R6, R29, 0x7770, RZ ;  /* 0x000077701d067816 */ /* 0x000fd600000000ff */
[----:B--2---:R0:W-:Y:S04]  /*104080*/  @P4 STG.E.U8 desc[UR40][R4.64], R6 ;  /* 0x0000000604004986 */ /* 0x0041e8000c101128 */
[----:B0-----:R-:W2:Y:S01]  /*104090*/  LDL.LU.64 R4, [R1+0x4258] ;  /* 0x0042580001047983 */ /* 0x001ea20000300a00 */
[----:B------:R-:W-:Y:S02]  /*1040a0*/  PRMT R6, R29, 0x7771, RZ ;  /* 0x000077711d067816 */ /* 0x000fe400000000ff */
[----:B--2---:R-:W-:-:S13]  /*1040b0*/  LOP3.LUT P4, RZ, R4, 0x80000000, RZ, 0xc0, !PT ;  /* 0x8000000004ff7812 */ /* 0x004fda000788c0ff */
[----:B---3--:R0:W-:Y:S01]  /*1040c0*/  @P4 STG.E.U8 desc[UR40][R22.64], R6 ;  /* 0x0000000616004986 */ /* 0x0081e2000c101128 */
[----:B------:R-:W-:-:S03]  /*1040d0*/  LOP3.LUT P4, RZ, R4, 0x40000000, RZ, 0xc0, !PT ;  /* 0x4000000004ff7812 */ /* 0x000fc6000788c0ff */
[----:B0-----:R-:W2:Y:S01]  /*1040e0*/  LDL.LU.64 R22, [R1+0x4250] ;  /* 0x0042500001167983 */ /* 0x001ea20000300a00 */
[----:B------:R-:W-:-:S09]  /*1040f0*/  PRMT R6, R5, 0x7772, RZ ;  /* 0x0000777205067816 */ /* 0x000fd200000000ff */
[----:B----4-:R0:W-:Y:S04]  /*104100*/  @P4 STG.E.U8 desc[UR40][R26.64], R6 ;  /* 0x000000061a004986 */ /* 0x0101e8000c101128 */
[----:B0-----:R-:W3:Y:S01]  /*104110*/  LDL.LU.64 R26, [R1+0x4248] ;  /* 0x00424800011a7983 */ /* 0x001ee20000300a00 */
[----:B------:R-:W-:Y:S02]  /*104120*/  LOP3.LUT P4, RZ, R4, 0x20000000, RZ, 0xc0, !PT ;  /* 0x2000000004ff7812 */ /* 0x000fe4000788c0ff */
[----:B------:R-:W-:Y:S02]  /*104130*/  PRMT R6, R5, 0x7773, RZ ;  /* 0x0000777305067816 */ /* 0x000fe400000000ff */
[----:B------:R-:W-:-:S09]  /*104140*/  LOP3.LUT P5, RZ, R3, 0x1000, RZ, 0xc0, !PT ;  /* 0x0000100003ff7812 */ /* 0x000fd200078ac0ff */
[----:B------:R0:W-:Y:S01]  /*104150*/  @P4 STG.E.U8 desc[UR40][R16.64], R6 ;  /* 0x0000000610004986 */ /* 0x0001e2000c101128 */
[----:B------:R-:W-:Y:S02]  /*104160*/  LOP3.LUT P4, RZ, R4, 0x10000000, RZ, 0xc0, !PT ;  /* 0x1000000004ff7812 */ /* 0x000fe4000788c0ff */
[----:B------:R-:W-:Y:S02]  /*104170*/  LOP3.LUT P6, RZ, R3, 0x800, RZ, 0xc0, !PT ;  /* 0x0000080003ff7812 */ /* 0x000fe400078cc0ff */
[----:B0-----:R-:W-:-:S09]  /*104180*/  PRMT R6, R21, 0x7772, RZ ;  /* 0x0000777215067816 */ /* 0x001fd200000000ff */
[----:B------:R0:W-:Y:S01]  /*104190*/  @P4 STG.E.U8 desc[UR40][R14.64], R6 ;  /* 0x000000060e004986 */ /* 0x0001e2000c101128 */
[----:B------:R-:W-:Y:S02]  /*1041a0*/  LOP3.LUT P0, RZ, R3, 0x400, RZ, 0xc0, !PT ;  /* 0x0000040003ff7812 */ /* 0x000fe4000780c0ff */
[----:B0-----:R-:W-:-:S05]  /*1041b0*/  PRMT R6, R21, 0x7773, RZ ;  /* 0x0000777315067816 */ /* 0x001fca00000000ff */
[----:B------:R2:W-:Y:S01]  /*1041c0*/  @P5 STG.E.U8 desc[UR40][R12.64], R6 ;  /* 0x000000060c005986 */ /* 0x0005e2000c101128 */
[C---:B------:R-:W-:Y:S02]  /*1041d0*/  LOP3.LUT P1, RZ, R3.reuse, 0x200, RZ, 0xc0, !PT ;  /* 0x0000020003ff7812 */ /* 0x040fe4000782c0ff */
[C---:B------:R-:W-:Y:S02]  /*1041e0*/  LOP3.LUT P2, RZ, R3.reuse, 0x100, RZ, 0xc0, !PT ;  /* 0x0000010003ff7812 */ /* 0x040fe4000784c0ff */
[----:B------:R-:W-:Y:S02]  /*1041f0*/  LOP3.LUT P3, RZ, R3, 0x80, RZ, 0xc0, !PT ;  /* 0x0000008003ff7812 */ /* 0x000fe4000786c0ff */
[----:B--2---:R-:W-:-:S05]  /*104200*/  PRMT R6, R22, 0x7772, RZ ;  /* 0x0000777216067816 */ /* 0x004fca00000000ff */
[----:B------:R0:W-:Y:S02]  /*104210*/  @P6 STG.E.U8 desc[UR40][R10.64], R6 ;  /* 0x000000060a006986 */ /* 0x0001e4000c101128 */
[----:B0-----:R-:W-:-:S05]  /*104220*/  PRMT R6, R22, 0x7773, RZ ;  /* 0x0000777316067816 */ /* 0x001fca00000000ff */
[----:B------:R0:W-:Y:S02]  /*104230*/  @P0 STG.E.U8 desc[UR40][R8.64], R6 ;  /* 0x0000000608000986 */ /* 0x0001e4000c101128 */
[----:B0-----:R-:W-:-:S05]  /*104240*/  PRMT R6, R23, 0x7772, RZ ;  /* 0x0000777217067816 */ /* 0x001fca00000000ff */
[----:B------:R0:W-:Y:S02]  /*104250*/  @P1 STG.E.U8 desc[UR40][R18.64], R6 ;  /* 0x0000000612001986 */ /* 0x0001e4000c101128 */
[----:B0-----:R-:W-:-:S05]  /*104260*/  PRMT R6, R23, 0x7773, RZ ;  /* 0x0000777317067816 */ /* 0x001fca00000000ff */
[----:B---3--:R0:W-:Y:S04]  /*104270*/  @P2 STG.E.U8 desc[UR40][R26.64], R6 ;  /* 0x000000061a002986 */ /* 0x0081e8000c101128 */
[----:B0-----:R-:W2:Y:S01]  /*104280*/  LDL.LU.64 R26, [R1+0x4240] ;  /* 0x00424000011a7983 */ /* 0x001ea20000300a00 */
[----:B------:R-:W-:-:S03]  /*104290*/  PRMT R6, R20, 0x7772, RZ ;  /* 0x0000777214067816 */ /* 0x000fc600000000ff */
[----:B------:R-:W3:Y:S04]  /*1042a0*/  LDL.LU.64 R18, [R1+0x3e8] ;  /* 0x0003e80001127983 */ /* 0x000ee80000300a00 */
[----:B------:R0:W-:Y:S04]  /*1042b0*/  @P3 STG.E.U8 desc[UR40][R24.64], R6 ;  /* 0x0000000618003986 */ /* 0x0001e8000c101128 */
[----:B0-----:R-:W4:Y:S01]  /*1042c0*/  LDL.LU.64 R24, [R1+0x3e0] ;  /* 0x0003e00001187983 */ /* 0x001f220000300a00 */
[----:B------:R-:W-:Y:S02]  /*1042d0*/  LOP3.LUT R4, R4, 0xffefffff, RZ, 0xc0, !PT ;  /* 0xffefffff04047812 */ /* 0x000fe400078ec0ff */
[C---:B------:R-:W-:Y:S01]  /*1042e0*/  LOP3.LUT P0, RZ, R3.reuse, 0x40, RZ, 0xc0, !PT ;  /* 0x0000004003ff7812 */ /* 0x040fe2000780c0ff */
[----:B------:R-:W3:Y:S01]  /*1042f0*/  LDL.LU.64 R10, [R1+0x3d8] ;  /* 0x0003d800010a7983 */ /* 0x000ee20000300a00 */
[----:B------:R-:W-:-:S02]  /*104300*/  LOP3.LUT P1, RZ, R3, 0x20, RZ, 0xc0, !PT ;  /* 0x0000002003ff7812 */ /* 0x000fc4000782c0ff */
[----:B------:R-:W-:Y:S01]  /*104310*/  PRMT R6, R20, 0x7773, RZ ;  /* 0x0000777314067816 */ /* 0x000fe200000000ff */
[----:B------:R-:W3:Y:S04]  /*104320*/  LDL.LU.64 R8, [R1+0x3d0] ;  /* 0x0003d00001087983 */ /* 0x000ee80000300a00 */
[----:B------:R-:W3:Y:S04]  /*104330*/  LDL.LU.64 R22, [R1+0x3c8] ;  /* 0x0003c80001167983 */ /* 0x000ee80000300a00 */
[----:B------:R-:W3:Y:S04]  /*104340*/  LDL.LU R21, [R1+0xc0] ;  /* 0x0000c00001157983 */ /* 0x000ee80000300800 */
[----:B------:R-:W-:Y:S04]  /*104350*/  STL [R1+0x4218], R3 ;  /* 0x0042180301007387 */ /* 0x000fe80000100800 */
[----:B------:R-:W3:Y:S01]  /*104360*/  LDL.LU R0, [R1+0xc4] ;  /* 0x0000c40001007983 */ /* 0x000ee20000300800 */
[----:B------:R-:W-:-:S02]  /*104370*/  LOP3.LUT P2, RZ, R3, 0x10, RZ, 0xc0, !PT ;  /* 0x0000001003ff7812 */ /* 0x000fc4000784c0ff */
[----:B------:R-:W-:Y:S02]  /*104380*/  LOP3.LUT P3, RZ, R3, 0x8, RZ, 0xc0, !PT ;  /* 0x0000000803ff7812 */ /* 0x000fe4000786c0ff */
        /* <DEDUP_REMOVED lines=19> */
[----:B---3--:R0:W-:Y:S10]  /*1044c0*/  @P0 STG.E.U8 desc[UR40][R18.64], R6 ;  /* 0x0000000612000986 */ /* 0x0081f4000c101128 */
[----:B------:R-:W-:-:S02]  /*1044d0*/  @P4 LOP3.LUT R4, R4, 0x4000000, RZ, 0xfc, !PT ;  /* 0x0400000004044812 */ /* 0x000fc400078efcff */
[----:B------:R-:W-:Y:S01]  /*1044e0*/  LOP3.LUT P4, RZ, R3, 0x2, RZ, 0xc0, !PT ;  /* 0x0000000203ff7812 */ /* 0x000fe2000788c0ff */
[----:B0-----:R-:W2:Y:S01]  /*1044f0*/  LDL.LU.64 R18, [R1+0x3c0] ;  /* 0x0003c00001127983 */ /* 0x001ea20000300a00 */
[----:B------:R-:W-:Y:S02]  /*104500*/  PRMT R6, R2, 0x7772, RZ ;  /* 0x0000777202067816 */ /* 0x000fe400000000ff */
[----:B------:R-:W-:-:S03]  /*104510*/  LOP3.LUT R4, R4, 0xf7ffffff, RZ, 0xc0, !PT ;  /* 0xf7ffffff04047812 */ /* 0x000fc600078ec0ff */
[----:B----4-:R0:W-:Y:S06]  /*104520*/  @P1 STG.E.U8 desc[UR40][R24.64], R6 ;  /* 0x0000000618001986 */ /* 0x0101ec000c101128 */
[----:B------:R-:W-:Y:S02]  /*104530*/  @P4 LOP3.LUT R4, R4, 0x8000000, RZ, 0xfc, !PT ;  /* 0x0800000004044812 */ /* 0x000fe400078efcff */
[----:B------:R-:W-:Y:S01]  /*104540*/  LOP3.LUT P4, RZ, R3, 0x4, RZ, 0xc0, !PT ;  /* 0x0000000403ff7812 */ /* 0x000fe2000788c0ff */
[----:B0-----:R-:W3:Y:S01]  /*104550*/  LDL.LU.64 R24, [R1+0x3b8] ;  /* 0x0003b80001187983 */ /* 0x001ee20000300a00 */
[----:B------:R-:W-:-:S03]  /*104560*/  PRMT R6, R2, 0x7773, RZ ;  /* 0x0000777302067816 */ /* 0x000fc600000000ff */
[----:B------:R-:W4:Y:S04]  /*104570*/  LDL.LU R5, [R1+0xc8] ;  /* 0x0000c80001057983 */ /* 0x000f280000300800 */
[----:B------:R-:W2:Y:S04]  /*104580*/  LDL.LU R12, [R1+0xcc] ;  /* 0x0000cc00010c7983 */ /* 0x000ea80000300800 */
[----:B------:R-:W2:Y:S04]  /*104590*/  LDL.LU.64 R2, [R1+0x390] ;  /* 0x0003900001027983 */ /* 0x000ea80000300a00 */
[----:B--2---:R0:W-:Y:S04]  /*1045a0*/  STL.64 [R1+0x4220], R2 ;  /* 0x0042200201007387 */ /* 0x0041e80000100a00 */
[----:B0-----:R-:W2:Y:S04]  /*1045b0*/  LDL.LU.64 R2, [R1+0x398] ;  /* 0x0003980001027983 */ /* 0x001ea80000300a00 */
[----:B--2---:R0:W-:Y:S04]  /*1045c0*/  STL.64 [R1+0x4228], R2 ;  /* 0x0042280201007387 */ /* 0x0041e80000100a00 */
[----:B0-----:R-:W2:Y:S04]  /*1045d0*/  LDL.LU.64 R2, [R1+0x3a0] ;  /* 0x0003a00001027983 */ /* 0x001ea80000300a00 */
[----:B--2---:R0:W-:Y:S04]  /*1045e0*/  STL.64 [R1+0x4230], R2 ;  /* 0x0042300201007387 */ /* 0x0041e80000100a00 */
[----:B0-----:R-:W2:Y:S04]  /*1045f0*/  LDL.LU.64 R2, [R1+0x3a8] ;  /* 0x0003a80001027983 */ /* 0x001ea80000300a00 */
[----:B------:R0:W-:Y:S02]  /*104600*/  @P2 STG.E.U8 desc[UR40][R10.64], R6 ;  /* 0x000000060a002986 */ /* 0x0001e4000c101128 */
[----:B0-----:R-:W-:-:S05]  /*104610*/  PRMT R6, R28, 0x7772, RZ ;  /* 0x000077721c067816 */ /* 0x001fca00000000ff */
[----:B------:R0:W-:Y:S02]  /*104620*/  @P3 STG.E.U8 desc[UR40][R8.64], R6 ;  /* 0x0000000608003986 */ /* 0x0001e4000c101128 */
[----:B0-----:R-:W-:-:S05]  /*104630*/  PRMT R6, R28, 0x7773, RZ ;  /* 0x000077731c067816 */ /* 0x001fca00000000ff */
[----:B------:R-:W-:Y:S01]  /*104640*/  @P4 STG.E.U8 desc[UR40][R22.64], R6 ;  /* 0x0000000616004986 */ /* 0x000fe2000c101128 */
[----:B------:R-:W-:-:S03]  /*104650*/  LOP3.LUT P4, RZ, R4, 0x8000000, RZ, 0xc0, !PT ;  /* 0x0800000004ff7812 */ /* 0x000fc6000788c0ff */
[----:B--2---:R0:W-:Y:S04]  /*104660*/  STL.64 [R1+0x4238], R2 ;  /* 0x0042380201007387 */ /* 0x0041e80000100a00 */
[----:B0-----:R-:W2:Y:S01]  /*104670*/  LDL.LU.64 R2, [R1+0x3b0] ;  /* 0x0003b00001027983 */ /* 0x001ea20000300a00 */
[----:B------:R-:W-:-:S03]  /*104680*/  PRMT R6, R29, 0x7772, RZ ;  /* 0x000077721d067816 */ /* 0x000fc600000000ff */
[----:B------:R-:W4:Y:S04]  /*104690*/  LDL.LU R13, [R1+0xb0] ;  /* 0x0000b000010d7983 */ /* 0x000f280000300800 */
[----:B------:R0:W-:Y:S01]  /*1046a0*/  @P4 STG.E.U8 desc[UR40][R18.64], R6 ;  /* 0x0000000612004986 */ /* 0x0001e2000c101128 */
[----:B------:R-:W-:-:S03]  /*1046b0*/  LOP3.LUT P4, RZ, R4, 0x4000000, RZ, 0xc0, !PT ;  /* 0x0400000004ff7812 */ /* 0x000fc6000788c0ff */
[----:B------:R-:W4:Y:S04]  /*1046c0*/  LDL.LU.64 R16, [R1+0x388] ;  /* 0x0003880001107983 */ /* 0x000f280000300a00 */
[----:B------:R-:W4:Y:S01]  /*1046d0*/  LDL.LU.64 R14, [R1+0x380] ;  /* 0x00038000010e7983 */ /* 0x000f220000300a00 */
[----:B0-----:R-:W-:-:S03]  /*1046e0*/  PRMT R6, R29, 0x7773, RZ ;  /* 0x000077731d067816 */ /* 0x001fc600000000ff */
[----:B------:R-:W4:Y:S04]  /*1046f0*/  LDL.LU.64 R10, [R1+0x378] ;  /* 0x00037800010a7983 */ /* 0x000f280000300a00 */
[----:B---3--:R0:W-:Y:S01]  /*104700*/  @P4 STG.E.U8 desc[UR40][R24.64], R6 ;  /* 0x0000000618004986 */ /* 0x0081e2000c101128 */
[----:B------:R-:W-:-:S03]  /*104710*/  LOP3.LUT P4, RZ, R4, 0x2000000, RZ, 0xc0, !PT ;  /* 0x0200000004ff7812 */ /* 0x000fc6000788c0ff */
[----:B------:R-:W3:Y:S04]  /*104720*/  LDL.LU.64 R8, [R1+0x370] ;  /* 0x0003700001087983 */ /* 0x000ee80000300a00 */
[----:B------:R-:W3:Y:S01]  /*104730*/  LDL.LU R22, [R1+0xb4] ;  /* 0x0000b40001167983 */ /* 0x000ee20000300800 */
[----:B0-----:R-:W-:-:S03]  /*104740*/  PRMT R6, R21, 0x7770, RZ ;  /* 0x0000777015067816 */ /* 0x001fc600000000ff */
        /* <DEDUP_REMOVED lines=18> */
[----:B----4-:R-:W-:Y:S02]  /*104870*/  PRMT R6, R5, 0x7770, RZ ;  /* 0x0000777005067816 */ /* 0x010fe400000000ff */
[C---:B------:R-:W-:Y:S02]  /*104880*/  LOP3.LUT P5, RZ, R27.reuse, 0x2000000, RZ, 0xc0, !PT ;  /* 0x020000001bff7812 */ /* 0x040fe400078ac0ff */
[----:B------:R-:W-:-:S02]  /*104890*/  LOP3.LUT P6, RZ, R27, 0x1000000, RZ, 0xc0, !PT ;  /* 0x010000001bff7812 */ /* 0x000fc400078cc0ff */
[C---:B------:R-:W-:Y:S02]  /*1048a0*/  LOP3.LUT P0, RZ, R27.reuse, 0x800000, RZ, 0xc0, !PT ;  /* 0x008000001bff7812 */ /* 0x040fe4000780c0ff */
[C---:B------:R-:W-:Y:S02]  /*1048b0*/  LOP3.LUT P1, RZ, R27.reuse, 0x400000, RZ, 0xc0, !PT ;  /* 0x004000001bff7812 */ /* 0x040fe4000782c0ff */
[C---:B------:R-:W-:Y:S02]  /*1048c0*/  LOP3.LUT P2, RZ, R27.reuse, 0x200000, RZ, 0xc0, !PT ;  /* 0x002000001bff7812 */ /* 0x040fe4000784c0ff */
[----:B------:R-:W-:Y:S01]  /*1048d0*/  LOP3.LUT P3, RZ, R27, 0x100000, RZ, 0xc0, !PT ;  /* 0x001000001bff7812 */ /* 0x000fe2000786c0ff */
[----:B--2---:R0:W-:Y:S01]  /*1048e0*/  @P4 STG.E.U8 desc[UR40][R2.64], R6 ;  /* 0x0000000602004986 */ /* 0x0041e2000c101128 */
[----:B------:R-:W-:Y:S02]  /*1048f0*/  LOP3.LUT P4, RZ, R4, 0x100000, RZ, 0xc0, !PT ;  /* 0x0010000004ff7812 */ /* 0x000fe4000788c0ff */
[----:B0-----:R-:W-:Y:S01]  /*104900*/  PRMT R6, R5, 0x7771, RZ ;  /* 0x0000777105067816 */ /* 0x001fe200000000ff */
[----:B------:R-:W2:Y:S10]  /*104910*/  LDL.LU R3, [R1+0x4218] ;  /* 0x0042180001037983 */ /* 0x000eb40000300800 */
[----:B------:R0:W-:Y:S02]  /*104920*/  @P4 STG.E.U8 desc[UR40][R16.64], R6 ;  /* 0x0000000610004986 */ /* 0x0001e4000c101128 */
[----:B0-----:R-:W-:-:S05]  /*104930*/  PRMT R6, R12, 0x7770, RZ ;  /* 0x000077700c067816 */ /* 0x001fca00000000ff */
[----:B------:R0:W-:Y:S02]  /*104940*/  @P5 STG.E.U8 desc[UR40][R14.64], R6 ;  /* 0x000000060e005986 */ /* 0x0001e4000c101128 */
[----:B0-----:R-:W-:-:S05]  /*104950*/  PRMT R6, R12, 0x7771, RZ ;  /* 0x000077710c067816 */ /* 0x001fca00000000ff */
[----:B------:R0:W-:Y:S02]  /*104960*/  @P6 STG.E.U8 desc[UR40][R10.64], R6 ;  /* 0x000000060a006986 */ /* 0x0001e4000c101128 */
[----:B0-----:R-:W-:-:S05]  /*104970*/  PRMT R6, R13, 0x7770, RZ ;  /* 0x000077700d067816 */ /* 0x001fca00000000ff */
[----:B---3--:R0:W-:Y:S02]  /*104980*/  @P0 STG.E.U8 desc[UR40][R8.64], R6 ;  /* 0x0000000608000986 */ /* 0x0081e4000c101128 */
[----:B0-----:R-:W-:-:S05]  /*104990*/  PRMT R6, R13, 0x7771, RZ ;  /* 0x000077710d067816 */ /* 0x001fca00000000ff */
[----:B------:R0:W-:Y:S04]  /*1049a0*/  @P1 STG.E.U8 desc[UR40][R18.64], R6 ;  /* 0x0000000612001986 */ /* 0x0001e8000c101128 */
[----:B------:R-:W-:Y:S04]  /*1049b0*/  STL.64 [R1+0x4200], R12 ;  /* 0x0042000c01007387 */ /* 0x000fe80000100a00 */
[----:B------:R-:W3:Y:S01]  /*1049c0*/  LDL.LU R23, [R1+0xb8] ;  /* 0x0000b80001177983 */ /* 0x000ee20000300800 */
[----:B0-----:R-:W-:-:S05]  /*1049d0*/  PRMT R6, R22, 0x7770, RZ ;  /* 0x0000777016067816 */ /* 0x001fca00000000ff */
[----:B------:R0:W-:Y:S02]  /*1049e0*/  @P2 STG.E.U8 desc[UR40][R28.64], R6 ;  /* 0x000000061c002986 */ /* 0x0001e4000c101128 */
[----:B0-----:R-:W-:-:S05]  /*1049f0*/  PRMT R6, R22, 0x7771, RZ ;  /* 0x0000777116067816 */ /* 0x001fca00000000ff */
[----:B------:R0:W-:Y:S04]  /*104a00*/  @P3 STG.E.U8 desc[UR40][R24.64], R6 ;  /* 0x0000000618003986 */ /* 0x0001e8000c101128 */
[----:B0-----:R-:W4:Y:S01]  /*104a10*/  LDL.LU.64 R24, [R1+0x350] ;  /* 0x0003500001187983 */ /* 0x001f220000300a00 */
[----:B------:R-:W-:-:S03]  /*104a20*/  LOP3.LUT P0, RZ, R27, 0x80000, RZ, 0xc0, !PT ;  /* 0x000800001bff7812 */ /* 0x000fc6000780c0ff */
[----:B------:R-:W2:Y:S04]  /*104a30*/  LDL.LU.64 R14, [R1+0x348] ;  /* 0x00034800010e7983 */ /* 0x000ea80000300a00 */
[----:B------:R-:W2:Y:S04]  /*104a40*/  LDL.LU.64 R10, [R1+0x340] ;  /* 0x00034000010a7983 */ /* 0x000ea80000300a00 */
[----:B------:R-:W2:Y:S04]  /*104a50*/  LDL.LU.64 R8, [R1+0x338] ;  /* 0x0003380001087983 */ /* 0x000ea80000300a00 */
[----:B------:R-:W2:Y:S04]  /*104a60*/  LDL.LU.64 R18, [R1+0x330] ;  /* 0x0003300001127983 */ /* 0x000ea80000300a00 */
[----:B------:R-:W2:Y:S04]  /*104a70*/  LDL.LU.64 R28, [R1+0x328] ;  /* 0x00032800011c7983 */ /* 0x000ea80000300a00 */
[----:B------:R-:W2:Y:S01]  /*104a80*/  LDL.LU R2, [R1+0xbc] ;  /* 0x0000bc0001027983 */ /* 0x000ea20000300800 */
[----:B---3--:R-:W-:-:S05]  /*104a90*/  PRMT R6, R23, 0x7770, RZ ;  /* 0x0000777017067816 */ /* 0x008fca00000000ff */
[----:B----4-:R0:W-:Y:S04]  /*104aa0*/  @P0 STG.E.U8 desc[UR40][R24.64], R6 ;  /* 0x0000000618000986 */ /* 0x0101e8000c101128 */
[----:B0-----:R-:W3:Y:S04]  /*104ab0*/  LDL.LU.64 R24, [R1+0x320] ;  /* 0x0003200001187983 */ /* 0x001ee80000300a00 */
[----:B------:R-:W-:Y:S04]  /*104ac0*/  STL.64 [R1+0x41f8], R22 ;  /* 0x0041f81601007387 */ /* 0x000fe80000100a00 */
[----:B------:R-:W4:Y:S04]  /*104ad0*/  LDL.LU.64 R12, [R1+0x308] ;  /* 0x00030800010c7983 */ /* 0x000f280000300a00 */
[----:B----4-:R0:W-:Y:S04]  /*104ae0*/  STL.64 [R1+0x4208], R12 ;  /* 0x0042080c01007387 */ /* 0x0101e80000100a00 */
[----:B0-----:R-:W4:Y:S01]  /*104af0*/  LDL.LU.64 R12, [R1+0x310] ;  /* 0x00031000010c7983 */ /* 0x001f220000300a00 */
        /* <DEDUP_REMOVED lines=17> */
[----:B----4-:R0:W-:Y:S04]  /*104c10*/  STL.64 [R1+0x4210], R12 ;  /* 0x0042100c01007387 */ /* 0x0101e80000100a00 */
[----:B0-----:R-:W4:Y:S06]  /*104c20*/  LDL.LU.64 R12, [R1+0x318] ;  /* 0x00031800010c7983 */ /* 0x001f2c0000300a00 */
[----:B------:R-:W-:-:S02]  /*104c30*/  @P4 LOP3.LUT R4, R4, 0x20000, RZ, 0xfc, !PT ;  /* 0x0002000004044812 */ /* 0x000fc400078efcff */
[C---:B------:R-:W-:Y:S02]  /*104c40*/  LOP3.LUT P4, RZ, R27.reuse, 0x2000, RZ, 0xc0, !PT ;  /* 0x000020001bff7812 */ /* 0x040fe4000788c0ff */
[----:B------:R-:W-:Y:S02]  /*104c50*/  LOP3.LUT R4, R4, 0xfffbffff, RZ, 0xc0, !PT ;  /* 0xfffbffff04047812 */ /* 0x000fe400078ec0ff */
[C---:B------:R-:W-:Y:S02]  /*104c60*/  LOP3.LUT P1, RZ, R27.reuse, 0x40000, RZ, 0xc0, !PT ;  /* 0x000400001bff7812 */ /* 0x040fe4000782c0ff */
[----:B------:R-:W-:Y:S02]  /*104c70*/  LOP3.LUT P2, RZ, R27, 0x20000, RZ, 0xc0, !PT ;  /* 0x000200001bff7812 */ /* 0x000fe4000784c0ff */
[----:B------:R-:W-:Y:S02]  /*104c80*/  PRMT R6, R23, 0x7771, RZ ;  /* 0x0000777117067816 */ /* 0x000fe400000000ff */
[----:B------:R-:W-:Y:S01]  /*104c90*/  LOP3.LUT P3, RZ, R27, 0x10000, RZ, 0xc0, !PT ;  /* 0x000100001bff7812 */ /* 0x000fe2000786c0ff */
[----:B------:R-:W4:Y:S02]  /*104ca0*/  LDL.LU.64 R22, [R1+0x300] ;  /* 0x0003000001167983 */ /* 0x000f240000300a00 */
[----:B------:R-:W-:-:S02]  /*104cb0*/  @P4 LOP3.LUT R4, R4, 0x40000, RZ, 0xfc, !PT ;  /* 0x0004000004044812 */ /* 0x000fc400078efcff */
[----:B------:R-:W-:Y:S01]  /*104cc0*/  LOP3.LUT P4, RZ, R27, 0x4000, RZ, 0xc0, !PT ;  /* 0x000040001bff7812 */ /* 0x000fe2000788c0ff */
[----:B------:R-:W4:Y:S01]  /*104cd0*/  LDL.LU.64 R16, [R1+0x2f8] ;  /* 0x0002f80001107983 */ /* 0x000f220000300a00 */
[----:B------:R-:W-:-:S03]  /*104ce0*/  LOP3.LUT R4, R4, 0xfff7ffff, RZ, 0xc0, !PT ;  /* 0xfff7ffff04047812 */ /* 0x000fc600078ec0ff */
[----:B--2---:R0:W-:Y:S08]  /*104cf0*/  @P1 STG.E.U8 desc[UR40][R14.64], R6 ;  /* 0x000000060e001986 */ /* 0x0041f0000c101128 */
[----:B------:R-:W-:Y:S02]  /*104d00*/  @P4 LOP3.LUT R4, R4, 0x80000, RZ, 0xfc, !PT ;  /* 0x0008000004044812 */ /* 0x000fe400078efcff */
[----:B0-----:R-:W-:Y:S01]  /*104d10*/  PRMT R6, R2, 0x7770, RZ ;  /* 0x0000777002067816 */ /* 0x001fe200000000ff */
[----:B------:R-:W2:Y:S01]  /*104d20*/  LDL.LU.64 R14, [R1+0x2f0] ;  /* 0x0002f000010e7983 */ /* 0x000ea20000300a00 */
[----:B------:R-:W-:-:S03]  /*104d30*/  LOP3.LUT P4, RZ, R27, 0x8000, RZ, 0xc0, !PT ;  /* 0x000080001bff7812 */ /* 0x000fc6000788c0ff */
[----:B------:R0:W-:Y:S02]  /*104d40*/  @P2 STG.E.U8 desc[UR40][R10.64], R6 ;  /* 0x000000060a002986 */ /* 0x0001e4000c101128 */
[----:B0-----:R-:W-:Y:S02]  /*104d50*/  PRMT R6, R2, 0x7771, RZ ;  /* 0x0000777102067816 */ /* 0x001fe400000000ff */
[----:B------:R-:W2:Y:S04]  /*104d60*/  LDL.LU.64 R10, [R1+0x2e8] ;  /* 0x0002e800010a7983 */ /* 0x000ea80000300a00 */
[----:B------:R0:W-:Y:S02]  /*104d70*/  @P3 STG.E.U8 desc[UR40][R8.64], R6 ;  /* 0x0000000608003986 */ /* 0x0001e4000c101128 */
[----:B0-----:R-:W-:-:S02]  /*104d80*/  PRMT R6, R21, 0x7772, RZ ;  /* 0x0000777215067816 */ /* 0x001fc400000000ff */
[----:B------:R-:W2:Y:S04]  /*104d90*/  LDL.LU.64 R8, [R1+0x2e0] ;  /* 0x0002e00001087983 */ /* 0x000ea80000300a00 */
[----:B------:R0:W-:Y:S01]  /*104da0*/  @P4 STG.E.U8 desc[UR40][R18.64], R6 ;  /* 0x0000000612004986 */ /* 0x0001e2000c101128 */
[C---:B------:R-:W-:Y:S02]  /*104db0*/  LOP3.LUT P4, RZ, R4.reuse, 0x80000, RZ, 0xc0, !PT ;  /* 0x0008000004ff7812 */ /* 0x040fe4000788c0ff */
[----:B0-----:R-:W-:Y:S01]  /*104dc0*/  PRMT R6, R21, 0x7773, RZ ;  /* 0x0000777315067816 */ /* 0x001fe200000000ff */
[----:B------:R-:W2:Y:S10]  /*104dd0*/  LDL.LU.64 R18, [R1+0x2d8] ;  /* 0x0002d80001127983 */ /* 0x000eb40000300a00 */
[----:B------:R0:W-:Y:S01]  /*104de0*/  @P4 STG.E.U8 desc[UR40][R28.64], R6 ;  /* 0x000000061c004986 */ /* 0x0001e2000c101128 */
[----:B------:R-:W-:-:S03]  /*104df0*/  LOP3.LUT P4, RZ, R4, 0x40000, RZ, 0xc0, !PT ;  /* 0x0004000004ff7812 */ /* 0x000fc6000788c0ff */
[----:B------:R-:W2:Y:S01]  /*104e00*/  LDL.LU.64 R20, [R1+0x2d0] ;  /* 0x0002d00001147983 */ /* 0x000ea20000300a00 */
[----:B0-----:R-:W-:-:S03]  /*104e10*/  PRMT R6, R0, 0x7772, RZ ;  /* 0x0000777200067816 */ /* 0x001fc600000000ff */
[----:B------:R-:W2:Y:S06]  /*104e20*/  LDL.LU.64 R28, [R1+0x2c8] ;  /* 0x0002c800011c7983 */ /* 0x000eac0000300a00 */
[----:B---3--:R0:W-:Y:S01]  /*104e30*/  @P4 STG.E.U8 desc[UR40][R24.64], R6 ;  /* 0x0000000618004986 */ /* 0x0081e2000c101128 */
[----:B------:R-:W-:Y:S02]  /*104e40*/  LOP3.LUT P4, RZ, R4, 0x20000, RZ, 0xc0, !PT ;  /* 0x0002000004ff7812 */ /* 0x000fe4000788c0ff */
[----:B0-----:R-:W-:Y:S01]  /*104e50*/  PRMT R6, R0, 0x7773, RZ ;  /* 0x0000777300067816 */ /* 0x001fe200000000ff */
[----:B------:R-:W3:Y:S10]  /*104e60*/  LDL.LU.64 R24, [R1+0x2c0] ;  /* 0x0002c00001187983 */ /* 0x000ef40000300a00 */
[----:B----4-:R0:W-:Y:S04]  /*104e70*/  @P4 STG.E.U8 desc[UR40][R12.64], R6 ;  /* 0x000000060c004986 */ /* 0x0101e8000c101128 */
[----:B0-----:R-:W4:Y:S01]  /*104e80*/  LDL.LU.64 R12, [R1+0x4210] ;  /* 0x00421000010c7983 */ /* 0x001f220000300a00 */
[----:B------:R-:W-:-:S02]  /*104e90*/  LOP3.LUT P4, RZ, R4, 0x10000, RZ, 0xc0, !PT ;  /* 0x0001000004ff7812 */ /* 0x000fc4000788c0ff */
[----:B------:R-:W-:-:S11]  /*104ea0*/  PRMT R6, R5, 0x7772, RZ ;  /* 0x0000777205067816 */ /* 0x000fd600000000ff */
[----:B----4-:R0:W-:Y:S04]  /*104eb0*/  @P4 STG.E.U8 desc[UR40][R12.64], R6 ;  /* 0x000000060c004986 */ /* 0x0101e8000c101128 */
[----:B0-----:R-:W4:Y:S01]  /*104ec0*/  LDL.LU.64 R12, [R1+0x4208] ;  /* 0x00420800010c7983 */ /* 0x001f220000300a00 */
[----:B------:R-:W-:Y:S02]  /*104ed0*/  LOP3.LUT P4, RZ, R4, 0x8000, RZ, 0xc0, !PT ;  /* 0x0000800004ff7812 */ /* 0x000fe4000788c0ff */
[----:B------:R-:W-:-:S11]  /*104ee0*/  PRMT R6, R5, 0x7773, RZ ;  /* 0x0000777305067816 */ /* 0x000fd600000000ff */
[----:B----4-:R0:W-:Y:S04]  /*104ef0*/  @P4 STG.E.U8 desc[UR40][R12.64], R6 ;  /* 0x000000060c004986 */ /* 0x0101e8000c101128 */
[----:B0-----:R-:W4:Y:S01]  /*104f00*/  LDL.LU.64 R12, [R1+0x4200] ;  /* 0x00420000010c7983 */ /* 0x001f220000300a00 */
[----:B------:R-:W-:Y:S02]  /*104f10*/  LOP3.LUT P4, RZ, R4, 0x4000, RZ, 0xc0, !PT ;  /* 0x0000400004ff7812 */ /* 0x000fe4000788c0ff */
[----:B------:R-:W-:Y:S02]  /*104f20*/  LOP3.LUT P5, RZ, R27, 0x40, RZ, 0xc0, !PT ;  /* 0x000000401bff7812 */ /* 0x000fe400078ac0ff */
[----:B----4-:R-:W-:-:S09]  /*104f30*/  PRMT R6, R12, 0x7772, RZ ;  /* 0x000077720c067816 */ /* 0x010fd200000000ff */
[----:B------:R0:W-:Y:S04]  /*104f40*/  @P4 STG.E.U8 desc[UR40][R22.64], R6 ;  /* 0x0000000616004986 */ /* 0x0001e8000c101128 */
[----:B0-----:R-:W4:Y:S01]  /*104f50*/  LDL.LU.64 R22, [R1+0x41f8] ;  /* 0x0041f80001167983 */ /* 0x001f220000300a00 */
[----:B------:R-:W-:Y:S02]  /*104f60*/  LOP3.LUT P4, RZ, R4, 0x2000, RZ, 0xc0, !PT ;  /* 0x0000200004ff7812 */ /* 0x000fe4000788c0ff */
[----:B------:R-:W-:-:S11]  /*104f70*/  PRMT R6, R12, 0x7773, RZ ;  /* 0x000077730c067816 */ /* 0x000fd600000000ff */
[----:B------:R0:W-:Y:S01]  /*104f80*/  @P4 STG.E.U8 desc[UR40][R16.64], R6 ;  /* 0x0000000610004986 */ /* 0x0001e2000c101128 */
[----:B------:R-:W-:Y:S02]  /*104f90*/  LOP3.LUT P4, RZ, R4, 0x1000, RZ, 0xc0, !PT ;  /* 0x0000100004ff7812 */ /* 0x000fe4000788c0ff */
[----:B------:R-:W-:Y:S02]  /*104fa0*/  LOP3.LUT P6, RZ, R27, 0x20, RZ, 0xc0, !PT ;  /* 0x000000201bff7812 */ /* 0x000fe400078cc0ff */
[----:B0-----:R-:W-:-:S09]  /*104fb0*/  PRMT R6, R13, 0x7772, RZ ;  /* 0x000077720d067816 */ /* 0x001fd200000000ff */
[----:B--2---:R0:W-:Y:S01]  /*104fc0*/  @P4 STG.E.U8 desc[UR40][R14.64], R6 ;  /* 0x000000060e004986 */ /* 0x0041e2000c101128 */
[----:B------:R-:W-:Y:S02]  /*104fd0*/  LOP3.LUT P0, RZ, R27, 0x10, RZ, 0xc0, !PT ;  /* 0x000000101bff7812 */ /* 0x000fe4000780c0ff */
[----:B0-----:R-:W-:-:S05]  /*104fe0*/  PRMT R6, R13, 0x7773, RZ ;  /* 0x000077730d067816 */ /* 0x001fca00000000ff */
[----:B------:R4:W-:Y:S01]  /*104ff0*/  @P5 STG.E.U8 desc[UR40][R10.64], R6 ;  /* 0x000000060a005986 */ /* 0x0009e2000c101128 */
[C---:B------:R-:W-:Y:S02]  /*105000*/  LOP3.LUT P1, RZ, R27.reuse, 0x8, RZ, 0xc0, !PT ;  /* 0x000000081bff7812 */ /* 0x040fe4000782c0ff */
[C---:B------:R-:W-:Y:S02]  /*105010*/  LOP3.LUT P2, RZ, R27.reuse, 0x4, RZ, 0xc0, !PT ;  /* 0x000000041bff7812 */ /* 0x040fe4000784c0ff */
[----:B------:R-:W-:Y:S02]  /*105020*/  LOP3.LUT P3, RZ, R27, 0x2, RZ, 0xc0, !PT ;  /* 0x000000021bff7812 */ /* 0x000fe4000786c0ff */
[----:B----4-:R-:W-:-:S05]  /*105030*/  PRMT R6, R22, 0x7772, RZ ;  /* 0x0000777216067816 */ /* 0x010fca00000000ff */
[----:B------:R0:W-:Y:S02]  /*105040*/  @P6 STG.E.U8 desc[UR40][R8.64], R6 ;  /* 0x0000000608006986 */ /* 0x0001e4000c101128 */
[----:B0-----:R-:W-:-:S05]  /*105050*/  PRMT R6, R22, 0x7773, RZ ;  /* 0x0000777316067816 */ /* 0x001fca00000000ff */
[----:B------:R0:W-:Y:S02]  /*105060*/  @P0 STG.E.U8 desc[UR40][R18.64], R6 ;  /* 0x0000000612000986 */ /* 0x0001e4000c101128 */
[C---:B0-----:R-:W-:Y:S02]  /*105070*/  PRMT R6, R23.reuse, 0x7772, RZ ;  /* 0x0000777217067816 */ /* 0x041fe400000000ff */
[----:B------:R-:W2:Y:S04]  /*105080*/  LDL.LU.64 R18, [R1+0x2b8] ;  /* 0x0002b80001127983 */ /* 0x000ea80000300a00 */
[----:B------:R0:W-:Y:S02]  /*105090*/  @P1 STG.E.U8 desc[UR40][R20.64], R6 ;  /* 0x0000000614001986 */ /* 0x0001e4000c101128 */
[----:B0-----:R-:W-:-:S02]  /*1050a0*/  PRMT R6, R23, 0x7773, RZ ;  /* 0x0000777317067816 */ /* 0x001fc400000000ff */
[----:B------:R-:W4:Y:S04]  /*1050b0*/  LDL.LU.64 R22, [R1+0x2b0] ;  /* 0x0002b00001167983 */ /* 0x000f280000300a00 */
[----:B------:R0:W-:Y:S04]  /*1050c0*/  @P2 STG.E.U8 desc[UR40][R28.64], R6 ;  /* 0x000000061c002986 */ /* 0x0001e8000c101128 */
[----:B------:R-:W4:Y:S01]  /*1050d0*/  LDL.LU.64 R8, [R1+0x2a8] ;  /* 0x0002a80001087983 */ /* 0x000f220000300a00 */
[----:B0-----:R-:W-:-:S05]  /*1050e0*/  PRMT R6, R2, 0x7772, RZ ;  /* 0x0000777202067816 */ /* 0x001fca00000000ff */
[----:B---3--:R0:W-:Y:S04]  /*1050f0*/  @P3 STG.E.U8 desc[UR40][R24.64], R6 ;  /* 0x0000000618003986 */ /* 0x0081e8000c101128 */
[----:B0-----:R-:W3:Y:S04]  /*105100*/  LDL.LU.64 R24, [R1+0x2a0] ;  /* 0x0002a00001187983 */ /* 0x001ee80000300a00 */
[----:B------:R-:W3:Y:S01]  /*105110*/  LDL.LU R29, [R1+0x140] ;  /* 0x00014000011d7983 */ /* 0x000ee20000300800 */
[----:B------:R-:W-:Y:S02]  /*105120*/  LOP3.LUT P0, RZ, R27, 0x1, RZ, 0xc0, !PT ;  /* 0x000000011bff7812 */ /* 0x000fe4000780c0ff */
[----:B------:R-:W-:Y:S01]  /*105130*/  LOP3.LUT P1, RZ, R26, 0x80000000, RZ, 0xc0, !PT ;  /* 0x800000001aff7812 */ /* 0x000fe2000782c0ff */
[----:B------:R-:W4:Y:S01]  /*105140*/  LDL.LU R12, [R1+0x144] ;  /* 0x00014400010c7983 */ /* 0x000f220000300800 */
[----:B------:R-:W-:-:S03]  /*105150*/  PRMT R6, R2, 0x7773, RZ ;  /* 0x0000777302067816 */ /* 0x000fc600000000ff */
[----:B------:R-:W4:Y:S04]  /*105160*/  LDL.LU R13, [R1+0x148] ;  /* 0x00014800010d7983 */ /* 0x000f280000300800 */
[----:B------:R-:W4:Y:S04]  /*105170*/  LDL.LU R20, [R1+0x14c] ;  /* 0x00014c0001147983 */ /* 0x000f280000300800 */
[----:B--2---:R0:W-:Y:S04]  /*105180*/  @P0 STG.E.U8 desc[UR40][R18.64], R6 ;  /* 0x0000000612000986 */ /* 0x0041e8000c101128 */
[----:B0-----:R-:W2:Y:S04]  /*105190*/  LDL.LU.64 R18, [R1+0x298] ;  /* 0x0002980001127983 */ /* 0x001ea80000300a00 */
[----:B------:R-:W2:Y:S01]  /*1051a0*/  LDL.LU R0, [R1+0x130] ;  /* 0x0001300001007983 */ /* 0x000ea20000300800 */
[----:B---3--:R-:W-:-:S05]  /*1051b0*/  PRMT R6, R29, 0x7770, RZ ;  /* 0x000077701d067816 */ /* 0x008fca00000000ff */
[----:B----4-:R0:W-:Y:S04]  /*1051c0*/  @P1 STG.E.U8 desc[UR40][R22.64], R6 ;  /* 0x0000000616001986 */ /* 0x0101e8000c101128 */
[----:B0-----:R-:W3:Y:S04]  /*1051d0*/  LDL.LU.64 R22, [R1+0x290] ;  /* 0x0002900001167983 */ /* 0x001ee80000300a00 */
[----:B------:R-:W4:Y:S04]  /*1051e0*/  LDL.LU R15, [R1+0x134] ;  /* 0x00013400010f7983 */ /* 0x000f280000300800 */
[----:B----4-:R0:W-:Y:S04]  /*1051f0*/  STL [R1+0x41d4], R15 ;  /* 0x0041d40f01007387 */ /* 0x0101e80000100800 */
[----:B------:R-:W-:Y:S04]  /*105200*/  STL [R1+0x41d0], R29 ;  /* 0x0041d01d01007387 */ /* 0x000fe80000100800 */
[----:B0-----:R-:W4:Y:S04]  /*105210*/  LDL.LU.64 R14, [R1+0x268] ;  /* 0x00026800010e7983 */ /* 0x001f280000300a00 */
[----:B----4-:R0:W-:Y:S04]  /*105220*/  STL.64 [R1+0x41d8], R14 ;  /* 0x0041d80e01007387 */ /* 0x0101e80000100a00 */
[----:B0-----:R-:W4:Y:S04]  /*105230*/  LDL.LU.64 R14, [R1+0x270] ;  /* 0x00027000010e7983 */ /* 0x001f280000300a00 */
[----:B----4-:R0:W-:Y:S04]  /*105240*/  STL.64 [R1+0x41e0], R14 ;  /* 0x0041e00e01007387 */ /* 0x0101e80000100a00 */
[----:B0-----:R-:W4:Y:S04]  /*105250*/  LDL.LU.64 R14, [R1+0x278] ;  /* 0x00027800010e7983 */ /* 0x001f280000300a00 */
        /* <DEDUP_REMOVED lines=17> */
[----:B------:R-:W-:Y:S01]  /*105370*/  LOP3.LUT P4, RZ, R26, 0x2000000, RZ, 0xc0, !PT ;  /* 0x020000001aff7812 */ /* 0x000fe2000788c0ff */
[----:B----4-:R0:W-:Y:S04]  /*105380*/  STL.64 [R1+0x41f0], R14 ;  /* 0x0041f00e01007387 */ /* 0x0101e80000100a00 */
[----:B0-----:R-:W4:Y:S01]  /*105390*/  LDL.LU.64 R14, [R1+0x288] ;  /* 0x00028800010e7983 */ /* 0x001f220000300a00 */
[----:B------:R-:W-:Y:S02]  /*1053a0*/  LOP3.LUT R4, R4, 0xfffffdff, RZ, 0xc0, !PT ;  /* 0xfffffdff04047812 */ /* 0x000fe400078ec0ff */
[----:B------:R-:W-:Y:S01]  /*1053b0*/  LOP3.LUT P2, RZ, R26, 0x40000000, RZ, 0xc0, !PT ;  /* 0x400000001aff7812 */ /* 0x000fe2000784c0ff */
[----:B------:R-:W4:Y:S04]  /*1053c0*/  LDL.LU R21, [R1+0x138] ;  /* 0x0001380001157983 */ /* 0x000f280000300800 */
[----:B------:R-:W-:-:S02]  /*1053d0*/  @P4 LOP3.LUT R4, R4, 0x200, RZ, 0xfc, !PT ;  /* 0x0000020004044812 */ /* 0x000fc400078efcff */
[----:B------:R-:W-:Y:S02]  /*1053e0*/  LOP3.LUT P4, RZ, R26, 0x4000000, RZ, 0xc0, !PT ;  /* 0x040000001aff7812 */ /* 0x000fe4000788c0ff */
[----:B------:R-:W-:Y:S02]  /*1053f0*/  LOP3.LUT R4, R4, 0xfffffbff, RZ, 0xc0, !PT ;  /* 0xfffffbff04047812 */ /* 0x000fe400078ec0ff */
[----:B------:R-:W-:-:S09]  /*105400*/  LOP3.LUT P3, RZ, R26, 0x20000000, RZ, 0xc0, !PT ;  /* 0x200000001aff7812 */ /* 0x000fd2000786c0ff */
[----:B------:R-:W-:Y:S02]  /*105410*/  @P4 LOP3.LUT R4, R4, 0x400, RZ, 0xfc, !PT ;  /* 0x0000040004044812 */ /* 0x000fe400078efcff */
[----:B------:R-:W-:Y:S02]  /*105420*/  LOP3.LUT P4, RZ, R26, 0x8000000, RZ, 0xc0, !PT ;  /* 0x080000001aff7812 */ /* 0x000fe4000788c0ff */
[----:B------:R-:W-:Y:S02]  /*105430*/  LOP3.LUT R4, R4, 0xfffff7ff, RZ, 0xc0, !PT ;  /* 0xfffff7ff04047812 */ /* 0x000fe400078ec0ff */
[----:B------:R-:W-:Y:S02]  /*105440*/  PRMT R6, R29, 0x7771, RZ ;  /* 0x000077711d067816 */ /* 0x000fe400000000ff */
[----:B------:R-:W4:Y:S04]  /*105450*/  LDL.LU.64 R28, [R1+0x260] ;  /* 0x00026000011c7983 */ /* 0x000f280000300a00 */
[----:B------:R0:W-:Y:S03]  /*105460*/  @P2 STG.E.U8 desc[UR40][R8.64], R6 ;  /* 0x0000000608002986 */ /* 0x0001e6000c101128 */
[----:B------:R-:W-:-:S02]  /*105470*/  @P4 LOP3.LUT R4, R4, 0x800, RZ, 0xfc, !PT ;  /* 0x0000080004044812 */ /* 0x000fc400078efcff */
[----:B------:R-:W-:Y:S02]  /*105480*/  LOP3.LUT P4, RZ, R26, 0x10000000, RZ, 0xc0, !PT ;  /* 0x100000001aff7812 */ /* 0x000fe4000788c0ff */
[----:B0-----:R-:W-:-:S05]  /*105490*/  PRMT R6, R12, 0x7770, RZ ;  /* 0x000077700c067816 */ /* 0x001fca00000000ff */
[----:B------:R0:W-:Y:S02]  /*1054a0*/  @P3 STG.E.U8 desc[UR40][R24.64], R6 ;  /* 0x0000000618003986 */ /* 0x0001e4000c101128 */
[----:B0-----:R-:W-:Y:S02]  /*1054b0*/  PRMT R6, R12, 0x7771, RZ ;  /* 0x000077710c067816 */ /* 0x001fe400000000ff */
[----:B------:R-:W4:Y:S04]  /*1054c0*/  LDL.LU.64 R24, [R1+0x258] ;  /* 0x0002580001187983 */ /* 0x000f280000300a00 */
[----:B--2---:R0:W-:Y:S01]  /*1054d0*/  @P4 STG.E.U8 desc[UR40][R18.64], R6 ;  /* 0x0000000612004986 */ /* 0x0041e2000c101128 */
[----:B------:R-:W-:-:S03]  /*1054e0*/  LOP3.LUT P4, RZ, R4, 0x800, RZ, 0xc0, !PT ;  /* 0x0000080004ff7812 */ /* 0x000fc6000788c0ff */
[----:B------:R-:W2:Y:S04]  /*1054f0*/  LDL.LU.64 R16, [R1+0x250] ;  /* 0x0002500001107983 */ /* 0x000ea80000300a00 */
[----:B------:R-:W2:Y:S01]  /*105500*/  LDL.LU R2, [R1+0x13c] ;  /* 0x00013c0001027983 */ /* 0x000ea20000300800 */
        /* <DEDUP_REMOVED lines=8> */
[----:B----4-:R0:W-:Y:S04]  /*105590*/  @P4 STG.E.U8 desc[UR40][R14.64], R6 ;  /* 0x000000060e004986 */ /* 0x0101e8000c101128 */
[----:B0-----:R-:W4:Y:S01]  /*1055a0*/  LDL.LU.64 R14, [R1+0x41f0] ;  /* 0x0041f000010e7983 */ /* 0x001f220000300a00 */
[----:B------:R-:W-:Y:S02]  /*1055b0*/  LOP3.LUT P4, RZ, R4, 0x200, RZ, 0xc0, !PT ;  /* 0x0000020004ff7812 */ /* 0x000fe4000788c0ff */
        /* <DEDUP_REMOVED lines=14> */
[----:B0-----:R-:W4:Y:S01]  /*1056a0*/  LDL.LU R15, [R1+0x41d4] ;  /* 0x0041d400010f7983 */ /* 0x001f220000300800 */
[----:B------:R-:W-:Y:S02]  /*1056b0*/  LOP3.LUT P4, RZ, R4, 0x20, RZ, 0xc0, !PT ;  /* 0x0000002004ff7812 */ /* 0x000fe4000788c0ff */
[C---:B------:R-:W-:Y:S02]  /*1056c0*/  LOP3.LUT P5, RZ, R26.reuse, 0x80000, RZ, 0xc0, !PT ;  /* 0x000800001aff7812 */ /* 0x040fe400078ac0ff */
[C---:B------:R-:W-:Y:S02]  /*1056d0*/  LOP3.LUT P6, RZ, R26.reuse, 0x40000, RZ, 0xc0, !PT ;  /* 0x000400001aff7812 */ /* 0x040fe400078cc0ff */
[----:B------:R-:W-:-:S02]  /*1056e0*/  LOP3.LUT P0, RZ, R26, 0x20000, RZ, 0xc0, !PT ;  /* 0x000200001aff7812 */ /* 0x000fc4000780c0ff */
[----:B----4-:R-:W-:-:S05]  /*1056f0*/  PRMT R6, R15, 0x7770, RZ ;  /* 0x000077700f067816 */ /* 0x010fca00000000ff */
[----:B------:R0:W-:Y:S01]  /*105700*/  @P4 STG.E.U8 desc[UR40][R28.64], R6 ;  /* 0x000000061c004986 */ /* 0x0001e2000c101128 */
[----:B------:R-:W-:-:S03]  /*105710*/  LOP3.LUT P4, RZ, R4, 0x10, RZ, 0xc0, !PT ;  /* 0x0000001004ff7812 */ /* 0x000fc6000788c0ff */
[----:B0-----:R-:W4:Y:S01]  /*105720*/  LDL.LU R29, [R1+0x41d0] ;  /* 0x0041d000011d7983 */ /* 0x001f220000300800 */
[----:B------:R-:W-:-:S09]  /*105730*/  PRMT R6, R15, 0x7771, RZ ;  /* 0x000077710f067816 */ /* 0x000fd200000000ff */
[----:B------:R0:W-:Y:S04]  /*105740*/  @P4 STG.E.U8 desc[UR40][R24.64], R6 ;  /* 0x0000000618004986 */ /* 0x0001e8000c101128 */
[----:B0-----:R-:W4:Y:S01]  /*105750*/  LDL.LU.64 R24, [R1+0x41c8] ;  /* 0x0041c80001187983 */ /* 0x001f220000300a00 */
[----:B------:R-:W-:-:S05]  /*105760*/  PRMT R6, R21, 0x7770, RZ ;  /* 0x0000777015067816 */ /* 0x000fca00000000ff */
[----:B--2---:R0:W-:Y:S01]  /*105770*/  @P5 STG.E.U8 desc[UR40][R16.64], R6 ;  /* 0x0000000610005986 */ /* 0x0041e2000c101128 */
[----:B------:R-:W-:Y:S02]  /*105780*/  LOP3.LUT P1, RZ, R26, 0x10000, RZ, 0xc0, !PT ;  /* 0x000100001aff7812 */ /* 0x000fe4000782c0ff */
[----:B0-----:R-:W-:-:S05]  /*105790*/  PRMT R6, R21, 0x7771, RZ ;  /* 0x0000777115067816 */ /* 0x001fca00000000ff */
[----:B------:R0:W-:Y:S01]  /*1057a0*/  @P6 STG.E.U8 desc[UR40][R10.64], R6 ;  /* 0x000000060a006986 */ /* 0x0001e2000c101128 */
[----:B------:R-:W-:Y:S02]  /*1057b0*/  LOP3.LUT P2, RZ, R26, 0x8000, RZ, 0xc0, !PT ;  /* 0x000080001aff7812 */ /* 0x000fe4000784c0ff */
[----:B0-----:R-:W-:-:S05]  /*1057c0*/  PRMT R6, R2, 0x7770, RZ ;  /* 0x0000777002067816 */ /* 0x001fca00000000ff */
[----:B---3--:R0:W-:Y:S01]  /*1057d0*/  @P0 STG.E.U8 desc[UR40][R8.64], R6 ;  /* 0x0000000608000986 */ /* 0x0081e2000c101128 */
[----:B------:R-:W-:Y:S02]  /*1057e0*/  LOP3.LUT P3, RZ, R26, 0x4000, RZ, 0xc0, !PT ;  /* 0x000040001aff7812 */ /* 0x000fe4000786c0ff */
[----:B0-----:R-:W-:-:S05]  /*1057f0*/  PRMT R6, R2, 0x7771, RZ ;  /* 0x0000777102067816 */ /* 0x001fca00000000ff */
[----:B------:R4:W-:Y:S02]  /*105800*/  @P1 STG.E.U8 desc[UR40][R18.64], R6 ;  /* 0x0000000612001986 */ /* 0x0009e4000c101128 */
[----:B----4-:R-:W-:-:S05]  /*105810*/  PRMT R6, R29, 0x7772, RZ ;  /* 0x000077721d067816 */ /* 0x010fca00000000ff */
[----:B------:R0:W-:Y:S02]  /*105820*/  @P2 STG.E.U8 desc[UR40][R22.64], R6 ;  /* 0x0000000616002986 */ /* 0x0001e4000c101128 */
[----:B0-----:R-:W-:-:S05]  /*105830*/  PRMT R6, R29, 0x7773, RZ ;  /* 0x000077731d067816 */ /* 0x001fca00000000ff */
[----:B------:R0:W-:Y:S04]  /*105840*/  @P3 STG.E.U8 desc[UR40][R24.64], R6 ;  /* 0x0000000618003986 */ /* 0x0001e8000c101128 */
[----:B0-----:R-:W2:Y:S04]  /*105850*/  LDL.LU.64 R24, [R1+0x41c0] ;  /* 0x0041c00001187983 */ /* 0x001ea80000300a00 */
[----:B------:R-:W3:Y:S01]  /*105860*/  LDL.LU.64 R22, [R1+0x220] ;  /* 0x0002200001167983 */ /* 0x000ee20000300a00 */
[C---:B------:R-:W-:Y:S02]  /*105870*/  LOP3.LUT P4, RZ, R26.reuse, 0x2, RZ, 0xc0, !PT ;  /* 0x000000021aff7812 */ /* 0x040fe4000788c0ff */
[----:B------:R-:W-:Y:S01]  /*105880*/  LOP3.LUT R3, R3, 0xefffffff, RZ, 0xc0, !PT ;  /* 0xefffffff03037812 */ /* 0x000fe200078ec0ff */
[----:B------:R-:W4:Y:S01]  /*105890*/  LDL.LU.64 R16, [R1+0x218] ;  /* 0x0002180001107983 */ /* 0x000f220000300a00 */
[----:B------:R-:W-:-:S02]  /*1058a0*/  LOP3.LUT P0, RZ, R26, 0x2000, RZ, 0xc0, !PT ;  /* 0x000020001aff7812 */ /* 0x000fc4000780c0ff */
[----:B------:R-:W-:Y:S01]  /*1058b0*/  PRMT R6, R12, 0x7772, RZ ;  /* 0x000077720c067816 */ /* 0x000fe200000000ff */
[----:B------:R-:W2:Y:S04]  /*1058c0*/  LDL.LU.64 R28, [R1+0x210] ;  /* 0x00021000011c7983 */ /* 0x000ea80000300a00 */
[----:B------:R-:W2:Y:S02]  /*1058d0*/  LDL.LU.64 R10, [R1+0x208] ;  /* 0x00020800010a7983 */ /* 0x000ea40000300a00 */
[----:B------:R-:W-:Y:S02]  /*1058e0*/  @P4 LOP3.LUT R3, R3, 0x10000000, RZ, 0xfc, !PT ;  /* 0x1000000003034812 */ /* 0x000fe400078efcff */
[----:B------:R-:W-:Y:S01]  /*1058f0*/  LOP3.LUT P4, RZ, R26, 0x4, RZ, 0xc0, !PT ;  /* 0x000000041aff7812 */ /* 0x000fe2000788c0ff */
[----:B------:R-:W2:Y:S01]  /*105900*/  LDL.LU.64 R8, [R1+0x200] ;  /* 0x0002000001087983 */ /* 0x000ea20000300a00 */
[----:B------:R-:W-:-:S03]  /*105910*/  LOP3.LUT R3, R3, 0xdfffffff, RZ, 0xc0, !PT ;  /* 0xdfffffff03037812 */ /* 0x000fc600078ec0ff */
[----:B------:R-:W2:Y:S08]  /*105920*/  LDL.LU.64 R18, [R1+0x1f8] ;  /* 0x0001f80001127983 */ /* 0x000eb00000300a00 */
[----:B------:R-:W-:Y:S02]  /*105930*/  @P4 LOP3.LUT R3, R3, 0x20000000, RZ, 0xfc, !PT ;  /* 0x2000000003034812 */ /* 0x000fe400078efcff */
[----:B------:R-:W-:-:S02]  /*105940*/  LOP3.LUT P4, RZ, R26, 0x8, RZ, 0xc0, !PT ;  /* 0x000000081aff7812 */ /* 0x000fc4000788c0ff */
[----:B------:R-:W-:-:S11]  /*105950*/  LOP3.LUT R3, R3, 0xbfffffff, RZ, 0xc0, !PT ;  /* 0xbfffffff03037812 */ /* 0x000fd600078ec0ff */
[----:B------:R-:W-:Y:S02]  /*105960*/  @P4 LOP3.LUT R3, R3, 0x40000000, RZ, 0xfc, !PT ;  /* 0x4000000003034812 */ /* 0x000fe400078efcff */
[----:B------:R-:W-:Y:S02]  /*105970*/  LOP3.LUT P4, RZ, R26, 0x10, RZ, 0xc0, !PT ;  /* 0x000000101aff7812 */ /* 0x000fe4000788c0ff */
[----:B------:R-:W-:-:S11]  /*105980*/  LOP3.LUT R3, R3, 0x7fffffff, RZ, 0xc0, !PT ;  /* 0x7fffffff03037812 */ /* 0x000fd600078ec0ff */
[----:B------:R-:W-:-:S05]  /*105990*/  @P4 LOP3.LUT R3, R3, 0x80000000, RZ, 0xfc, !PT ;  /* 0x8000000003034812 */ /* 0x000fca00078efcff */
[----:B------:R-:W-:Y:S04]  /*1059a0*/  STL.64 [R1+0x41b0], R2 ;  /* 0x0041b00201007387 */ /* 0x000fe80000100a00 */
[----:B---3--:R0:W-:Y:S04]  /*1059b0*/  @P0 STG.E.U8 desc[UR40][R22.64], R6 ;  /* 0x0000000616000986 */ /* 0x0081e8000c101128 */
[----:B0-----:R-:W3:Y:S04]  /*1059c0*/  LDL.LU.64 R22, [R1+0x1f0] ;  /* 0x0001f00001167983 */ /* 0x001ee80000300a00 */
[----:B------:R-:W2:Y:S01]  /*1059d0*/  LDL.LU.64 R2, [R1+0x1e0] ;  /* 0x0001e00001027983 */ /* 0x000ea20000300a00 */
        /* <DEDUP_REMOVED lines=14> */
[----:B----4-:R-:W-:Y:S01]  /*105ac0*/  @P1 STG.E.U8 desc[UR40][R16.64], R6 ;  /* 0x0000000610001986 */ /* 0x010fe2000c101128 */
[----:B------:R-:W-:-:S03]  /*105ad0*/  LOP3.LUT R4, R4, 0xfffffff7, RZ, 0xc0, !PT ;  /* 0xfffffff704047812 */ /* 0x000fc600078ec0ff */
[----:B--2---:R0:W-:Y:S04]  /*105ae0*/  STL.64 [R1+0x41b8], R2 ;  /* 0x0041b80201007387 */ /* 0x0041e80000100a00 */
[----:B0-----:R-:W2:Y:S01]  /*105af0*/  LDL.LU.64 R2, [R1+0x1e8] ;  /* 0x0001e80001027983 */ /* 0x001ea20000300a00 */
[C---:B------:R-:W-:Y:S02]  /*105b00*/  PRMT R6, R13.reuse, 0x7772, RZ ;  /* 0x000077720d067816 */ /* 0x040fe400000000ff */
[----:B------:R-:W-:Y:S02]  /*105b10*/  @P4 LOP3.LUT R4, R4, 0x8, RZ, 0xfc, !PT ;  /* 0x0000000804044812 */ /* 0x000fe400078efcff */
[----:B------:R-:W-:Y:S01]  /*105b20*/  LOP3.LUT P4, RZ, R26, 0x200, RZ, 0xc0, !PT ;  /* 0x000002001aff7812 */ /* 0x000fe2000788c0ff */
[----:B------:R0:W-:Y:S02]  /*105b30*/  @P2 STG.E.U8 desc[UR40][R28.64], R6 ;  /* 0x000000061c002986 */ /* 0x0001e4000c101128 */
[----:B0-----:R-:W-:-:S02]  /*105b40*/  PRMT R6, R13, 0x7773, RZ ;  /* 0x000077730d067816 */ /* 0x001fc400000000ff */
[----:B------:R-:W4:Y:S04]  /*105b50*/  LDL.LU.64 R28, [R1+0x1d8] ;  /* 0x0001d800011c7983 */ /* 0x000f280000300a00 */
[----:B------:R0:W-:Y:S02]  /*105b60*/  @P3 STG.E.U8 desc[UR40][R10.64], R6 ;  /* 0x000000060a003986 */ /* 0x0001e4000c101128 */
[----:B0-----:R-:W-:-:S05]  /*105b70*/  PRMT R6, R20, 0x7772, RZ ;  /* 0x0000777214067816 */ /* 0x001fca00000000ff */
[----:B------:R0:W-:Y:S01]  /*105b80*/  @P4 STG.E.U8 desc[UR40][R8.64], R6 ;  /* 0x0000000608004986 */ /* 0x0001e2000c101128 */
[----:B------:R-:W-:Y:S02]  /*105b90*/  LOP3.LUT P4, RZ, R4, 0x8, RZ, 0xc0, !PT ;  /* 0x0000000804ff7812 */ /* 0x000fe4000788c0ff */
[----:B0-----:R-:W-:-:S11]  /*105ba0*/  PRMT R6, R20, 0x7773, RZ ;  /* 0x0000777314067816 */ /* 0x001fd600000000ff */
[----:B------:R0:W-:Y:S01]  /*105bb0*/  @P4 STG.E.U8 desc[UR40][R18.64], R6 ;  /* 0x0000000612004986 */ /* 0x0001e2000c101128 */
[----:B------:R-:W-:Y:S02]  /*105bc0*/  LOP3.LUT P4, RZ, R4, 0x4, RZ, 0xc0, !PT ;  /* 0x0000000404ff7812 */ /* 0x000fe4000788c0ff */
[----:B------:R-:W-:Y:S02]  /*105bd0*/  LOP3.LUT P5, RZ, R26, 0x1, RZ, 0xc0, !PT ;  /* 0x000000011aff7812 */ /* 0x000fe400078ac0ff */
[----:B------:R-:W4:Y:S04]  /*105be0*/  LDL.LU.64 R26, [R1+0x1c8] ;  /* 0x0001c800011a7983 */ /* 0x000f280000300a00 */
[----:B------:R-:W4:Y:S01]  /*105bf0*/  LDL.LU R5, [R1+0x120] ;  /* 0x0001200001057983 */ /* 0x000f220000300800 */
[----:B0-----:R-:W-:-:S03]  /*105c00*/  PRMT R6, R0, 0x7772, RZ ;  /* 0x0000777200067816 */ /* 0x001fc600000000ff */
[----:B------:R-:W4:Y:S04]  /*105c10*/  LDL.LU.64 R16, [R1+0x1c0] ;  /* 0x0001c00001107983 */ /* 0x000f280000300a00 */
[----:B---3--:R0:W-:Y:S01]  /*105c20*/  @P4 STG.E.U8 desc[UR40][R22.64], R6 ;  /* 0x0000000616004986 */ /* 0x0081e2000c101128 */
[----:B------:R-:W-:-:S03]  /*105c30*/  LOP3.LUT P4, RZ, R4, 0x2, RZ, 0xc0, !PT ;  /* 0x0000000204ff7812 */ /* 0x000fc6000788c0ff */
[----:B------:R-:W3:Y:S04]  /*105c40*/  LDL.LU R14, [R1+0x124] ;  /* 0x00012400010e7983 */ /* 0x000ee80000300800 */
[----:B------:R-:W3:Y:S01]  /*105c50*/  LDL.LU.64 R12, [R1+0x970] ;  /* 0x00097000010c7983 */ /* 0x000ee20000300a00 */
[----:B0-----:R-:W-:-:S03]  /*105c60*/  PRMT R6, R0, 0x7773, RZ ;  /* 0x0000777300067816 */ /* 0x001fc600000000ff */
[----:B------:R-:W3:Y:S04]  /*105c70*/  LDL.LU.64 R10, [R1+0x978] ;  /* 0x00097800010a7983 */ /* 0x000ee80000300a00 */
[----:B------:R-:W3:Y:S04]  /*105c80*/  LDL.LU.64 R8, [R1+0x988] ;  /* 0x0009880001087983 */ /* 0x000ee80000300a00 */
[----:B------:R-:W3:Y:S04]  /*105c90*/  LDL.LU.64 R18, [R1+0x990] ;  /* 0x0009900001127983 */ /* 0x000ee80000300a00 */
[----:B------:R-:W3:Y:S04]  /*105ca0*/  LDL.LU R20, [R1+0x128] ;  /* 0x0001280001147983 */ /* 0x000ee80000300800 */
[----:B------:R-:W3:Y:S04]  /*105cb0*/  LDL.LU.64 R22, [R1+0x9a0] ;  /* 0x0009a00001167983 */ /* 0x000ee80000300a00 */
[----:B--2---:R0:W-:Y:S04]  /*105cc0*/  @P4 STG.E.U8 desc[UR40][R2.64], R6 ;  /* 0x0000000602004986 */ /* 0x0041e8000c101128 */
[----:B0-----:R-:W2:Y:S01]  /*105cd0*/  LDL.LU.64 R2, [R1+0x41b8] ;  /* 0x0041b80001027983 */ /* 0x001ea20000300a00 */
[----:B------:R-:W-:-:S02]  /*105ce0*/  LOP3.LUT P4, RZ, R4, 0x1, RZ, 0xc0, !PT ;  /* 0x0000000104ff7812 */ /* 0x000fc4000788c0ff */
[C---:B------:R-:W-:Y:S01]  /*105cf0*/  PRMT R4, R15.reuse, 0x7772, RZ ;  /* 0x000077720f047816 */ /* 0x040fe200000000ff */
[----:B------:R-:W3:Y:S10]  /*105d00*/  LDL.LU.64 R6, [R1+0x1d0] ;  /* 0x0001d00001067983 */ /* 0x000ef40000300a00 */
[----:B--2---:R0:W-:Y:S04]  /*105d10*/  @P4 STG.E.U8 desc[UR40][R2.64], R4 ;  /* 0x0000000402004986 */ /* 0x0041e8000c101128 */
[----:B0-----:R-:W2:Y:S01]  /*105d20*/  LDL.LU.64 R2, [R1+0x41b0] ;  /* 0x0041b00001027983 */ /* 0x001ea20000300a00 */
[----:B------:R-:W-:-:S02]  /*105d30*/  PRMT R4, R15, 0x7773, RZ ;  /* 0x000077730f047816 */ /* 0x000fc400000000ff */
[----:B--2---:R-:W-:-:S13]  /*105d40*/  LOP3.LUT P4, RZ, R3, 0x80000000, RZ, 0xc0, !PT ;  /* 0x8000000003ff7812 */ /* 0x004fda000788c0ff */
[----:B----4-:R0:W-:Y:S04]  /*105d50*/  @P4 STG.E.U8 desc[UR40][R28.64], R4 ;  /* 0x000000041c004986 */ /* 0x0101e8000c101128 */
[----:B0-----:R-:W2:Y:S01]  /*105d60*/  LDL.LU.64 R28, [R1+0x41a8] ;  /* 0x0041a800011c7983 */ /* 0x001ea20000300a00 */
[----:B------:R-:W-:Y:S02]  /*105d70*/  LOP3.LUT P4, RZ, R3, 0x40000000, RZ, 0xc0, !PT ;  /* 0x4000000003ff7812 */ /* 0x000fe4000788c0ff */
[----:B------:R-:W-:-:S11]  /*105d80*/  PRMT R4, R21, 0x7772, RZ ;  /* 0x0000777215047816 */ /* 0x000fd600000000ff */
[----:B---3--:R0:W-:Y:S01]  /*105d90*/  @P4 STG.E.U8 desc[UR40][R6.64], R4 ;  /* 0x0000000406004986 */ /* 0x0081e2000c101128 */
[----:B------:R-:W-:Y:S02]  /*105da0*/  LOP3.LUT P4, RZ, R3, 0x20000000, RZ, 0xc0, !PT ;  /* 0x2000000003ff7812 */ /* 0x000fe4000788c0ff */
[----:B0-----:R-:W-:-:S11]  /*105db0*/  PRMT R4, R21, 0x7773, RZ ;  /* 0x0000777315047816 */ /* 0x001fd600000000ff */
[----:B------:R0:W-:Y:S01]  /*105dc0*/  @P4 STG.E.U8 desc[UR40][R26.64], R4 ;  /* 0x000000041a004986 */ /* 0x0001e2000c101128 */
[----:B------:R-:W-:Y:S02]  /*105dd0*/  LOP3.LUT P4, RZ, R3, 0x10000000, RZ, 0xc0, !PT ;  /* 0x1000000003ff7812 */ /* 0x000fe4000788c0ff */
[----:B------:R-:W-:Y:S02]  /*105de0*/  LOP3.LUT P6, RZ, R25, 0x80000000, RZ, 0xc0, !PT ;  /* 0x8000000019ff7812 */ /* 0x000fe400078cc0ff */
[----:B0-----:R-:W-:-:S09]  /*105df0*/  PRMT R4, R2, 0x7772, RZ ;  /* 0x0000777202047816 */ /* 0x001fd200000000ff */
[----:B------:R0:W-:Y:S01]  /*105e00*/  @P4 STG.E.U8 desc[UR40][R16.64], R4 ;  /* 0x0000000410004986 */ /* 0x0001e2000c101128 */
[C---:B------:R-:W-:Y:S02]  /*105e10*/  LOP3.LUT P0, RZ, R25.reuse, 0x40000000, RZ, 0xc0, !PT ;  /* 0x4000000019ff7812 */ /* 0x040fe4000780c0ff */
[----:B0-----:R-:W-:Y:S02]  /*105e20*/  PRMT R4, R2, 0x7773, RZ ;  /* 0x0000777302047816 */ /* 0x001fe400000000ff */
[C---:B------:R-:W-:Y:S02]  /*105e30*/  LOP3.LUT P1, RZ, R25.reuse, 0x20000000, RZ, 0xc0, !PT ;  /* 0x2000000019ff7812 */ /* 0x040fe4000782c0ff */
[C---:B------:R-:W-:Y:S02]  /*105e40*/  LOP3.LUT P2, RZ, R25.reuse, 0x10000000, RZ, 0xc0, !PT ;  /* 0x1000000019ff7812 */ /* 0x040fe4000784c0ff */
[----:B------:R-:W-:Y:S01]  /*105e50*/  LOP3.LUT P3, RZ, R25, 0x8000000, RZ, 0xc0, !PT ;  /* 0x0800000019ff7812 */ /* 0x000fe2000786c0ff */
[----:B--2---:R0:W-:Y:S02]  /*105e60*/  @P5 STG.E.U8 desc[UR40][R28.64], R4 ;  /* 0x000000041c005986 */ /* 0x0041e4000c101128 */
        /* <DEDUP_REMOVED lines=8> */
[----:B------:R0:W-:Y:S02]  /*105ef0*/  @P2 STG.E.U8 desc[UR40][R18.64], R4 ;  /* 0x0000000412002986 */ /* 0x0001e4000c101128 */
[----:B0-----:R-:W-:-:S05]  /*105f00*/  PRMT R4, R20, 0x7770, RZ ;  /* 0x0000777014047816 */ /* 0x001fca00000000ff */
[----:B------:R0:W-:Y:S04]  /*105f10*/  @P3 STG.E.U8 desc[UR40][R22.64], R4 ;  /* 0x0000000416003986 */ /* 0x0001e8000c101128 */
[----:B0-----:R-:W3:Y:S04]  /*105f20*/  LDL.LU.64 R22, [R1+0x9b0] ;  /* 0x0009b00001167983 */ /* 0x001ee80000300a00 */
[----:B------:R-:W4:Y:S04]  /*105f30*/  LDL.LU.64 R16, [R1+0x9b8] ;  /* 0x0009b80001107983 */ /* 0x000f280000300a00 */
        /* <DEDUP_REMOVED lines=9> */
[----:B------:R-:W4:Y:S04]  /*105fd0*/  LDL.LU R2, [R1+0x11c] ;  /* 0x00011c0001027983 */ /* 0x000f280000300800 */
[----:B--2---:R0:W-:Y:S04]  /*105fe0*/  @P0 STG.E.U8 desc[UR40][R8.64], R4 ;  /* 0x0000000408000986 */ /* 0x0041e8000c101128 */
[----:B0-----:R-:W2:Y:S01]  /*105ff0*/  LDL.LU.64 R8, [R1+0x9d0] ;  /* 0x0009d00001087983 */ /* 0x001ea20000300a00 */
[----:B---3--:R-:W-:-:S05]  /*106000*/  PRMT R4, R21, 0x7770, RZ ;  /* 0x0000777015047816 */ /* 0x008fca00000000ff */
[----:B------:R0:W-:Y:S04]  /*106010*/  @P1 STG.E.U8 desc[UR40][R22.64], R4 ;  /* 0x0000000416001986 */ /* 0x0001e8000c101128 */
[----:B0-----:R-:W3:Y:S01]  /*106020*/  LDL.LU.64 R22, [R1+0x9d8] ;  /* 0x0009d80001167983 */ /* 0x001ee20000300a00 */
[----:B------:R-:W-:-:S03]  /*106030*/  PRMT R4, R21, 0x7771, RZ ;  /* 0x0000777115047816 */ /* 0x000fc600000000ff */
[----:B------:R0:W-:Y:S04]  /*106040*/  STL.64 [R1+0x4188], R20 ;  /* 0x0041881401007387 */ /* 0x0001e80000100a00 */
        /* <DEDUP_REMOVED lines=30> */
[----:B------:R-:W-:-:S03]  /*106230*/  LOP3.LUT P3, RZ, R25, 0x800000, RZ, 0xc0, !PT ;  /* 0x0080000019ff7812 */ /* 0x000fc6000786c0ff */
[----:B------:R-:W2:Y:S04]  /*106240*/  LDL.LU.64 R26, [R1+0xa10] ;  /* 0x000a1000011a7983 */ /* 0x000ea80000300a00 */
[----:B------:R-:W-:Y:S02]  /*106250*/  @P4 LOP3.LUT R3, R3, 0x4000000, RZ, 0xfc, !PT ;  /* 0x0400000003034812 */ /* 0x000fe400078efcff */
        /* <DEDUP_REMOVED lines=39> */
[----:B------:R-:W-:-:S11]  /*1064d0*/  PRMT R4, R5, 0x7772, RZ ;  /* 0x0000777205047816 */ /* 0x000fd600000000ff */
        /* <DEDUP_REMOVED lines=9> */
[----:B----4-:R2:W-:Y:S01]  /*106570*/  @P6 STG.E.U8 desc[UR40][R16.64], R4 ;  /* 0x0000000410006986 */ /* 0x0105e2000c101128 */
[C---:B------:R-:W-:Y:S02]  /*106580*/  LOP3.LUT P2, RZ, R25.reuse, 0x200, RZ, 0xc0, !PT ;  /* 0x0000020019ff7812 */ /* 0x040fe4000784c0ff */
[----:B------:R-:W-:Y:S02]  /*106590*/  LOP3.LUT P3, RZ, R25, 0x100, RZ, 0xc0, !PT ;  /* 0x0000010019ff7812 */ /* 0x000fe4000786c0ff */
[----:B------:R-:W-:Y:S02]  /*1065a0*/  LOP3.LUT P4, RZ, R24, 0x8000000, RZ, 0xc0, !PT ;  /* 0x0800000018ff7812 */ /* 0x000fe4000788c0ff */
[----:B------:R-:W-:Y:S02]  /*1065b0*/  LOP3.LUT R3, R3, 0xffffefff, RZ, 0xc0, !PT ;  /* 0xffffefff03037812 */ /* 0x000fe400078ec0ff */
[----:B--2---:R-:W-:-:S05]  /*1065c0*/  PRMT R4, R20, 0x7772, RZ ;  /* 0x0000777214047816 */ /* 0x004fca00000000ff */
        /* <DEDUP_REMOVED lines=8> */
[----:B0-----:R-:W3:Y:S01]  /*106650*/  LDL.LU.64 R22, [R1+0xa48] ;  /* 0x000a480001167983 */ /* 0x001ee20000300a00 */
[----:B------:R-:W-:-:S02]  /*106660*/  @P4 LOP3.LUT R3, R3, 0x1000, RZ, 0xfc, !PT ;  /* 0x0000100003034812 */ /* 0x000fc400078efcff */
[C---:B------:R-:W-:Y:S01]  /*106670*/  LOP3.LUT P4, RZ, R24.reuse, 0x10000000, RZ, 0xc0, !PT ;  /* 0x1000000018ff7812 */ /* 0x040fe2000788c0ff */
[----:B------:R-:W4:Y:S01]  /*106680*/  LDL.LU.64 R12, [R1+0xa50] ;  /* 0x000a5000010c7983 */ /* 0x000f220000300a00 */
[----:B------:R-:W-:Y:S02]  /*106690*/  LOP3.LUT R3, R3, 0xffffdfff, RZ, 0xc0, !PT ;  /* 0xffffdfff03037812 */ /* 0x000fe400078ec0ff */
[C---:B------:R-:W-:Y:S01]  /*1066a0*/  LOP3.LUT P0, RZ, R25.reuse, 0x80, RZ, 0xc0, !PT ;  /* 0x0000008019ff7812 */ /* 0x040fe2000780c0ff */
[----:B------:R-:W4:Y:S01]  /*1066b0*/  LDL.LU.64 R10, [R1+0xa58] ;  /* 0x000a5800010a7983 */ /* 0x000f220000300a00 */
[----:B------:R-:W-:Y:S02]  /*1066c0*/  LOP3.LUT P1, RZ, R25, 0x40, RZ, 0xc0, !PT ;  /* 0x0000004019ff7812 */ /* 0x000fe4000782c0ff */
[----:B------:R-:W-:Y:S01]  /*1066d0*/  PRMT R4, R15, 0x7772, RZ ;  /* 0x000077720f047816 */ /* 0x000fe200000000ff */
[----:B------:R-:W4:Y:S04]  /*1066e0*/  LDL.LU.64 R8, [R1+0xa60] ;  /* 0x000a600001087983 */ /* 0x000f280000300a00 */
[----:B------:R-:W-:Y:S01]  /*1066f0*/  @P4 LOP3.LUT R3, R3, 0x2000, RZ, 0xfc, !PT ;  /* 0x0000200003034812 */ /* 0x000fe200078efcff */
[----:B------:R-:W4:Y:S01]  /*106700*/  LDL.LU R5, [R1+0x100] ;  /* 0x0001000001057983 */ /* 0x000f220000300800 */
        /* <DEDUP_REMOVED lines=18> */
[----:B------:R-:W-:-:S07]  /*106830*/  LOP3.LUT P3, RZ, R25, 0x10, RZ, 0xc0, !PT ;  /* 0x0000001019ff7812 */ /* 0x000fce000786c0ff */
[----:B------:R-:W-:Y:S02]  /*106840*/  @P4 LOP3.LUT R3, R3, 0x80000, RZ, 0xfc, !PT ;  /* 0x0008000003034812 */ /* 0x000fe400078efcff */
[----:B------:R-:W-:Y:S01]  /*106850*/  LOP3.LUT P4, RZ, R25, 0x8, RZ, 0xc0, !PT ;  /* 0x0000000819ff7812 */ /* 0x000fe2000788c0ff */
[----:B--2---:R0:W-:Y:S02]  /*106860*/  @P0 STG.E.U8 desc[UR40][R20.64], R4 ;  /* 0x0000000414000986 */ /* 0x0041e4000c101128 */
[----:B0-----:R-:W-:Y:S02]  /*106870*/  PRMT R4, R15, 0x7773, RZ ;  /* 0x000077730f047816 */ /* 0x001fe400000000ff */
[----:B------:R-:W2:Y:S04]  /*106880*/  LDL.LU.64 R20, [R1+0xa68] ;  /* 0x000a680001147983 */ /* 0x000ea80000300a00 */
[----:B---3--:R0:W-:Y:S04]  /*106890*/  @P1 STG.E.U8 desc[UR40][R22.64], R4 ;  /* 0x0000000416001986 */ /* 0x0081e8000c101128 */
[----:B0-----:R-:W3:Y:S04]  /*1068a0*/  LDL.LU.64 R22, [R1+0xa70] ;  /* 0x000a700001167983 */ /* 0x001ee80000300a00 */
[----:B------:R-:W2:Y:S04]  /*1068b0*/  LDL.LU R25, [R1+0x104] ;  /* 0x0001040001197983 */ /* 0x000ea80000300800 */
[----:B------:R-:W2:Y:S04]  /*1068c0*/  LDL.LU R0, [R1+0x108] ;  /* 0x0001080001007983 */ /* 0x000ea80000300800 */
[----:B------:R-:W2:Y:S04]  /*1068d0*/  LDL.LU.64 R28, [R1+0xa90] ;  /* 0x000a9000011c7983 */ /* 0x000ea80000300a00 */
[----:B--2---:R0:W-:Y:S04]  /*1068e0*/  STL.64 [R1+0x4170], R28 ;  /* 0x0041701c01007387 */ /* 0x0041e80000100a00 */
[----:B0-----:R-:W2:Y:S04]  /*1068f0*/  LDL.LU.64 R28, [R1+0xa88] ;  /* 0x000a8800011c7983 */ /* 0x001ea80000300a00 */
[----:B--2---:R0:W-:Y:S04]  /*106900*/  STL.64 [R1+0x4178], R28 ;  /* 0x0041781c01007387 */ /* 0x0041e80000100a00 */
[----:B0-----:R-:W2:Y:S01]  /*106910*/  LDL.LU.64 R28, [R1+0xa80] ;  /* 0x000a8000011c7983 */ /* 0x001ea20000300a00 */
[----:B------:R-:W-:-:S05]  /*106920*/  PRMT R4, R18, 0x7772, RZ ;  /* 0x0000777212047816 */ /* 0x000fca00000000ff */
[----:B----4-:R0:W-:Y:S02]  /*106930*/  @P2 STG.E.U8 desc[UR40][R12.64], R4 ;  /* 0x000000040c002986 */ /* 0x0101e4000c101128 */
[----:B0-----:R-:W-:-:S05]  /*106940*/  PRMT R4, R18, 0x7773, RZ ;  /* 0x0000777312047816 */ /* 0x001fca00000000ff */
[----:B------:R0:W-:Y:S02]  /*106950*/  @P3 STG.E.U8 desc[UR40][R10.64], R4 ;  /* 0x000000040a003986 */ /* 0x0001e4000c101128 */
[----:B0-----:R-:W-:-:S05]  /*106960*/  PRMT R4, R19, 0x7772, RZ ;  /* 0x0000777213047816 */ /* 0x001fca00000000ff */
[----:B------:R-:W-:Y:S04]  /*106970*/  @P4 STG.E.U8 desc[UR40][R8.64], R4 ;  /* 0x0000000408004986 */ /* 0x000fe8000c101128 */
[----:B--2---:R0:W-:Y:S04]  /*106980*/  STL.64 [R1+0x4180], R28 ;  /* 0x0041801c01007387 */ /* 0x0041e80000100a00 */
[----:B0-----:R-:W2:Y:S01]  /*106990*/  LDL.LU.64 R28, [R1+0xa78] ;  /* 0x000a7800011c7983 */ /* 0x001ea20000300a00 */
[----:B------:R-:W-:Y:S02]  /*1069a0*/  LOP3.LUT P4, RZ, R3, 0x80000, RZ, 0xc0, !PT ;  /* 0x0008000003ff7812 */ /* 0x000fe4000788c0ff */
[----:B------:R-:W-:Y:S01]  /*1069b0*/  PRMT R4, R19, 0x7773, RZ ;  /* 0x0000777313047816 */ /* 0x000fe200000000ff */
[----:B------:R-:W4:Y:S04]  /*1069c0*/  LDL.LU.64 R6, [R1+0xa98] ;  /* 0x000a980001067983 */ /* 0x000f280000300a00 */
[----:B------:R-:W4:Y:S04]  /*1069d0*/  LDL.LU R14, [R1+0x10c] ;  /* 0x00010c00010e7983 */ /* 0x000f280000300800 */
[----:B------:R-:W4:Y:S04]  /*1069e0*/  LDL.LU.64 R26, [R1+0xaa0] ;  /* 0x000aa000011a7983 */ /* 0x000f280000300a00 */
[----:B------:R0:W-:Y:S01]  /*1069f0*/  @P4 STG.E.U8 desc[UR40][R20.64], R4 ;  /* 0x0000000414004986 */ /* 0x0001e2000c101128 */
[----:B------:R-:W-:-:S03]  /*106a00*/  LOP3.LUT P4, RZ, R3, 0x40000, RZ, 0xc0, !PT ;  /* 0x0004000003ff7812 */ /* 0x000fc6000788c0ff */
[----:B------:R-:W4:Y:S04]  /*106a10*/  LDL.LU.64 R16, [R1+0xaa8] ;  /* 0x000aa80001107983 */ /* 0x000f280000300a00 */
[----:B------:R-:W4:Y:S01]  /*106a20*/  LDL.LU.64 R12, [R1+0xab0] ;  /* 0x000ab000010c7983 */ /* 0x000f220000300a00 */
[----:B0-----:R-:W-:-:S03]  /*106a30*/  PRMT R4, R2, 0x7772, RZ ;  /* 0x0000777202047816 */ /* 0x001fc600000000ff */
[----:B------:R-:W4:Y:S04]  /*106a40*/  LDL.LU R15, [R1+0x1b0] ;  /* 0x0001b000010f7983 */ /* 0x000f280000300800 */
[----:B---3--:R0:W-:Y:S01]  /*106a50*/  @P4 STG.E.U8 desc[UR40][R22.64], R4 ;  /* 0x0000000416004986 */ /* 0x0081e2000c101128 */
[----:B------:R-:W-:-:S03]  /*106a60*/  LOP3.LUT P4, RZ, R3, 0x20000, RZ, 0xc0, !PT ;  /* 0x0002000003ff7812 */ /* 0x000fc6000788c0ff */
[----:B------:R-:W3:Y:S04]  /*106a70*/  LDL.LU.64 R10, [R1+0xab8] ;  /* 0x000ab800010a7983 */ /* 0x000ee80000300a00 */
[----:B------:R-:W3:Y:S01]  /*106a80*/  LDL.LU.64 R8, [R1+0xac0] ;  /* 0x000ac00001087983 */ /* 0x000ee20000300a00 */
[----:B0-----:R-:W-:-:S03]  /*106a90*/  PRMT R4, R2, 0x7773, RZ ;  /* 0x0000777302047816 */ /* 0x001fc600000000ff */
[----:B------:R-:W3:Y:S04]  /*106aa0*/  LDL.LU.64 R18, [R1+0xac8] ;  /* 0x000ac80001127983 */ /* 0x000ee80000300a00 */
[----:B------:R-:W3:Y:S04]  /*106ab0*/  LDL.LU R20, [R1+0x1b4] ;  /* 0x0001b40001147983 */ /* 0x000ee80000300800 */
        /* <DEDUP_REMOVED lines=14> */
[----:B------:R-:W-:-:S02]  /*106ba0*/  LOP3.LUT P6, RZ, R24, 0x2000000, RZ, 0xc0, !PT ;  /* 0x0200000018ff7812 */ /* 0x000fc400078cc0ff */
[C---:B------:R-:W-:Y:S02]  /*106bb0*/  LOP3.LUT P0, RZ, R24.reuse, 0x1000000, RZ, 0xc0, !PT ;  /* 0x0100000018ff7812 */ /* 0x040fe4000780c0ff */
[C---:B------:R-:W-:Y:S02]  /*106bc0*/  LOP3.LUT P1, RZ, R24.reuse, 0x800000, RZ, 0xc0, !PT ;  /* 0x0080000018ff7812 */ /* 0x040fe4000782c0ff */
[C---:B------:R-:W-:Y:S02]  /*106bd0*/  LOP3.LUT P2, RZ, R24.reuse, 0x400000, RZ, 0xc0, !PT ;  /* 0x0040000018ff7812 */ /* 0x040fe4000784c0ff */
[----:B------:R-:W-:Y:S01]  /*106be0*/  LOP3.LUT P3, RZ, R24, 0x200000, RZ, 0xc0, !PT ;  /* 0x0020000018ff7812 */ /* 0x000fe2000786c0ff */
[----:B----4-:R-:W-:Y:S04]  /*106bf0*/  STL.64 [R1+0x4150], R14 ;  /* 0x0041500e01007387 */ /* 0x010fe80000100a00 */
[----:B--2---:R0:W-:Y:S01]  /*106c00*/  @P4 STG.E.U8 desc[UR40][R28.64], R4 ;  /* 0x000000041c004986 */ /* 0x0041e2000c101128 */
[----:B------:R-:W-:-:S02]  /*106c10*/  LOP3.LUT P4, RZ, R3, 0x2000, RZ, 0xc0, !PT ;  /* 0x0000200003ff7812 */ /* 0x000fc4000788c0ff */
[----:B0-----:R-:W-:-:S11]  /*106c20*/  PRMT R4, R25, 0x7771, RZ ;  /* 0x0000777119047816 */ /* 0x001fd600000000ff */
[----:B------:R0:W-:Y:S01]  /*106c30*/  @P4 STG.E.U8 desc[UR40][R6.64], R4 ;  /* 0x0000000406004986 */ /* 0x0001e2000c101128 */
[----:B------:R-:W-:Y:S02]  /*106c40*/  LOP3.LUT P4, RZ, R3, 0x1000, RZ, 0xc0, !PT ;  /* 0x0000100003ff7812 */ /* 0x000fe4000788c0ff */
[----:B0-----:R-:W-:-:S11]  /*106c50*/  PRMT R4, R0, 0x7770, RZ ;  /* 0x0000777000047816 */ /* 0x001fd600000000ff */
[----:B------:R0:W-:Y:S02]  /*106c60*/  @P4 STG.E.U8 desc[UR40][R26.64], R4 ;  /* 0x000000041a004986 */ /* 0x0001e4000c101128 */
[----:B0-----:R-:W-:-:S05]  /*106c70*/  PRMT R4, R0, 0x7771, RZ ;  /* 0x0000777100047816 */ /* 0x001fca00000000ff */
[----:B------:R0:W-:Y:S02]  /*106c80*/  @P5 STG.E.U8 desc[UR40][R16.64], R4 ;  /* 0x0000000410005986 */ /* 0x0001e4000c101128 */
[C---:B0-----:R-:W-:Y:S02]  /*106c90*/  PRMT R4, R14.reuse, 0x7770, RZ ;  /* 0x000077700e047816 */ /* 0x041fe400000000ff */
[----:B------:R-:W2:Y:S04]  /*106ca0*/  LDL.LU.64 R16, [R1+0xad8] ;  /* 0x000ad80001107983 */ /* 0x000ea80000300a00 */
[----:B------:R0:W-:Y:S02]  /*106cb0*/  @P6 STG.E.U8 desc[UR40][R12.64], R4 ;  /* 0x000000040c006986 */ /* 0x0001e4000c101128 */
[----:B0-----:R-:W-:-:S05]  /*106cc0*/  PRMT R4, R14, 0x7771, RZ ;  /* 0x000077710e047816 */ /* 0x001fca00000000ff */
[----:B---3--:R0:W-:Y:S02]  /*106cd0*/  @P0 STG.E.U8 desc[UR40][R10.64], R4 ;  /* 0x000000040a000986 */ /* 0x0081e4000c101128 */
[----:B0-----:R-:W-:-:S05]  /*106ce0*/  PRMT R4, R15, 0x7770, RZ ;  /* 0x000077700f047816 */ /* 0x001fca00000000ff */
[----:B------:R0:W-:Y:S02]  /*106cf0*/  @P1 STG.E.U8 desc[UR40][R8.64], R4 ;  /* 0x0000000408001986 */ /* 0x0001e4000c101128 */
[----:B0-----:R-:W-:-:S05]  /*106d00*/  PRMT R4, R15, 0x7771, RZ ;  /* 0x000077710f047816 */ /* 0x001fca00000000ff */
[----:B------:R0:W-:Y:S02]  /*106d10*/  @P2 STG.E.U8 desc[UR40][R18.64], R4 ;  /* 0x0000000412002986 */ /* 0x0001e4000c101128 */
[----:B0-----:R-:W-:-:S05]  /*106d20*/  PRMT R4, R20, 0x7770, RZ ;  /* 0x0000777014047816 */ /* 0x001fca00000000ff */
[----:B------:R0:W-:Y:S04]  /*106d30*/  @P3 STG.E.U8 desc[UR40][R22.64], R4 ;  /* 0x0000000416003986 */ /* 0x0001e8000c101128 */
[----:B0-----:R-:W3:Y:S04]  /*106d40*/  LDL.LU.64 R22, [R1+0xae0] ;  /* 0x000ae00001167983 */ /* 0x001ee80000300a00 */
[----:B------:R-:W4:Y:S04]  /*106d50*/  LDL.LU.64 R12, [R1+0xae8] ;  /* 0x000ae800010c7983 */ /* 0x000f280000300a00 */
[----:B------:R-:W2:Y:S04]  /*106d60*/  LDL.LU.64 R10, [R1+0xaf0] ;  /* 0x000af000010a7983 */ /* 0x000ea80000300a00 */
[----:B------:R-:W2:Y:S04]  /*106d70*/  LDL.LU.64 R8, [R1+0xaf8] ;  /* 0x000af80001087983 */ /* 0x000ea80000300a00 */
[----:B------:R-:W2:Y:S04]  /*106d80*/  LDL.LU.64 R18, [R1+0xb00] ;  /* 0x000b000001127983 */ /* 0x000ea80000300a00 */
[----:B------:R-:W2:Y:S04]  /*106d90*/  LDL.LU R21, [R1+0x1b8] ;  /* 0x0001b80001157983 */ /* 0x000ea80000300800 */
[----:B------:R-:W2:Y:S04]  /*106da0*/  LDL.LU R2, [R1+0x1bc] ;  /* 0x0001bc0001027983 */ /* 0x000ea80000300800 */
        /* <DEDUP_REMOVED lines=19> */
[----:B--2---:R0:W-:Y:S04]  /*106ee0*/  STL.64 [R1+0x4160], R14 ;  /* 0x0041600e01007387 */ /* 0x0041e80000100a00 */
[----:B0-----:R-:W2:Y:S01]  /*106ef0*/  LDL.LU.64 R14, [R1+0xb08] ;  /* 0x000b0800010e7983 */ /* 0x001ea20000300a00 */
[----:B------:R-:W-:-:S07]  /*106f00*/  LOP3.LUT R3, R3, 0xfffffdff, RZ, 0xc0, !PT ;  /* 0xfffffdff03037812 */ /* 0x000fce00078ec0ff */
[----:B------:R-:W-:Y:S02]  /*106f10*/  @P4 LOP3.LUT R3, R3, 0x200, RZ, 0xfc, !PT ;  /* 0x0000020003034812 */ /* 0x000fe400078efcff */
[C---:B------:R-:W-:Y:S02]  /*106f20*/  LOP3.LUT P4, RZ, R24.reuse, 0x4000, RZ, 0xc0, !PT ;  /* 0x0000400018ff7812 */ /* 0x040fe4000788c0ff */
[C---:B------:R-:W-:Y:S02]  /*106f30*/  LOP3.LUT P0, RZ, R24.reuse, 0x100000, RZ, 0xc0, !PT ;  /* 0x0010000018ff7812 */ /* 0x040fe4000780c0ff */
[----:B------:R-:W-:Y:S02]  /*106f40*/  LOP3.LUT R3, R3, 0xfffffbff, RZ, 0xc0, !PT ;  /* 0xfffffbff03037812 */ /* 0x000fe400078ec0ff */
[----:B------:R-:W-:Y:S02]  /*106f50*/  LOP3.LUT P1, RZ, R24, 0x80000, RZ, 0xc0, !PT ;  /* 0x0008000018ff7812 */ /* 0x000fe4000782c0ff */
[----:B------:R-:W-:-:S02]  /*106f60*/  PRMT R4, R20, 0x7771, RZ ;  /* 0x0000777114047816 */ /* 0x000fc400000000ff */
[----:B------:R-:W-:-:S03]  /*106f70*/  LOP3.LUT P2, RZ, R24, 0x40000, RZ, 0xc0, !PT ;  /* 0x0004000018ff7812 */ /* 0x000fc6000784c0ff */
[----:B------:R-:W-:Y:S02]  /*106f80*/  @P4 LOP3.LUT R3, R3, 0x400, RZ, 0xfc, !PT ;  /* 0x0000040003034812 */ /* 0x000fe400078efcff */
[C---:B------:R-:W-:Y:S01]  /*106f90*/  LOP3.LUT P4, RZ, R24.reuse, 0x8000, RZ, 0xc0, !PT ;  /* 0x0000800018ff7812 */ /* 0x040fe2000788c0ff */
[----:B------:R0:W-:Y:S01]  /*106fa0*/  @P0 STG.E.U8 desc[UR40][R16.64], R4 ;  /* 0x0000000410000986 */ /* 0x0001e2000c101128 */
[----:B------:R-:W-:Y:S02]  /*106fb0*/  LOP3.LUT P3, RZ, R24, 0x20000, RZ, 0xc0, !PT ;  /* 0x0002000018ff7812 */ /* 0x000fe4000786c0ff */
[----:B------:R-:W-:Y:S02]  /*106fc0*/  LOP3.LUT R3, R3, 0xfffff7ff, RZ, 0xc0, !PT ;  /* 0xfffff7ff03037812 */ /* 0x000fe400078ec0ff */
[----:B0-----:R-:W-:-:S05]  /*106fd0*/  PRMT R4, R21, 0x7770, RZ ;  /* 0x0000777015047816 */ /* 0x001fca00000000ff */
[----:B---3--:R0:W-:Y:S02]  /*106fe0*/  @P1 STG.E.U8 desc[UR40][R22.64], R4 ;  /* 0x0000000416001986 */ /* 0x0081e4000c101128 */
[----:B------:R-:W-:Y:S02]  /*106ff0*/  @P4 LOP3.LUT R3, R3, 0x800, RZ, 0xfc, !PT ;  /* 0x0000080003034812 */ /* 0x000fe400078efcff */
[----:B------:R-:W-:Y:S02]  /*107000*/  LOP3.LUT P4, RZ, R24, 0x10000, RZ, 0xc0, !PT ;  /* 0x0001000018ff7812 */ /* 0x000fe4000788c0ff */
[----:B0-----:R-:W-:Y:S01]  /*107010*/  PRMT R4, R21, 0x7771, RZ ;  /* 0x0000777115047816 */ /* 0x001fe200000000ff */
[----:B------:R-:W3:Y:S04]  /*107020*/  LDL.LU.64 R22, [R1+0xb20] ;  /* 0x000b200001167983 */ /* 0x000ee80000300a00 */
[----:B----4-:R0:W-:Y:S04]  /*107030*/  @P2 STG.E.U8 desc[UR40][R12.64], R4 ;  /* 0x000000040c002986 */ /* 0x0101e8000c101128 */
[----:B------:R-:W4:Y:S04]  /*107040*/  LDL.LU.64 R28, [R1+0xb28] ;  /* 0x000b2800011c7983 */ /* 0x000f280000300a00 */
[----:B------:R-:W3:Y:S01]  /*107050*/  LDL.LU.64 R6, [R1+0xb30] ;  /* 0x000b300001067983 */ /* 0x000ee20000300a00 */
[----:B0-----:R-:W-:-:S03]  /*107060*/  PRMT R4, R2, 0x7770, RZ ;  /* 0x0000777002047816 */ /* 0x001fc600000000ff */
[----:B------:R-:W3:Y:S04]  /*107070*/  LDL.LU.64 R26, [R1+0xb38] ;  /* 0x000b3800011a7983 */ /* 0x000ee80000300a00 */
[----:B------:R0:W-:Y:S04]  /*107080*/  @P3 STG.E.U8 desc[UR40][R10.64], R4 ;  /* 0x000000040a003986 */ /* 0x0001e8000c101128 */
[----:B------:R-:W3:Y:S04]  /*107090*/  LDL.LU.64 R16, [R1+0xb40] ;  /* 0x000b400001107983 */ /* 0x000ee80000300a00 */
[----:B------:R-:W3:Y:S01]  /*1070a0*/  LDL.LU.64 R12, [R1+0xb48] ;  /* 0x000b4800010c7983 */ /* 0x000ee20000300a00 */
[----:B0-----:R-:W-:-:S03]  /*1070b0*/  PRMT R4, R2, 0x7771, RZ ;  /* 0x0000777102047816 */ /* 0x001fc600000000ff */
[----:B------:R-:W3:Y:S04]  /*1070c0*/  LDL.LU.64 R10, [R1+0xb50] ;  /* 0x000b5000010a7983 */ /* 0x000ee80000300a00 */
[----:B------:R0:W-:Y:S01]  /*1070d0*/  @P4 STG.E.U8 desc[UR40][R8.64], R4 ;  /* 0x0000000408004986 */ /* 0x0001e2000c101128 */
[----:B------:R-:W-:Y:S02]  /*1070e0*/  LOP3.LUT P4, RZ, R3, 0x800, RZ, 0xc0, !PT ;  /* 0x0000080003ff7812 */ /* 0x000fe4000788c0ff */
[----:B0-----:R-:W-:Y:S01]  /*1070f0*/  PRMT R4, R5, 0x7772, RZ ;  /* 0x0000777205047816 */ /* 0x001fe200000000ff */
[----:B------:R-:W3:Y:S10]  /*107100*/  LDL.LU.64 R8, [R1+0xb58] ;  /* 0x000b580001087983 */ /* 0x000ef40000300a00 */
[----:B------:R0:W-:Y:S01]  /*107110*/  @P4 STG.E.U8 desc[UR40][R18.64], R4 ;  /* 0x0000000412004986 */ /* 0x0001e2000c101128 */
[----:B------:R-:W-:-:S02]  /*107120*/  LOP3.LUT P4, RZ, R3, 0x400, RZ, 0xc0, !PT ;  /* 0x0000040003ff7812 */ /* 0x000fc4000788c0ff */
[----:B0-----:R-:W-:Y:S01]  /*107130*/  PRMT R4, R5, 0x7773, RZ ;  /* 0x0000777305047816 */ /* 0x001fe200000000ff */
[----:B------:R-:W3:Y:S04]  /*107140*/  LDL.LU.64 R18, [R1+0xb60] ;  /* 0x000b600001127983 */ /* 0x000ee80000300a00 */
[----:B------:R-:W3:Y:S06]  /*107150*/  LDL.LU R5, [R1+0x4168] ;  /* 0x0041680001057983 */ /* 0x000eec0000300800 */
        /* <DEDUP_REMOVED lines=12> */
[----:B---3--:R0:W-:Y:S04]  /*107220*/  @P4 STG.E.U8 desc[UR40][R22.64], R4 ;  /* 0x0000000416004986 */ /* 0x0081e8000c101128 */
[----:B0-----:R-:W3:Y:S01]  /*107230*/  LDL.LU.64 R22, [R1+0x4148] ;  /* 0x0041480001167983 */ /* 0x001ee20000300a00 */
[----:B------:R-:W-:Y:S02]  /*107240*/  LOP3.LUT P4, RZ, R3, 0x40, RZ, 0xc0, !PT ;  /* 0x0000004003ff7812 */ /* 0x000fe4000788c0ff */
[----:B------:R-:W-:-:S11]  /*107250*/  PRMT R4, R0, 0x7773, RZ ;  /* 0x0000777300047816 */ /* 0x000fd600000000ff */
[----:B----4-:R2:W-:Y:S01]  /*107260*/  @P4 STG.E.U8 desc[UR40][R28.64], R4 ;  /* 0x000000041c004986 */ /* 0x0105e2000c101128 */
        /* <DEDUP_REMOVED lines=23> */
[----:B---3--:R0:W-:Y:S04]  /*1073e0*/  @P3 STG.E.U8 desc[UR40][R22.64], R4 ;  /* 0x0000000416003986 */ /* 0x0081e8000c101128 */
[----:B0-----:R-:W2:Y:S04]  /*1073f0*/  LDL.LU.64 R22, [R1+0x4140] ;  /* 0x0041400001167983 */ /* 0x001ea80000300a00 */
[----:B------:R-:W3:Y:S04]  /*107400*/  LDL.LU.64 R18, [R1+0xb70] ;  /* 0x000b700001127983 */ /* 0x000ee80000300a00 */
[----:B------:R-:W4:Y:S01]  /*107410*/  LDL.LU.64 R20, [R1+0xb78] ;  /* 0x000b780001147983 */ /* 0x000f220000300a00 */
[----:B------:R-:W-:-:S02]  /*107420*/  LOP3.LUT P0, RZ, R24, 0x2, RZ, 0xc0, !PT ;  /* 0x0000000218ff7812 */ /* 0x000fc4000780c0ff */
[----:B------:R-:W-:Y:S01]  /*107430*/  LOP3.LUT P1, RZ, R24, 0x1, RZ, 0xc0, !PT ;  /* 0x0000000118ff7812 */ /* 0x000fe2000782c0ff */
[----:B------:R-:W2:Y:S01]  /*107440*/  LDL.LU.64 R16, [R1+0xb80] ;  /* 0x000b800001107983 */ /* 0x000ea20000300a00 */
[----:B------:R-:W-:-:S03]  /*107450*/  PRMT R4, R2, 0x7772, RZ ;  /* 0x0000777202047816 */ /* 0x000fc600000000ff */
[----:B------:R-:W2:Y:S04]  /*107460*/  LDL.LU.64 R10, [R1+0xb88] ;  /* 0x000b8800010a7983 */ /* 0x000ea80000300a00 */
[----:B------:R-:W2:Y:S04]  /*107470*/  LDL.LU.64 R8, [R1+0xb90] ;  /* 0x000b900001087983 */ /* 0x000ea80000300a00 */
[----:B------:R-:W2:Y:S04]  /*107480*/  LDL.LU R14, [R1+0x1a0] ;  /* 0x0001a000010e7983 */ /* 0x000ea80000300800 */
[----:B------:R-:W2:Y:S04]  /*107490*/  LDL.LU R12, [R1+0x1a4] ;  /* 0x0001a400010c7983 */ /* 0x000ea80000300800 */
[----:B------:R-:W2:Y:S04]  /*1074a0*/  LDL.LU R13, [R1+0x1a8] ;  /* 0x0001a800010d7983 */ /* 0x000ea80000300800 */
[----:B------:R-:W2:Y:S04]  /*1074b0*/  LDL.LU R0, [R1+0x1ac] ;  /* 0x0001ac0001007983 */ /* 0x000ea80000300800 */
[----:B---3--:R0:W-:Y:S02]  /*1074c0*/  @P0 STG.E.U8 desc[UR40][R18.64], R4 ;  /* 0x0000000412000986 */ /* 0x0081e4000c101128 */
[----:B0-----:R-:W-:-:S02]  /*1074d0*/  PRMT R4, R2, 0x7773, RZ ;  /* 0x0000777302047816 */ /* 0x001fc400000000ff */
[----:B------:R-:W3:Y:S04]  /*1074e0*/  LDL.LU.64 R18, [R1+0xb98] ;  /* 0x000b980001127983 */ /* 0x000ee80000300a00 */
[----:B------:R-:W2:Y:S04]  /*1074f0*/  LDL.LU R2, [R1+0x190] ;  /* 0x0001900001027983 */ /* 0x000ea80000300800 */
[----:B----4-:R0:W-:Y:S04]  /*107500*/  @P1 STG.E.U8 desc[UR40][R20.64], R4 ;  /* 0x0000000414001986 */ /* 0x0101e8000c101128 */
[----:B0-----:R-:W4:Y:S04]  /*107510*/  LDL.LU.64 R20, [R1+0xba0] ;  /* 0x000ba00001147983 */ /* 0x001f280000300a00 */
[----:B------:R-:W2:Y:S04]  /*107520*/  LDL.LU R6, [R1+0x194] ;  /* 0x0001940001067983 */ /* 0x000ea80000300800 */
[----:B------:R-:W2:Y:S04]  /*107530*/  LDL.LU.64 R24, [R1+0xbc8] ;  /* 0x000bc80001187983 */ /* 0x000ea80000300a00 */
        /* <DEDUP_REMOVED lines=37> */
[----:B------:R0:W-:Y:S10]  /*107790*/  @P2 STG.E.U8 desc[UR40][R16.64], R4 ;  /* 0x0000000410002986 */ /* 0x0001f4000c101128 */
[----:B------:R-:W-:-:S02]  /*1077a0*/  @P4 LOP3.LUT R3, R3, 0x8, RZ, 0xfc, !PT ;  /* 0x0000000803034812 */ /* 0x000fc400078efcff */
[----:B------:R-:W-:Y:S01]  /*1077b0*/  LOP3.LUT P4, RZ, R23, 0x20000000, RZ, 0xc0, !PT ;  /* 0x2000000017ff7812 */ /* 0x000fe2000788c0ff */
[----:B0-----:R-:W2:Y:S01]  /*1077c0*/  LDL.LU.64 R16, [R1+0xbe0] ;  /* 0x000be00001107983 */ /* 0x001ea20000300a00 */
[----:B------:R-:W-:-:S03]  /*1077d0*/  PRMT R4, R14, 0x7771, RZ ;  /* 0x000077710e047816 */ /* 0x000fc600000000ff */
[----:B------:R-:W2:Y:S04]  /*1077e0*/  LDL.LU R15, [R1+0x19c] ;  /* 0x00019c00010f7983 */ /* 0x000ea80000300800 */
[----:B------:R0:W-:Y:S02]  /*1077f0*/  @P3 STG.E.U8 desc[UR40][R10.64], R4 ;  /* 0x000000040a003986 */ /* 0x0001e4000c101128 */
[----:B0-----:R-:W-:Y:S02]  /*107800*/  PRMT R4, R12, 0x7770, RZ ;  /* 0x000077700c047816 */ /* 0x001fe400000000ff */
[----:B------:R-:W2:Y:S04]  /*107810*/  LDL.LU.64 R10, [R1+0xbe8] ;  /* 0x000be800010a7983 */ /* 0x000ea80000300a00 */
[----:B------:R0:W-:Y:S01]  /*107820*/  @P4 STG.E.U8 desc[UR40][R8.64], R4 ;  /* 0x0000000408004986 */ /* 0x0001e2000c101128 */
[----:B------:R-:W-:-:S02]  /*107830*/  LOP3.LUT P4, RZ, R3, 0x8, RZ, 0xc0, !PT ;  /* 0x0000000803ff7812 */ /* 0x000fc4000788c0ff */
[----:B0-----:R-:W-:Y:S01]  /*107840*/  PRMT R4, R12, 0x7771, RZ ;  /* 0x000077710c047816 */ /* 0x001fe200000000ff */
[----:B------:R-:W2:Y:S10]  /*107850*/  LDL.LU.64 R8, [R1+0xbf0] ;  /* 0x000bf00001087983 */ /* 0x000eb40000300a00 */
[----:B---3--:R0:W-:Y:S01]  /*107860*/  @P4 STG.E.U8 desc[UR40][R18.64], R4 ;  /* 0x0000000412004986 */ /* 0x0081e2000c101128 */
[----:B------:R-:W-:-:S02]  /*107870*/  LOP3.LUT P4, RZ, R3, 0x4, RZ, 0xc0, !PT ;  /* 0x0000000403ff7812 */ /* 0x000fc4000788c0ff */
[----:B0-----:R-:W-:Y:S01]  /*107880*/  PRMT R4, R13, 0x7770, RZ ;  /* 0x000077700d047816 */ /* 0x001fe200000000ff */
[----:B------:R-:W3:Y:S10]  /*107890*/  LDL.LU.64 R18, [R1+0xbf8] ;  /* 0x000bf80001127983 */ /* 0x000ef40000300a00 */
[----:B----4-:R0:W-:Y:S01]  /*1078a0*/  @P4 STG.E.U8 desc[UR40][R20.64], R4 ;  /* 0x0000000414004986 */ /* 0x0101e2000c101128 */
[----:B------:R-:W-:-:S02]  /*1078b0*/  LOP3.LUT P4, RZ, R3, 0x2, RZ, 0xc0, !PT ;  /* 0x0000000203ff7812 */ /* 0x000fc4000788c0ff */
[----:B0-----:R-:W-:Y:S01]  /*1078c0*/  PRMT R4, R13, 0x7771, RZ ;  /* 0x000077710d047816 */ /* 0x001fe200000000ff */
[----:B------:R-:W4:Y:S10]  /*1078d0*/  LDL.LU.64 R20, [R1+0xc00] ;  /* 0x000c000001147983 */ /* 0x000f340000300a00 */
        /* <DEDUP_REMOVED lines=20> */
[----:B------:R-:W-:Y:S01]  /*107a20*/  LOP3.LUT P2, RZ, R23, 0x10000, RZ, 0xc0, !PT ;  /* 0x0001000017ff7812 */ /* 0x000fe2000784c0ff */
[----:B------:R-:W-:Y:S04]  /*107a30*/  STL.64 [R1+0x4100], R6 ;  /* 0x0041000601007387 */ /* 0x000fe80000100a00 */
[----:B--2---:R0:W-:Y:S01]  /*107a40*/  @P4 STG.E.U8 desc[UR40][R24.64], R3 ;  /* 0x0000000318004986 */ /* 0x0041e2000c101128 */
[----:B------:R-:W-:-:S02]  /*107a50*/  LOP3.LUT P4, RZ, R5, 0x10000000, RZ, 0xc0, !PT ;  /* 0x1000000005ff7812 */ /* 0x000fc4000788c0ff */
        /* <DEDUP_REMOVED lines=13> */
[C---:B------:R-:W-:Y:S02]  /*107b30*/  LOP3.LUT P3, RZ, R23.reuse, 0x8000, RZ, 0xc0, !PT ;  /* 0x0000800017ff7812 */ /* 0x040fe4000786c0ff */
[----:B------:R-:W-:Y:S01]  /*107b40*/  LOP3.LUT P0, RZ, R23, 0x4000, RZ, 0xc0, !PT ;  /* 0x0000400017ff7812 */ /* 0x000fe2000780c0ff */
[----:B------:R-:W3:Y:S01]  /*107b50*/  LDL.LU.64 R26, [R1+0xc10] ;  /* 0x000c1000011a7983 */ /* 0x000ee20000300a00 */
[----:B------:R-:W-:-:S09]  /*107b60*/  PRMT R3, R14, 0x7772, RZ ;  /* 0x000077720e037816 */ /* 0x000fd200000000ff */
[----:B----4-:R0:W-:Y:S02]  /*107b70*/  @P3 STG.E.U8 desc[UR40][R20.64], R3 ;  /* 0x0000000314003986 */ /* 0x0101e4000c101128 */
[----:B0-----:R-:W-:Y:S02]  /*107b80*/  PRMT R3, R14, 0x7773, RZ ;  /* 0x000077730e037816 */ /* 0x001fe400000000ff */
[----:B------:R-:W4:Y:S04]  /*107b90*/  LDL.LU.64 R20, [R1+0xc18] ;  /* 0x000c180001147983 */ /* 0x000f280000300a00 */
[----:B------:R-:W3:Y:S04]  /*107ba0*/  LDL.LU.64 R16, [R1+0xc20] ;  /* 0x000c200001107983 */ /* 0x000ee80000300a00 */
[----:B------:R-:W3:Y:S04]  /*107bb0*/  LDL.LU.64 R10, [R1+0xc28] ;  /* 0x000c2800010a7983 */ /* 0x000ee80000300a00 */
[----:B------:R-:W3:Y:S04]  /*107bc0*/  LDL.LU.64 R8, [R1+0xc30] ;  /* 0x000c300001087983 */ /* 0x000ee80000300a00 */
[----:B--2---:R0:W-:Y:S04]  /*107bd0*/  @P0 STG.E.U8 desc[UR40][R18.64], R3 ;  /* 0x0000000312000986 */ /* 0x0041e8000c101128 */
[----:B0-----:R-:W2:Y:S04]  /*107be0*/  LDL.LU.64 R18, [R1+0xc38] ;  /* 0x000c380001127983 */ /* 0x001ea80000300a00 */
        /* <DEDUP_REMOVED lines=29> */
[----:B---3--:R0:W-:Y:S01]  /*107dc0*/  @P1 STG.E.U8 desc[UR40][R26.64], R3 ;  /* 0x000000031a001986 */ /* 0x0081e2000c101128 */
[----:B------:R-:W-:Y:S02]  /*107dd0*/  LOP3.LUT R5, R5, 0xf7ffffff, RZ, 0xc0, !PT ;  /* 0xf7ffffff05057812 */ /* 0x000fe400078ec0ff */
[----:B0-----:R-:W-:-:S07]  /*107de0*/  PRMT R3, R12, 0x7773, RZ ;  /* 0x000077730c037816 */ /* 0x001fce00000000ff */
[----:B------:R-:W-:Y:S02]  /*107df0*/  @P4 LOP3.LUT R5, R5, 0x8000000, RZ, 0xfc, !PT ;  /* 0x0800000005054812 */ /* 0x000fe400078efcff */
[----:B------:R-:W-:Y:S01]  /*107e00*/  LOP3.LUT P4, RZ, R23, 0x400, RZ, 0xc0, !PT ;  /* 0x0000040017ff7812 */ /* 0x000fe2000788c0ff */
[----:B----4-:R0:W-:Y:S02]  /*107e10*/  @P2 STG.E.U8 desc[UR40][R20.64], R3 ;  /* 0x0000000314002986 */ /* 0x0101e4000c101128 */
[C---:B0-----:R-:W-:Y:S02]  /*107e20*/  PRMT R3, R13.reuse, 0x7772, RZ ;  /* 0x000077720d037816 */ /* 0x041fe400000000ff */
[----:B------:R-:W3:Y:S04]  /*107e30*/  LDL.LU.64 R20, [R1+0xc50] ;  /* 0x000c500001147983 */ /* 0x000ee80000300a00 */
[----:B------:R0:W-:Y:S04]  /*107e40*/  @P3 STG.E.U8 desc[UR40][R16.64], R3 ;  /* 0x0000000310003986 */ /* 0x0001e8000c101128 */
[----:B------:R-:W4:Y:S04]  /*107e50*/  LDL.LU.64 R24, [R1+0xc58] ;  /* 0x000c580001187983 */ /* 0x000f280000300a00 */
[----:B------:R-:W3:Y:S01]  /*107e60*/  LDL.LU.64 R28, [R1+0xc60] ;  /* 0x000c6000011c7983 */ /* 0x000ee20000300a00 */
[----:B0-----:R-:W-:-:S03]  /*107e70*/  PRMT R3, R13, 0x7773, RZ ;  /* 0x000077730d037816 */ /* 0x001fc600000000ff */
[----:B------:R-:W3:Y:S04]  /*107e80*/  LDL.LU.64 R26, [R1+0xc68] ;  /* 0x000c6800011a7983 */ /* 0x000ee80000300a00 */
[----:B------:R0:W-:Y:S01]  /*107e90*/  @P4 STG.E.U8 desc[UR40][R10.64], R3 ;  /* 0x000000030a004986 */ /* 0x0001e2000c101128 */
[----:B------:R-:W-:-:S03]  /*107ea0*/  LOP3.LUT P4, RZ, R5, 0x8000000, RZ, 0xc0, !PT ;  /* 0x0800000005ff7812 */ /* 0x000fc6000788c0ff */
[----:B------:R-:W3:Y:S04]  /*107eb0*/  LDL.LU R4, [R1+0x180] ;  /* 0x0001800001047983 */ /* 0x000ee80000300800 */
[----:B------:R-:W3:Y:S01]  /*107ec0*/  LDL.LU.64 R16, [R1+0xc70] ;  /* 0x000c700001107983 */ /* 0x000ee20000300a00 */
[----:B0-----:R-:W-:-:S03]  /*107ed0*/  PRMT R3, R0, 0x7772, RZ ;  /* 0x0000777200037816 */ /* 0x001fc600000000ff */
[----:B------:R-:W3:Y:S04]  /*107ee0*/  LDL.LU.64 R12, [R1+0xc78] ;  /* 0x000c7800010c7983 */ /* 0x000ee80000300a00 */
[----:B------:R0:W-:Y:S01]  /*107ef0*/  @P4 STG.E.U8 desc[UR40][R8.64], R3 ;  /* 0x0000000308004986 */ /* 0x0001e2000c101128 */
[----:B------:R-:W-:-:S03]  /*107f00*/  LOP3.LUT P4, RZ, R5, 0x4000000, RZ, 0xc0, !PT ;  /* 0x0400000005ff7812 */ /* 0x000fc6000788c0ff */
[----:B------:R-:W3:Y:S04]  /*107f10*/  LDL.LU.64 R10, [R1+0xc80] ;  /* 0x000c8000010a7983 */ /* 0x000ee80000300a00 */
[----:B------:R-:W3:Y:S01]  /*107f20*/  LDL.LU R14, [R1+0x184] ;  /* 0x00018400010e7983 */ /* 0x000ee20000300800 */
[----:B0-----:R-:W-:-:S03]  /*107f30*/  PRMT R3, R0, 0x7773, RZ ;  /* 0x0000777300037816 */ /* 0x001fc600000000ff */
[----:B------:R-:W3:Y:S04]  /*107f40*/  LDL.LU.64 R8, [R1+0xc90] ;  /* 0x000c900001087983 */ /* 0x000ee80000300a00 */
[----:B------:R0:W-:Y:S01]  /*107f50*/  @P4 STG.E.U8 desc[UR40][R18.64], R3 ;  /* 0x0000000312004986 */ /* 0x0001e2000c101128 */
[----:B------:R-:W-:-:S03]  /*107f60*/  LOP3.LUT P4, RZ, R5, 0x2000000, RZ, 0xc0, !PT ;  /* 0x0200000005ff7812 */ /* 0x000fc6000788c0ff */
[----:B------:R-:W3:Y:S01]  /*107f70*/  LDL.LU R0, [R1+0x4118] ;  /* 0x0041180001007983 */ /* 0x000ee20000300800 */
[----:B0-----:R-:W-:-:S03]  /*107f80*/  PRMT R3, R2, 0x7772, RZ ;  /* 0x0000777202037816 */ /* 0x001fc600000000ff */
[----:B------:R-:W3:Y:S06]  /*107f90*/  LDL.LU.64 R18, [R1+0xc98] ;  /* 0x000c980001127983 */ /* 0x000eec0000300a00 */
[----:B--2---:R0:W-:Y:S04]  /*107fa0*/  @P4 STG.E.U8 desc[UR40][R6.64], R3 ;  /* 0x0000000306004986 */ /* 0x0041e8000c101128 */
[----:B0-----:R-:W2:Y:S01]  /*107fb0*/  LDL.LU.64 R6, [R1+0x4110] ;  /* 0x0041100001067983 */ /* 0x001ea20000300a00 */
[----:B------:R-:W-:-:S02]  /*107fc0*/  LOP3.LUT P4, RZ, R5, 0x1000000, RZ, 0xc0, !PT ;  /* 0x0100000005ff7812 */ /* 0x000fc4000788c0ff */
[----:B------:R-:W-:Y:S02]  /*107fd0*/  PRMT R3, R2, 0x7773, RZ ;  /* 0x0000777302037816 */ /* 0x000fe400000000ff */
[----:B------:R-:W3:Y:S09]  /*107fe0*/  LDL.LU R2, [R1+0x4108] ;  /* 0x0041080001027983 */ /* 0x000ef20000300800 */
[----:B--2---:R0:W-:Y:S04]  /*107ff0*/  @P4 STG.E.U8 desc[UR40][R6.64], R3 ;  /* 0x0000000306004986 */ /* 0x0041e8000c101128 */
[----:B0-----:R-:W2:Y:S01]  /*108000*/  LDL.LU.64 R6, [R1+0x4100] ;  /* 0x0041000001067983 */ /* 0x001ea20000300a00 */
[----:B------:R-:W-:-:S02]  /*108010*/  LOP3.LUT P4, RZ, R5, 0x800000, RZ, 0xc0, !PT ;  /* 0x0080000005ff7812 */ /* 0x000fc4000788c0ff */
[C---:B------:R-:W-:Y:S02]  /*108020*/  LOP3.LUT P5, RZ, R23.reuse, 0x2, RZ, 0xc0, !PT ;  /* 0x0000000217ff7812 */ /* 0x040fe400078ac0ff */
[----:B------:R-:W-:Y:S02]  /*108030*/  LOP3.LUT P6, RZ, R23, 0x1, RZ, 0xc0, !PT ;  /* 0x0000000117ff7812 */ /* 0x000fe400078cc0ff */
[----:B------:R-:W-:Y:S02]  /*108040*/  LOP3.LUT P0, RZ, R22, 0x80000000, RZ, 0xc0, !PT ;  /* 0x8000000016ff7812 */ /* 0x000fe4000780c0ff */
[----:B--2---:R-:W-:-:S05]  /*108050*/  PRMT R3, R6, 0x7772, RZ ;  /* 0x0000777206037816 */ /* 0x004fca00000000ff */
[----:B---3--:R0:W-:Y:S04]  /*108060*/  @P4 STG.E.U8 desc[UR40][R20.64], R3 ;  /* 0x0000000314004986 */ /* 0x0081e8000c101128 */
[----:B0-----:R-:W2:Y:S01]  /*108070*/  LDL.LU.64 R20, [R1+0x40f8] ;  /* 0x0040f80001147983 */ /* 0x001ea20000300a00 */
[----:B------:R-:W-:Y:S02]  /*108080*/  LOP3.LUT P4, RZ, R5, 0x400000, RZ, 0xc0, !PT ;  /* 0x0040000005ff7812 */ /* 0x000fe4000788c0ff */
[----:B------:R-:W-:-:S11]  /*108090*/  PRMT R3, R6, 0x7773, RZ ;  /* 0x0000777306037816 */ /* 0x000fd600000000ff */
[----:B----4-:R0:W-:Y:S01]  /*1080a0*/  @P4 STG.E.U8 desc[UR40][R24.64], R3 ;  /* 0x0000000318004986 */ /* 0x0101e2000c101128 */
[----:B------:R-:W-:Y:S02]  /*1080b0*/  LOP3.LUT P4, RZ, R5, 0x200000, RZ, 0xc0, !PT ;  /* 0x0020000005ff7812 */ /* 0x000fe4000788c0ff */
[----:B0-----:R-:W-:-:S11]  /*1080c0*/  PRMT R3, R7, 0x7772, RZ ;  /* 0x0000777207037816 */ /* 0x001fd600000000ff */
        /* <DEDUP_REMOVED lines=11> */
[----:B0-----:R-:W-:-:S05]  /*108180*/  PRMT R3, R4, 0x7770, RZ ;  /* 0x0000777004037816 */ /* 0x001fca00000000ff */
[----:B------:R0:W-:Y:S02]  /*108190*/  @P0 STG.E.U8 desc[UR40][R10.64], R3 ;  /* 0x000000030a000986 */ /* 0x0001e4000c101128 */
[----:B0-----:R-:W-:-:S05]  /*1081a0*/  PRMT R3, R4, 0x7771, RZ ;  /* 0x0000777104037816 */ /* 0x001fca00000000ff */
[----:B--2---:R0:W-:Y:S02]  /*1081b0*/  @P1 STG.E.U8 desc[UR40][R20.64], R3 ;  /* 0x0000000314001986 */ /* 0x0041e4000c101128 */
[C---:B0-----:R-:W-:Y:S02]  /*1081c0*/  PRMT R3, R14.reuse, 0x7770, RZ ;  /* 0x000077700e037816 */ /* 0x041fe400000000ff */
[----:B------:R-:W2:Y:S04]  /*1081d0*/  LDL.LU R21, [R1+0x40f0] ;  /* 0x0040f00001157983 */ /* 0x000ea80000300800 */
[----:B------:R0:W-:Y:S02]  /*1081e0*/  @P2 STG.E.U8 desc[UR40][R8.64], R3 ;  /* 0x0000000308002986 */ /* 0x0001e4000c101128 */
[----:B0-----:R-:W-:-:S02]  /*1081f0*/  PRMT R3, R14, 0x7771, RZ ;  /* 0x000077710e037816 */ /* 0x001fc400000000ff */
[----:B------:R-:W3:Y:S04]  /*108200*/  LDL.LU.64 R8, [R1+0xca0] ;  /* 0x000ca00001087983 */ /* 0x000ee80000300a00 */
[----:B------:R-:W4:Y:S04]  /*108210*/  LDL.LU.64 R28, [R1+0xca8] ;  /* 0x000ca800011c7983 */ /* 0x000f280000300a00 */
[----:B------:R0:W-:Y:S04]  /*108220*/  @P3 STG.E.U8 desc[UR40][R18.64], R3 ;  /* 0x0000000312003986 */ /* 0x0001e8000c101128 */
[----:B------:R-:W2:Y:S04]  /*108230*/  LDL.LU.64 R6, [R1+0xcb0] ;  /* 0x000cb00001067983 */ /* 0x000ea80000300a00 */
[----:B0-----:R-:W2:Y:S04]  /*108240*/  LDL.LU.64 R18, [R1+0xcb8] ;  /* 0x000cb80001127983 */ /* 0x001ea80000300a00 */
[----:B------:R-:W2:Y:S04]  /*108250*/  LDL.LU.64 R26, [R1+0xcc0] ;  /* 0x000cc000011a7983 */ /* 0x000ea80000300a00 */
[----:B------:R-:W2:Y:S01]  /*108260*/  LDL.LU R15, [R1+0x188] ;  /* 0x00018800010f7983 */ /* 0x000ea20000300800 */
[----:B------:R-:W-:-:S03]  /*108270*/  LOP3.LUT P0, RZ, R22, 0x8000000, RZ, 0xc0, !PT ;  /* 0x0800000016ff7812 */ /* 0x000fc6000780c0ff */
[----:B------:R-:W3:Y:S04]  /*108280*/  LDL.LU R20, [R1+0x18c] ;  /* 0x00018c0001147983 */ /* 0x000ee80000300800 */
[----:B------:R-:W4:Y:S04]  /*108290*/  LDL.LU R16, [R1+0x170] ;  /* 0x0001700001107983 */ /* 0x000f280000300800 */
[----:B------:R-:W4:Y:S04]  /*1082a0*/  LDL.LU R17, [R1+0x174] ;  /* 0x0001740001117983 */ /* 0x000f280000300800 */
[----:B------:R-:W4:Y:S04]  /*1082b0*/  LDL.LU R10, [R1+0x178] ;  /* 0x00017800010a7983 */ /* 0x000f280000300800 */
[----:B------:R-:W4:Y:S01]  /*1082c0*/  LDL.LU.64 R12, [R1+0xcc8] ;  /* 0x000cc800010c7983 */ /* 0x000f220000300a00 */
[----:B--2---:R-:W-:-:S05]  /*1082d0*/  PRMT R3, R15, 0x7770, RZ ;  /* 0x000077700f037816 */ /* 0x004fca00000000ff */
[----:B---3--:R0:W-:Y:S04]  /*1082e0*/  @P0 STG.E.U8 desc[UR40][R8.64], R3 ;  /* 0x0000000308000986 */ /* 0x0081e8000c101128 */
[----:B0-----:R-:W2:Y:S04]  /*1082f0*/  LDL.LU.64 R8, [R1+0xcd0] ;  /* 0x000cd00001087983 */ /* 0x001ea80000300a00 */
[----:B------:R-:W3:Y:S01]  /*108300*/  LDL.LU R11, [R1+0x17c] ;  /* 0x00017c00010b7983 */ /* 0x000ee20000300800 */
[C---:B------:R-:W-:Y:S02]  /*108310*/  LOP3.LUT P1, RZ, R22.reuse, 0x4000000, RZ, 0xc0, !PT ;  /* 0x0400000016ff7812 */ /* 0x040fe4000782c0ff */
[----:B------:R-:W-:-:S02]  /*108320*/  LOP3.LUT P2, RZ, R22, 0x2000000, RZ, 0xc0, !PT ;  /* 0x0200000016ff7812 */ /* 0x000fc4000784c0ff */
[----:B------:R-:W-:-:S09]  /*108330*/  PRMT R3, R15, 0x7771, RZ ;  /* 0x000077710f037816 */ /* 0x000fd200000000ff */
[----:B----4-:R0:W-:Y:S02]  /*108340*/  @P1 STG.E.U8 desc[UR40][R28.64], R3 ;  /* 0x000000031c001986 */ /* 0x0101e4000c101128 */
[----:B0-----:R-:W-:-:S05]  /*108350*/  PRMT R3, R20, 0x7770, RZ ;  /* 0x0000777014037816 */ /* 0x001fca00000000ff */
[----:B------:R0:W-:Y:S02]  /*108360*/  @P2 STG.E.U8 desc[UR40][R6.64], R3 ;  /* 0x0000000306002986 */ /* 0x0001e4000c101128 */
[----:B0-----:R-:W-:Y:S02]  /*108370*/  PRMT R3, R20, 0x7771, RZ ;  /* 0x0000777114037816 */ /* 0x001fe400000000ff */
[----:B---3--:R0:W-:Y:S04]  /*108380*/  STL.64 [R1+0x40e8], R10 ;  /* 0x0040e80a01007387 */ /* 0x0081e80000100a00 */
[----:B------:R-:W-:Y:S04]  /*108390*/  STL.64 [R1+0x40c8], R14 ;  /* 0x0040c80e01007387 */ /* 0x000fe80000100a00 */
[----:B0-----:R-:W3:Y:S04]  /*1083a0*/  LDL.LU.64 R10, [R1+0xcd8] ;  /* 0x000cd800010a7983 */ /* 0x001ee80000300a00 */
[----:B------:R0:W-:Y:S04]  /*1083b0*/  STL.64 [R1+0x40d0], R20 ;  /* 0x0040d01401007387 */ /* 0x0001e80000100a00 */
        /* <DEDUP_REMOVED lines=23> */
[----:B------:R-:W-:-:S09]  /*108530*/  LOP3.LUT P3, RZ, R22, 0x1000000, RZ, 0xc0, !PT ;  /* 0x0100000016ff7812 */ /* 0x000fd2000786c0ff */
[----:B------:R-:W-:Y:S02]  /*108540*/  @P4 LOP3.LUT R5, R5, 0x40000, RZ, 0xfc, !PT ;  /* 0x0004000005054812 */ /* 0x000fe400078efcff */
[----:B------:R-:W-:Y:S02]  /*108550*/  LOP3.LUT P4, RZ, R22, 0x400000, RZ, 0xc0, !PT ;  /* 0x0040000016ff7812 */ /* 0x000fe4000788c0ff */
[----:B------:R-:W-:Y:S01]  /*108560*/  LOP3.LUT R5, R5, 0xfff7ffff, RZ, 0xc0, !PT ;  /* 0xfff7ffff05057812 */ /* 0x000fe200078ec0ff */
[----:B------:R0:W-:Y:S10]  /*108570*/  @P3 STG.E.U8 desc[UR40][R18.64], R3 ;  /* 0x0000000312003986 */ /* 0x0001f4000c101128 */
[----:B------:R-:W-:-:S02]  /*108580*/  @P4 LOP3.LUT R5, R5, 0x80000, RZ, 0xfc, !PT ;  /* 0x0008000005054812 */ /* 0x000fc400078efcff */
[----:B------:R-:W-:Y:S02]  /*108590*/  LOP3.LUT P4, RZ, R22, 0x800000, RZ, 0xc0, !PT ;  /* 0x0080000016ff7812 */ /* 0x000fe4000788c0ff */
[----:B0-----:R-:W-:-:S11]  /*1085a0*/  PRMT R3, R16, 0x7770, RZ ;  /* 0x0000777010037816 */ /* 0x001fd600000000ff */
[----:B------:R0:W-:Y:S01]  /*1085b0*/  @P4 STG.E.U8 desc[UR40][R26.64], R3 ;  /* 0x000000031a004986 */ /* 0x0001e2000c101128 */
[----:B------:R-:W-:Y:S02]  /*1085c0*/  LOP3.LUT P4, RZ, R5, 0x80000, RZ, 0xc0, !PT ;  /* 0x0008000005ff7812 */ /* 0x000fe4000788c0ff */
[----:B0-----:R-:W-:-:S11]  /*1085d0*/  PRMT R3, R16, 0x7771, RZ ;  /* 0x0000777110037816 */ /* 0x001fd600000000ff */
[----:B------:R0:W-:Y:S01]  /*1085e0*/  @P4 STG.E.U8 desc[UR40][R12.64], R3 ;  /* 0x000000030c004986 */ /* 0x0001e2000c101128 */
[----:B------:R-:W-:Y:S02]  /*1085f0*/  LOP3.LUT P4, RZ, R5, 0x40000, RZ, 0xc0, !PT ;  /* 0x0004000005ff7812 */ /* 0x000fe4000788c0ff */
[----:B0-----:R-:W-:-:S11]  /*108600*/  PRMT R3, R17, 0x7770, RZ ;  /* 0x0000777011037816 */ /* 0x001fd600000000ff */
[----:B--2---:R0:W-:Y:S01]  /*108610*/  @P4 STG.E.U8 desc[UR40][R8.64], R3 ;  /* 0x0000000308004986 */ /* 0x0041e2000c101128 */
[----:B------:R-:W-:Y:S02]  /*108620*/  LOP3.LUT P4, RZ, R5, 0x20000, RZ, 0xc0, !PT ;  /* 0x0002000005ff7812 */ /* 0x000fe4000788c0ff */
[----:B0-----:R-:W-:-:S11]  /*108630*/  PRMT R3, R17, 0x7771, RZ ;  /* 0x0000777111037816 */ /* 0x001fd600000000ff */
[----:B---3--:R-:W-:Y:S04]  /*108640*/  @P4 STG.E.U8 desc[UR40][R10.64], R3 ;  /* 0x000000030a004986 */ /* 0x008fe8000c101128 */
[----:B----4-:R0:W-:Y:S04]  /*108650*/  STL.64 [R1+0x40e0], R20 ;  /* 0x0040e01401007387 */ /* 0x0101e80000100a00 */
        /* <DEDUP_REMOVED lines=12> */
[----:B------:R0:W-:Y:S04]  /*108720*/  @P4 STG.E.U8 desc[UR40][R20.64], R3 ;  /* 0x0000000314004986 */ /* 0x0001e8000c101128 */
[----:B0-----:R-:W2:Y:S01]  /*108730*/  LDL.LU.64 R20, [R1+0x40e0] ;  /* 0x0040e00001147983 */ /* 0x001ea20000300a00 */
[----:B------:R-:W-:Y:S02]  /*108740*/  LOP3.LUT P4, RZ, R5, 0x8000, RZ, 0xc0, !PT ;  /* 0x0000800005ff7812 */ /* 0x000fe4000788c0ff */
[----:B------:R-:W-:-:S11]  /*108750*/  PRMT R3, R10, 0x7771, RZ ;  /* 0x000077710a037816 */ /* 0x000fd600000000ff */
[----:B--2---:R0:W-:Y:S04]  /*108760*/  @P4 STG.E.U8 desc[UR40][R20.64], R3 ;  /* 0x0000000314004986 */ /* 0x0041e8000c101128 */
[----:B0-----:R-:W2:Y:S01]  /*108770*/  LDL.LU.64 R20, [R1+0x40d8] ;  /* 0x0040d80001147983 */ /* 0x001ea20000300a00 */
[----:B------:R-:W-:Y:S02]  /*108780*/  LOP3.LUT P4, RZ, R5, 0x4000, RZ, 0xc0, !PT ;  /* 0x0000400005ff7812 */ /* 0x000fe4000788c0ff */
[----:B------:R-:W-:-:S11]  /*108790*/  PRMT R3, R11, 0x7770, RZ ;  /* 0x000077700b037816 */ /* 0x000fd600000000ff */
[----:B--2---:R0:W-:Y:S01]  /*1087a0*/  @P4 STG.E.U8 desc[UR40][R20.64], R3 ;  /* 0x0000000314004986 */ /* 0x0041e2000c101128 */
[----:B------:R-:W-:Y:S02]  /*1087b0*/  LOP3.LUT P4, RZ, R5, 0x2000, RZ, 0xc0, !PT ;  /* 0x0000200005ff7812 */ /* 0x000fe4000788c0ff */
[----:B0-----:R-:W-:Y:S01]  /*1087c0*/  PRMT R3, R11, 0x7771, RZ ;  /* 0x000077710b037816 */ /* 0x001fe200000000ff */
[----:B------:R-:W2:Y:S10]  /*1087d0*/  LDL.LU.64 R20, [R1+0x40d0] ;  /* 0x0040d00001147983 */ /* 0x000eb40000300a00 */
[----:B---3--:R0:W-:Y:S04]  /*1087e0*/  @P4 STG.E.U8 desc[UR40][R14.64], R3 ;  /* 0x000000030e004986 */ /* 0x0081e8000c101128 */
[----:B0-----:R-:W3:Y:S01]  /*1087f0*/  LDL.LU.64 R14, [R1+0x40c8] ;  /* 0x0040c800010e7983 */ /* 0x001ee20000300a00 */
[----:B------:R-:W-:-:S02]  /*108800*/  LOP3.LUT P4, RZ, R5, 0x1000, RZ, 0xc0, !PT ;  /* 0x0000100005ff7812 */ /* 0x000fc4000788c0ff */
[----:B------:R-:W-:Y:S02]  /*108810*/  LOP3.LUT P5, RZ, R22, 0x4000, RZ, 0xc0, !PT ;  /* 0x0000400016ff7812 */ /* 0x000fe400078ac0ff */
[----:B------:R-:W-:Y:S02]  /*108820*/  PRMT R3, R4, 0x7772, RZ ;  /* 0x0000777204037816 */ /* 0x000fe400000000ff */
[C---:B------:R-:W-:Y:S02]  /*108830*/  LOP3.LUT P6, RZ, R22.reuse, 0x2000, RZ, 0xc0, !PT ;  /* 0x0000200016ff7812 */ /* 0x040fe400078cc0ff */
[----:B------:R-:W-:-:S05]  /*108840*/  LOP3.LUT P0, RZ, R22, 0x1000, RZ, 0xc0, !PT ;  /* 0x0000100016ff7812 */ /* 0x000fca000780c0ff */
[----:B----4-:R0:W-:Y:S01]  /*108850*/  @P4 STG.E.U8 desc[UR40][R18.64], R3 ;  /* 0x0000000312004986 */ /* 0x0101e2000c101128 */
[----:B------:R-:W-:Y:S02]  /*108860*/  LOP3.LUT P1, RZ, R22, 0x800, RZ, 0xc0, !PT ;  /* 0x0000080016ff7812 */ /* 0x000fe4000782c0ff */
[----:B0-----:R-:W-:Y:S01]  /*108870*/  PRMT R3, R4, 0x7773, RZ ;  /* 0x0000777304037816 */ /* 0x001fe200000000ff */
[----:B------:R-:W4:Y:S04]  /*108880*/  LDL.LU.64 R18, [R1+0x40c0] ;  /* 0x0040c00001127983 */ /* 0x000f280000300a00 */
[----:B------:R3:W-:Y:S01]  /*108890*/  @P5 STG.E.U8 desc[UR40][R24.64], R3 ;  /* 0x0000000318005986 */ /* 0x0007e2000c101128 */
[C---:B------:R-:W-:Y:S02]  /*1088a0*/  LOP3.LUT P2, RZ, R22.reuse, 0x400, RZ, 0xc0, !PT ;  /* 0x0000040016ff7812 */ /* 0x040fe4000784c0ff */
[----:B------:R-:W-:-:S02]  /*1088b0*/  LOP3.LUT P3, RZ, R22, 0x200, RZ, 0xc0, !PT ;  /* 0x0000020016ff7812 */ /* 0x000fc4000786c0ff */
[----:B---3--:R-:W-:-:S05]  /*1088c0*/  PRMT R3, R14, 0x7772, RZ ;  /* 0x000077720e037816 */ /* 0x008fca00000000ff */
[----:B------:R0:W-:Y:S02]  /*1088d0*/  @P6 STG.E.U8 desc[UR40][R28.64], R3 ;  /* 0x000000031c006986 */ /* 0x0001e4000c101128 */
[----:B0-----:R-:W-:-:S05]  /*1088e0*/  PRMT R3, R14, 0x7773, RZ ;  /* 0x000077730e037816 */ /* 0x001fca00000000ff */
[----:B------:R0:W-:Y:S02]  /*1088f0*/  @P0 STG.E.U8 desc[UR40][R6.64], R3 ;  /* 0x0000000306000986 */ /* 0x0001e4000c101128 */
[C---:B0-----:R-:W-:Y:S02]  /*108900*/  PRMT R3, R15.reuse, 0x7772, RZ ;  /* 0x000077720f037816 */ /* 0x041fe400000000ff */
[----:B------:R-:W3:Y:S04]  /*108910*/  LDL.LU.64 R6, [R1+0xd40] ;  /* 0x000d400001067983 */ /* 0x000ee80000300a00 */
[----:B------:R0:W-:Y:S02]  /*108920*/  @P1 STG.E.U8 desc[UR40][R26.64], R3 ;  /* 0x000000031a001986 */ /* 0x0001e4000c101128 */
[----:B0-----:R-:W-:-:S05]  /*108930*/  PRMT R3, R15, 0x7773, RZ ;  /* 0x000077730f037816 */ /* 0x001fca00000000ff */
[----:B------:R2:W-:Y:S02]  /*108940*/  @P2 STG.E.U8 desc[UR40][R12.64], R3 ;  /* 0x000000030c002986 */ /* 0x0005e4000c101128 */
[----:B--2---:R-:W-:-:S05]  /*108950*/  PRMT R3, R20, 0x7772, RZ ;  /* 0x0000777214037816 */ /* 0x004fca00000000ff */
[----:B------:R0:W-:Y:S04]  /*108960*/  @P3 STG.E.U8 desc[UR40][R8.64], R3 ;  /* 0x0000000308003986 */ /* 0x0001e8000c101128 */
[----:B0-----:R-:W2:Y:S04]  /*108970*/  LDL.LU.64 R8, [R1+0xd48] ;  /* 0x000d480001087983 */ /* 0x001ea80000300a00 */
[----:B------:R-:W2:Y:S04]  /*108980*/  LDL.LU.64 R26, [R1+0xd50] ;  /* 0x000d5000011a7983 */ /* 0x000ea80000300a00 */
[----:B------:R-:W2:Y:S04]  /*108990*/  LDL.LU.64 R14, [R1+0xd58] ;  /* 0x000d5800010e7983 */ /* 0x000ea80000300a00 */
[----:B------:R-:W2:Y:S01]  /*1089a0*/  LDL.LU.64 R12, [R1+0xd68] ;  /* 0x000d6800010c7983 */ /* 0x000ea20000300a00 */
[----:B------:R-:W-:-:S02]  /*1089b0*/  LOP3.LUT P6, RZ, R22, 0x100, RZ, 0xc0, !PT ;  /* 0x0000010016ff7812 */ /* 0x000fc400078cc0ff */
[----:B------:R-:W-:-:S11]  /*1089c0*/  PRMT R3, R20, 0x7773, RZ ;  /* 0x0000777314037816 */ /* 0x000fd600000000ff */
[----:B----4-:R-:W-:Y:S04]  /*1089d0*/  @P6 STG.E.U8 desc[UR40][R18.64], R3 ;  /* 0x0000000312006986 */ /* 0x010fe8000c101128 */
[----:B--2---:R0:W-:Y:S04]  /*1089e0*/  STL.64 [R1+0x40b8], R12 ;  /* 0x0040b80c01007387 */ /* 0x0041e80000100a00 */
[----:B0-----:R-:W2:Y:S04]  /*1089f0*/  LDL.LU.64 R12, [R1+0xd60] ;  /* 0x000d6000010c7983 */ /* 0x001ea80000300a00 */
        /* <DEDUP_REMOVED lines=12> */
[----:B----4-:R0:W-:Y:S04]  /*108ac0*/  STL [R1+0x40a8], R19 ;  /* 0x0040a81301007387 */ /* 0x0101e80000100800 */
[----:B0-----:R-:W4:Y:S06]  /*108ad0*/  LDL.LU.64 R18, [R1+0xd78] ;  /* 0x000d780001127983 */ /* 0x001f2c0000300a00 */
[----:B------:R-:W-:-:S02]  /*108ae0*/  @P4 LOP3.LUT R5, R5, 0x100, RZ, 0xfc, !PT ;  /* 0x0000010005054812 */ /* 0x000fc400078efcff */
[C---:B------:R-:W-:Y:S02]  /*108af0*/  LOP3.LUT P4, RZ, R22.reuse, 0x1, RZ, 0xc0, !PT ;  /* 0x0000000116ff7812 */ /* 0x040fe4000788c0ff */
[----:B------:R-:W-:Y:S02]  /*108b00*/  LOP3.LUT R5, R5, 0xfffffdff, RZ, 0xc0, !PT ;  /* 0xfffffdff05057812 */ /* 0x000fe400078ec0ff */
[----:B------:R-:W-:-:S09]  /*108b10*/  LOP3.LUT P3, RZ, R22, 0x80, RZ, 0xc0, !PT ;  /* 0x0000008016ff7812 */ /* 0x000fd2000786c0ff */
[----:B------:R-:W-:Y:S02]  /*108b20*/  @P4 LOP3.LUT R5, R5, 0x200, RZ, 0xfc, !PT ;  /* 0x0000020005054812 */ /* 0x000fe400078efcff */
[C---:B------:R-:W-:Y:S02]  /*108b30*/  LOP3.LUT P4, RZ, R22.reuse, 0x2, RZ, 0xc0, !PT ;  /* 0x0000000216ff7812 */ /* 0x040fe4000788c0ff */
[----:B------:R-:W-:Y:S02]  /*108b40*/  LOP3.LUT R5, R5, 0xfffffbff, RZ, 0xc0, !PT ;  /* 0xfffffbff05057812 */ /* 0x000fe400078ec0ff */
[----:B------:R-:W-:Y:S02]  /*108b50*/  LOP3.LUT P0, RZ, R22, 0x40, RZ, 0xc0, !PT ;  /* 0x0000004016ff7812 */ /* 0x000fe4000780c0ff */
[----:B------:R-:W-:Y:S02]  /*108b60*/  PRMT R3, R16, 0x7772, RZ ;  /* 0x0000777210037816 */ /* 0x000fe400000000ff */
[----:B------:R-:W-:-:S05]  /*108b70*/  LOP3.LUT P1, RZ, R22, 0x20, RZ, 0xc0, !PT ;  /* 0x0000002016ff7812 */ /* 0x000fca000782c0ff */
[----:B------:R-:W-:Y:S02]  /*108b80*/  @P4 LOP3.LUT R5, R5, 0x400, RZ, 0xfc, !PT ;  /* 0x0000040005054812 */ /* 0x000fe400078efcff */
[C---:B------:R-:W-:Y:S01]  /*108b90*/  LOP3.LUT P4, RZ, R22.reuse, 0x4, RZ, 0xc0, !PT ;  /* 0x0000000416ff7812 */ /* 0x040fe2000788c0ff */
[----:B---3--:R0:W-:Y:S01]  /*108ba0*/  @P3 STG.E.U8 desc[UR40][R6.64], R3 ;  /* 0x0000000306003986 */ /* 0x0081e2000c101128 */
[----:B------:R-:W-:Y:S02]  /*108bb0*/  LOP3.LUT P2, RZ, R22, 0x10, RZ, 0xc0, !PT ;  /* 0x0000001016ff7812 */ /* 0x000fe4000784c0ff */
[----:B------:R-:W-:Y:S02]  /*108bc0*/  LOP3.LUT R5, R5, 0xfffff7ff, RZ, 0xc0, !PT ;  /* 0xfffff7ff05057812 */ /* 0x000fe400078ec0ff */
[----:B0-----:R-:W-:-:S05]  /*108bd0*/  PRMT R3, R16, 0x7773, RZ ;  /* 0x0000777310037816 */ /* 0x001fca00000000ff */
[----:B------:R0:W-:Y:S02]  /*108be0*/  @P0 STG.E.U8 desc[UR40][R8.64], R3 ;  /* 0x0000000308000986 */ /* 0x0001e4000c101128 */
[----:B------:R-:W-:Y:S02]  /*108bf0*/  @P4 LOP3.LUT R5, R5, 0x800, RZ, 0xfc, !PT ;  /* 0x0000080005054812 */ /* 0x000fe400078efcff */
[----:B------:R-:W-:Y:S02]  /*108c00*/  LOP3.LUT P4, RZ, R22, 0x8, RZ, 0xc0, !PT ;  /* 0x0000000816ff7812 */ /* 0x000fe4000788c0ff */
[----:B0-----:R-:W-:-:S05]  /*108c10*/  PRMT R3, R17, 0x7772, RZ ;  /* 0x0000777211037816 */ /* 0x001fca00000000ff */
[----:B------:R0:W-:Y:S02]  /*108c20*/  @P1 STG.E.U8 desc[UR40][R26.64], R3 ;  /* 0x000000031a001986 */ /* 0x0001e4000c101128 */
[----:B0-----:R-:W-:-:S05]  /*108c30*/  PRMT R3, R17, 0x7773, RZ ;  /* 0x0000777311037816 */ /* 0x001fca00000000ff */
[----:B------:R0:W-:Y:S02]  /*108c40*/  @P2 STG.E.U8 desc[UR40][R14.64], R3 ;  /* 0x000000030e002986 */ /* 0x0001e4000c101128 */
[----:B0-----:R-:W-:-:S05]  /*108c50*/  PRMT R3, R10, 0x7772, RZ ;  /* 0x000077720a037816 */ /* 0x001fca00000000ff */
[----:B--2---:R-:W-:Y:S04]  /*108c60*/  @P4 STG.E.U8 desc[UR40][R12.64], R3 ;  /* 0x000000030c004986 */ /* 0x004fe8000c101128 */
[----:B----4-:R0:W-:Y:S04]  /*108c70*/  STL.64 [R1+0x40b0], R18 ;  /* 0x0040b01201007387 */ /* 0x0101e80000100a00 */
[----:B0-----:R-:W2:Y:S04]  /*108c80*/  LDL.LU.64 R18, [R1+0xd70] ;  /* 0x000d700001127983 */ /* 0x001ea80000300a00 */
[----:B------:R-:W3:Y:S04]  /*108c90*/  LDL.LU R20, [R1+0x164] ;  /* 0x0001640001147983 */ /* 0x000ee80000300800 */
[----:B------:R-:W4:Y:S04]  /*108ca0*/  LDL.LU.64 R8, [R1+0xd80] ;  /* 0x000d800001087983 */ /* 0x000f280000300a00 */
[----:B------:R-:W2:Y:S04]  /*108cb0*/  LDL.LU.64 R22, [R1+0xd88] ;  /* 0x000d880001167983 */ /* 0x000ea80000300a00 */
[----:B------:R-:W2:Y:S04]  /*108cc0*/  LDL.LU R4, [R1+0x168] ;  /* 0x0001680001047983 */ /* 0x000ea80000300800 */
[----:B------:R-:W2:Y:S04]  /*108cd0*/  LDL.LU.64 R24, [R1+0xd90] ;  /* 0x000d900001187983 */ /* 0x000ea80000300a00 */
[----:B------:R-:W2:Y:S04]  /*108ce0*/  LDL.LU.64 R28, [R1+0xd98] ;  /* 0x000d9800011c7983 */ /* 0x000ea80000300a00 */
[----:B------:R-:W2:Y:S04]  /*108cf0*/  LDL.LU R6, [R1+0x16c] ;  /* 0x00016c0001067983 */ /* 0x000ea80000300800 */
[----:B------:R-:W2:Y:S04]  /*108d00*/  LDL.LU.64 R26, [R1+0xda0] ;  /* 0x000da000011a7983 */ /* 0x000ea80000300a00 */
[----:B------:R-:W2:Y:S04]  /*108d10*/  LDL.LU.64 R16, [R1+0xda8] ;  /* 0x000da80001107983 */ /* 0x000ea80000300a00 */
[----:B------:R-:W2:Y:S04]  /*108d20*/  LDL.LU.64 R14, [R1+0xdb0] ;  /* 0x000db000010e7983 */ /* 0x000ea80000300a00 */
[----:B------:R-:W2:Y:S01]  /*108d30*/  LDL.LU.64 R12, [R1+0x40b8] ;  /* 0x0040b800010c7983 */ /* 0x000ea20000300a00 */
[----:B------:R-:W-:-:S02]  /*108d40*/  LOP3.LUT P4, RZ, R5, 0x800, RZ, 0xc0, !PT ;  /* 0x0000080005ff7812 */ /* 0x000fc4000788c0ff */
[----:B------:R-:W-:Y:S01]  /*108d50*/  PRMT R3, R10, 0x7773, RZ ;  /* 0x000077730a037816 */ /* 0x000fe200000000ff */
[----:B------:R-:W3:Y:S10]  /*108d60*/  LDL.LU R7, [R1+0x150] ;  /* 0x0001500001077983 */ /* 0x000ef40000300800 */
[----:B--2---:R0:W-:Y:S01]  /*108d70*/  @P4 STG.E.U8 desc[UR40][R12.64], R3 ;  /* 0x000000030c004986 */ /* 0x0041e2000c101128 */
[----:B------:R-:W-:-:S02]  /*108d80*/  LOP3.LUT P4, RZ, R5, 0x400, RZ, 0xc0, !PT ;  /* 0x0000040005ff7812 */ /* 0x000fc4000788c0ff */
[----:B0-----:R-:W-:Y:S01]  /*108d90*/  PRMT R3, R11, 0x7772, RZ ;  /* 0x000077720b037816 */ /* 0x001fe200000000ff */
[----:B------:R-:W2:Y:S10]  /*108da0*/  LDL.LU.64 R12, [R1+0xdc0] ;  /* 0x000dc000010c7983 */ /* 0x000eb40000300a00 */
[----:B------:R0:W-:Y:S04]  /*108db0*/  @P4 STG.E.U8 desc[UR40][R18.64], R3 ;  /* 0x0000000312004986 */ /* 0x0001e8000c101128 */
[----:B0-----:R-:W2:Y:S01]  /*108dc0*/  LDL.LU.64 R18, [R1+0x40b0] ;  /* 0x0040b00001127983 */ /* 0x001ea20000300a00 */
[----:B------:R-:W-:-:S02]  /*108dd0*/  LOP3.LUT P4, RZ, R5, 0x200, RZ, 0xc0, !PT ;  /* 0x0000020005ff7812 */ /* 0x000fc4000788c0ff */
[----:B------:R-:W-:Y:S02]  /*108de0*/  PRMT R3, R11, 0x7773, RZ ;  /* 0x000077730b037816 */ /* 0x000fe400000000ff */
[----:B------:R-:W3:Y:S09]  /*108df0*/  LDL.LU.64 R10, [R1+0xdc8] ;  /* 0x000dc800010a7983 */ /* 0x000ef20000300a00 */
[----:B--2---:R0:W-:Y:S04]  /*108e00*/  @P4 STG.E.U8 desc[UR40][R18.64], R3 ;  /* 0x0000000312004986 */ /* 0x0041e8000c101128 */
[----:B0-----:R-:W2:Y:S01]  /*108e10*/  LDL.LU R19, [R1+0x40a8] ;  /* 0x0040a80001137983 */ /* 0x001ea20000300800 */
[----:B------:R-:W-:-:S02]  /*108e20*/  LOP3.LUT P4, RZ, R5, 0x100, RZ, 0xc0, !PT ;  /* 0x0000010005ff7812 */ /* 0x000fc4000788c0ff */
[C---:B------:R-:W-:Y:S02]  /*108e30*/  LOP3.LUT P5, RZ, R21.reuse, 0x8000000, RZ, 0xc0, !PT ;  /* 0x0800000015ff7812 */ /* 0x040fe400078ac0ff */
[C---:B------:R-:W-:Y:S02]  /*108e40*/  LOP3.LUT P6, RZ, R21.reuse, 0x4000000, RZ, 0xc0, !PT ;  /* 0x0400000015ff7812 */ /* 0x040fe400078cc0ff */
[----:B------:R-:W-:Y:S02]  /*108e50*/  LOP3.LUT P3, RZ, R21, 0x2000000, RZ, 0xc0, !PT ;  /* 0x0200000015ff7812 */ /* 0x000fe4000786c0ff */
[----:B--2---:R-:W-:-:S05]  /*108e60*/  PRMT R3, R19, 0x7770, RZ ;  /* 0x0000777013037816 */ /* 0x004fca00000000ff */
[----:B----4-:R0:W-:Y:S04]  /*108e70*/  @P4 STG.E.U8 desc[UR40][R8.64], R3 ;  /* 0x0000000308004986 */ /* 0x0101e8000c101128 */
[----:B0-----:R-:W2:Y:S01]  /*108e80*/  LDL.LU.64 R8, [R1+0x40a0] ;  /* 0x0040a00001087983 */ /* 0x001ea20000300a00 */
[----:B------:R-:W-:Y:S02]  /*108e90*/  LOP3.LUT P4, RZ, R5, 0x80, RZ, 0xc0, !PT ;  /* 0x0000008005ff7812 */ /* 0x000fe4000788c0ff */
[----:B------:R-:W-:-:S11]  /*108ea0*/  PRMT R3, R19, 0x7771, RZ ;  /* 0x0000777113037816 */ /* 0x000fd600000000ff */
[----:B------:R3:W-:Y:S01]  /*108eb0*/  @P4 STG.E.U8 desc[UR40][R22.64], R3 ;  /* 0x0000000316004986 */ /* 0x0007e2000c101128 */
[----:B------:R-:W-:Y:S02]  /*108ec0*/  LOP3.LUT P4, RZ, R5, 0x40, RZ, 0xc0, !PT ;  /* 0x0000004005ff7812 */ /* 0x000fe4000788c0ff */
[----:B---3--:R-:W-:-:S11]  /*108ed0*/  PRMT R3, R20, 0x7770, RZ ;  /* 0x0000777014037816 */ /* 0x008fd600000000ff */
[----:B------:R0:W-:Y:S01]  /*108ee0*/  @P4 STG.E.U8 desc[UR40][R24.64], R3 ;  /* 0x0000000318004986 */ /* 0x0001e2000c101128 */
[----:B------:R-:W-:Y:S02]  /*108ef0*/  LOP3.LUT P4, RZ, R5, 0x20, RZ, 0xc0, !PT ;  /* 0x0000002005ff7812 */ /* 0x000fe4000788c0ff */
[----:B0-----:R-:W-:-:S11]  /*108f00*/  PRMT R3, R20, 0x7771, RZ ;  /* 0x0000777114037816 */ /* 0x001fd600000000ff */
[----:B------:R0:W-:Y:S01]  /*108f10*/  @P4 STG.E.U8 desc[UR40][R28.64], R3 ;  /* 0x000000031c004986 */ /* 0x0001e2000c101128 */
[----:B------:R-:W-:Y:S02]  /*108f20*/  LOP3.LUT P0, RZ, R21, 0x1000000, RZ, 0xc0, !PT ;  /* 0x0100000015ff7812 */ /* 0x000fe4000780c0ff */
[----:B0-----:R-:W-:-:S05]  /*108f30*/  PRMT R3, R4, 0x7770, RZ ;  /* 0x0000777004037816 */ /* 0x001fca00000000ff */
[----:B------:R0:W-:Y:S02]  /*108f40*/  @P5 STG.E.U8 desc[UR40][R26.64], R3 ;  /* 0x000000031a005986 */ /* 0x0001e4000c101128 */
[----:B0-----:R-:W-:-:S05]  /*108f50*/  PRMT R3, R4, 0x7771, RZ ;  /* 0x0000777104037816 */ /* 0x001fca00000000ff */
[----:B------:R0:W-:Y:S02]  /*108f60*/  @P6 STG.E.U8 desc[UR40][R16.64], R3 ;  /* 0x0000000310006986 */ /* 0x0001e4000c101128 */
[----:B0-----:R-:W-:-:S05]  /*108f70*/  PRMT R3, R6, 0x7770, RZ ;  /* 0x0000777006037816 */ /* 0x001fca00000000ff */
[----:B------:R0:W-:Y:S02]  /*108f80*/  @P3 STG.E.U8 desc[UR40][R14.64], R3 ;  /* 0x000000030e003986 */ /* 0x0001e4000c101128 */
[----:B0-----:R-:W-:-:S05]  /*108f90*/  PRMT R3, R6, 0x7771, RZ ;  /* 0x0000777106037816 */ /* 0x001fca00000000ff */
[----:B--2---:R0:W-:Y:S04]  /*108fa0*/  @P0 STG.E.U8 desc[UR40][R8.64], R3 ;  /* 0x0000000308000986 */ /* 0x0041e8000c101128 */
[----:B0-----:R-:W2:Y:S04]  /*108fb0*/  LDL.LU R9, [R1+0x154] ;  /* 0x0001540001097983 */ /* 0x001ea80000300800 */
[----:B------:R-:W3:Y:S04]  /*108fc0*/  LDL.LU R18, [R1+0x158] ;  /* 0x0001580001127983 */ /* 0x000ee80000300800 */
[----:B------:R-:W-:Y:S04]  /*108fd0*/  STL.64 [R1+0x4080], R6 ;  /* 0x0040800601007387 */ /* 0x000fe80000100a00 */
[----:B------:R-:W4:Y:S01]  /*108fe0*/  LDL.LU.64 R14, [R1+0xdd0] ;  /* 0x000dd000010e7983 */ /* 0x000f220000300a00 */
[----:B------:R-:W-:-:S02]  /*108ff0*/  LOP3.LUT P1, RZ, R21, 0x800000, RZ, 0xc0, !PT ;  /* 0x0080000015ff7812 */ /* 0x000fc4000782c0ff */
[----:B------:R-:W-:Y:S02]  /*109000*/  LOP3.LUT P2, RZ, R21, 0x400000, RZ, 0xc0, !PT ;  /* 0x0040000015ff7812 */ /* 0x000fe4000784c0ff */
[----:B------:R-:W-:Y:S02]  /*109010*/  PRMT R3, R7, 0x7770, RZ ;  /* 0x0000777007037816 */ /* 0x000fe400000000ff */
[----:B------:R-:W-:-:S07]  /*109020*/  LOP3.LUT P3, RZ, R21, 0x200000, RZ, 0xc0, !PT ;  /* 0x0020000015ff7812 */ /* 0x000fce000786c0ff */
[----:B------:R0:W-:Y:S02]  /*109030*/  @P1 STG.E.U8 desc[UR40][R12.64], R3 ;  /* 0x000000030c001986 */ /* 0x0001e4000c101128 */
[----:B0-----:R-:W-:Y:S02]  /*109040*/  PRMT R3, R7, 0x7771, RZ ;  /* 0x0000777107037816 */ /* 0x001fe400000000ff */
[----:B------:R-:W3:Y:S04]  /*109050*/  LDL.LU.64 R12, [R1+0xdd8] ;  /* 0x000dd800010c7983 */ /* 0x000ee80000300a00 */
[----:B------:R0:W-:Y:S04]  /*109060*/  @P2 STG.E.U8 desc[UR40][R10.64], R3 ;  /* 0x000000030a002986 */ /* 0x0001e8000c101128 */
[----:B------:R-:W3:Y:S04]  /*109070*/  LDL.LU.64 R24, [R1+0xde0] ;  /* 0x000de00001187983 */ /* 0x000ee80000300a00 */
[----:B------:R-:W3:Y:S04]  /*109080*/  LDL.LU.64 R28, [R1+0xde8] ;  /* 0x000de800011c7983 */ /* 0x000ee80000300a00 */
[----:B------:R-:W3:Y:S04]  /*109090*/  LDL.LU.64 R26, [R1+0xdf0] ;  /* 0x000df000011a7983 */ /* 0x000ee80000300a00 */
[----:B0-----:R-:W3:Y:S04]  /*1090a0*/  LDL.LU.64 R10, [R1+0xdf8] ;  /* 0x000df800010a7983 */ /* 0x001ee80000300a00 */
[----:B------:R-:W3:Y:S04]  /*1090b0*/  LDL.LU.64 R16, [R1+0xe00] ;  /* 0x000e000001107983 */ /* 0x000ee80000300a00 */
[----:B------:R-:W3:Y:S01]  /*1090c0*/  LDL.LU R8, [R1+0x15c] ;  /* 0x00015c0001087983 */ /* 0x000ee20000300800 */
[----:B--2---:R-:W-:-:S05]  /*1090d0*/  PRMT R3, R9, 0x7770, RZ ;  /* 0x0000777009037816 */ /* 0x004fca00000000ff */
[----:B----4-:R0:W-:Y:S04]  /*1090e0*/  @P3 STG.E.U8 desc[UR40][R14.64], R3 ;  /* 0x000000030e003986 */ /* 0x0101e8000c101128 */
[----:B0-----:R-:W2:Y:S01]  /*1090f0*/  LDL.LU.64 R14, [R1+0xe10] ;  /* 0x000e1000010e7983 */ /* 0x001ea20000300a00 */
[C---:B------:R-:W-:Y:S02]  /*109100*/  LOP3.LUT P2, RZ, R21.reuse, 0x200, RZ, 0xc0, !PT ;  /* 0x0000020015ff7812 */ /* 0x040fe4000784c0ff */
[----:B------:R-:W-:Y:S02]  /*109110*/  LOP3.LUT P0, RZ, R21, 0x10000, RZ, 0xc0, !PT ;  /* 0x0001000015ff7812 */ /* 0x000fe4000780c0ff */
[----:B------:R-:W-:Y:S02]  /*109120*/  LOP3.LUT R0, R0, 0x7fffffff, RZ, 0xc0, !PT ;  /* 0x7fffffff00007812 */ /* 0x000fe400078ec0ff */
[----:B------:R-:W-:-:S07]  /*109130*/  LOP3.LUT R5, R5, 0xffffffef, RZ, 0xc0, !PT ;  /* 0xffffffef05057812 */ /* 0x000fce00078ec0ff */
[----:B------:R-:W-:Y:S02]  /*109140*/  @P2 LOP3.LUT R0, R0, 0x80000000, RZ, 0xfc, !PT ;  /* 0x8000000000002812 */ /* 0x000fe400078efcff */
[----:B------:R-:W-:Y:S02]  /*109150*/  LOP3.LUT P2, RZ, R21, 0x400, RZ, 0xc0, !PT ;  /* 0x0000040015ff7812 */ /* 0x000fe4000784c0ff */
[----:B------:R-:W-:-:S04]  /*109160*/  @P0 LOP3.LUT R5, R5, 0x10, RZ, 0xfc, !PT ;  /* 0x0000001005050812 */ /* 0x000fc800078efcff */
[----:B------:R-:W-:-:S07]  /*109170*/  LOP3.LUT R5, R5, 0xfffffffe, RZ, 0xc0, !PT ;  /* 0xfffffffe05057812 */ /* 0x000fce00078ec0ff */
[----:B------:R-:W-:Y:S02]  /*109180*/  @P2 LOP3.LUT R5, R5, 0x1, RZ, 0xfc, !PT ;  /* 0x0000000105052812 */ /* 0x000fe400078efcff */
[----:B------:R-:W-:Y:S02]  /*109190*/  LOP3.LUT P2, RZ, R21, 0x800, RZ, 0xc0, !PT ;  /* 0x0000080015ff7812 */ /* 0x000fe4000784c0ff */
[----:B------:R-:W-:Y:S02]  /*1091a0*/  LOP3.LUT R5, R5, 0xfffffffd, RZ, 0xc0, !PT ;  /* 0xfffffffd05057812 */ /* 0x000fe400078ec0ff */
[C---:B------:R-:W-:Y:S02]  /*1091b0*/  LOP3.LUT P5, RZ, R21.reuse, 0x100000, RZ, 0xc0, !PT ;  /* 0x0010000015ff7812 */ /* 0x040fe400078ac0ff */
[----:B------:R-:W-:-:S07]  /*1091c0*/  LOP3.LUT P6, RZ, R21, 0x80000, RZ, 0xc0, !PT ;  /* 0x0008000015ff7812 */ /* 0x000fce00078cc0ff */
[----:B------:R-:W-:Y:S02]  /*1091d0*/  @P2 LOP3.LUT R5, R5, 0x2, RZ, 0xfc, !PT ;  /* 0x0000000205052812 */ /* 0x000fe400078efcff */
[----:B------:R-:W-:Y:S02]  /*1091e0*/  LOP3.LUT P2, RZ, R21, 0x1000, RZ, 0xc0, !PT ;  /* 0x0000100015ff7812 */ /* 0x000fe4000784c0ff */
[----:B------:R-:W-:Y:S01]  /*1091f0*/  PRMT R3, R9, 0x7771, RZ ;  /* 0x0000777109037816 */ /* 0x000fe200000000ff */
[----:B--2---:R0:W-:Y:S04]  /*109200*/  STL.64 [R1+0x4090], R14 ;  /* 0x0040900e01007387 */ /* 0x0041e80000100a00 */
[----:B0-----:R-:W2:Y:S01]  /*109210*/  LDL.LU.64 R14, [R1+0xe08] ;  /* 0x000e0800010e7983 */ /* 0x001ea20000300a00 */
[----:B------:R-:W-:-:S02]  /*109220*/  LOP3.LUT R5, R5, 0xfffffffb, RZ, 0xc0, !PT ;  /* 0xfffffffb05057812 */ /* 0x000fc400078ec0ff */
[----:B------:R-:W-:Y:S01]  /*109230*/  LOP3.LUT P4, RZ, R21, 0x40000, RZ, 0xc0, !PT ;  /* 0x0004000015ff7812 */ /* 0x000fe2000788c0ff */
[----:B---3--:R0:W-:Y:S02]  /*109240*/  @P5 STG.E.U8 desc[UR40][R12.64], R3 ;  /* 0x000000030c005986 */ /* 0x0081e4000c101128 */
[----:B------:R-:W-:Y:S02]  /*109250*/  @P2 LOP3.LUT R5, R5, 0x4, RZ, 0xfc, !PT ;  /* 0x0000000405052812 */ /* 0x000fe400078efcff */
[C---:B------:R-:W-:Y:S02]  /*109260*/  LOP3.LUT P2, RZ, R21.reuse, 0x2000, RZ, 0xc0, !PT ;  /* 0x0000200015ff7812 */ /* 0x040fe4000784c0ff */
[----:B------:R-:W-:Y:S02]  /*109270*/  LOP3.LUT P0, RZ, R21, 0x20000, RZ, 0xc0, !PT ;  /* 0x0002000015ff7812 */ /* 0x000fe4000780c0ff */
[----:B0-----:R-:W-:Y:S01]  /*109280*/  PRMT R3, R18, 0x7770, RZ ;  /* 0x0000777012037816 */ /* 0x001fe200000000ff */
[----:B------:R-:W3:Y:S04]  /*109290*/  LDL.LU.64 R12, [R1+0xe18] ;  /* 0x000e1800010c7983 */ /* 0x000ee80000300a00 */
[----:B------:R0:W-:Y:S01]  /*1092a0*/  @P6 STG.E.U8 desc[UR40][R24.64], R3 ;  /* 0x0000000318006986 */ /* 0x0001e2000c101128 */
[----:B------:R-:W-:-:S02]  /*1092b0*/  LOP3.LUT R5, R5, 0xfffffff7, RZ, 0xc0, !PT ;  /* 0xfffffff705057812 */ /* 0x000fc400078ec0ff */
[----:B------:R-:W-:Y:S01]  /*1092c0*/  LOP3.LUT P1, RZ, R21, 0x8000, RZ, 0xc0, !PT ;  /* 0x0000800015ff7812 */ /* 0x000fe2000782c0ff */
[----:B------:R-:W4:Y:S01]  /*1092d0*/  LDL.LU.64 R6, [R1+0xe20] ;  /* 0x000e200001067983 */ /* 0x000f220000300a00 */
[----:B0-----:R-:W-:-:S03]  /*1092e0*/  PRMT R3, R18, 0x7771, RZ ;  /* 0x0000777112037816 */ /* 0x001fc600000000ff */
[----:B------:R-:W3:Y:S01]  /*1092f0*/  LDL.LU.64 R22, [R1+0xe28] ;  /* 0x000e280001167983 */ /* 0x000ee20000300a00 */
[----:B------:R-:W-:-:S03]  /*109300*/  @P2 LOP3.LUT R5, R5, 0x8, RZ, 0xfc, !PT ;  /* 0x0000000805052812 */ /* 0x000fc600078efcff */
[----:B------:R0:W-:Y:S04]  /*109310*/  @P4 STG.E.U8 desc[UR40][R28.64], R3 ;  /* 0x000000031c004986 */ /* 0x0001e8000c101128 */
[----:B------:R-:W3:Y:S01]  /*109320*/  LDL.LU.64 R24, [R1+0xe38] ;  /* 0x000e380001187983 */ /* 0x000ee20000300a00 */
[----:B0-----:R-:W-:-:S03]  /*109330*/  PRMT R3, R8, 0x7770, RZ ;  /* 0x0000777008037816 */ /* 0x001fc600000000ff */
[----:B------:R-:W3:Y:S04]  /*109340*/  LDL.LU.64 R28, [R1+0xe40] ;  /* 0x000e4000011c7983 */ /* 0x000ee80000300a00 */
[----:B------:R0:W-:Y:S01]  /*109350*/  @P0 STG.E.U8 desc[UR40][R26.64], R3 ;  /* 0x000000031a000986 */ /* 0x0001e2000c101128 */
[----:B------:R-:W-:Y:S02]  /*109360*/  LOP3.LUT P0, RZ, R5, 0x10, RZ, 0xc0, !PT ;  /* 0x0000001005ff7812 */ /* 0x000fe4000780c0ff */
[----:B------:R-:W-:Y:S02]  /*109370*/  LOP3.LUT P2, RZ, R21, 0x4000, RZ, 0xc0, !PT ;  /* 0x0000400015ff7812 */ /* 0x000fe4000784c0ff */
[----:B0-----:R-:W-:Y:S01]  /*109380*/  PRMT R3, R8, 0x7771, RZ ;  /* 0x0000777108037816 */ /* 0x001fe200000000ff */
[----:B------:R-:W3:Y:S08]  /*109390*/  LDL.LU.64 R26, [R1+0xe50] ;  /* 0x000e5000011a7983 */ /* 0x000ef00000300a00 */
[----:B------:R0:W-:Y:S02]  /*1093a0*/  @P0 STG.E.U8 desc[UR40][R10.64], R3 ;  /* 0x000000030a000986 */ /* 0x0001e4000c101128 */
[----:B0-----:R-:W-:-:S02]  /*1093b0*/  PRMT R3, R19, 0x7772, RZ ;  /* 0x0000777213037816 */ /* 0x001fc400000000ff */
[----:B------:R-:W3:Y:S04]  /*1093c0*/  LDL.LU.64 R10, [R1+0xe58] ;  /* 0x000e5800010a7983 */ /* 0x000ee80000300a00 */
[----:B------:R0:W-:Y:S02]  /*1093d0*/  @P1 STG.E.U8 desc[UR40][R16.64], R3 ;  /* 0x0000000310001986 */ /* 0x0001e4000c101128 */
[----:B0-----:R-:W-:Y:S02]  /*1093e0*/  PRMT R3, R19, 0x7773, RZ ;  /* 0x0000777313037816 */ /* 0x001fe400000000ff */
[----:B------:R-:W3:Y:S04]  /*1093f0*/  LDL.LU.64 R16, [R1+0xe60] ;  /* 0x000e600001107983 */ /* 0x000ee80000300a00 */
[----:B------:R-:W3:Y:S04]  /*109400*/  LDL.LU R19, [R1+0x4098] ;  /* 0x0040980001137983 */ /* 0x000ee80000300800 */
[----:B--2---:R0:W-:Y:S04]  /*109410*/  @P2 STG.E.U8 desc[UR40][R14.64], R3 ;  /* 0x000000030e002986 */ /* 0x0041e8000c101128 */
[----:B0-----:R-:W2:Y:S01]  /*109420*/  LDL.LU.64 R14, [R1+0x4090] ;  /* 0x00409000010e7983 */ /* 0x001ea20000300a00 */
[----:B------:R-:W-:-:S02]  /*109430*/  LOP3.LUT P2, RZ, R5, 0x8, RZ, 0xc0, !PT ;  /* 0x0000000805ff7812 */ /* 0x000fc4000784c0ff */
[----:B------:R-:W-:-:S11]  /*109440*/  PRMT R3, R20, 0x7772, RZ ;  /* 0x0000777214037816 */ /* 0x000fd600000000ff */
[----:B--2---:R0:W-:Y:S01]  /*109450*/  @P2 STG.E.U8 desc[UR40][R14.64], R3 ;  /* 0x000000030e002986 */ /* 0x0041e2000c101128 */
[C---:B------:R-:W-:Y:S02]  /*109460*/  LOP3.LUT P2, RZ, R5.reuse, 0x4, RZ, 0xc0, !PT ;  /* 0x0000000405ff7812 */ /* 0x040fe4000784c0ff */
[----:B0-----:R-:W-:Y:S01]  /*109470*/  PRMT R3, R20, 0x7773, RZ ;  /* 0x0000777314037816 */ /* 0x001fe200000000ff */
[----:B------:R-:W2:Y:S10]  /*109480*/  LDL.LU.64 R14, [R1+0xe48] ;  /* 0x000e4800010e7983 */ /* 0x000eb40000300a00 */
[----:B---3--:R0:W-:Y:S01]  /*109490*/  @P2 STG.E.U8 desc[UR40][R12.64], R3 ;  /* 0x000000030c002986 */ /* 0x0081e2000c101128 */
[----:B------:R-:W-:-:S03]  /*1094a0*/  LOP3.LUT P2, RZ, R5, 0x2, RZ, 0xc0, !PT ;  /* 0x0000000205ff7812 */ /* 0x000fc6000784c0ff */
[----:B------:R-:W3:Y:S01]  /*1094b0*/  LDL.LU R20, [R1+0x4088] ;  /* 0x0040880001147983 */ /* 0x000ee20000300800 */
[----:B0-----:R-:W-:-:S03]  /*1094c0*/  PRMT R3, R4, 0x7772, RZ ;  /* 0x0000777204037816 */ /* 0x001fc600000000ff */
[----:B------:R-:W2:Y:S06]  /*1094d0*/  LDL.LU.64 R12, [R1+0xe30] ;  /* 0x000e3000010c7983 */ /* 0x000eac0000300a00 */
[----:B----4-:R0:W-:Y:S04]  /*1094e0*/  @P2 STG.E.U8 desc[UR40][R6.64], R3 ;  /* 0x0000000306002986 */ /* 0x0101e8000c101128 */
[----:B0-----:R-:W4:Y:S01]  /*1094f0*/  LDL.LU.64 R6, [R1+0x4080] ;  /* 0x0040800001067983 */ /* 0x001f220000300a00 */
[----:B------:R-:W-:-:S02]  /*109500*/  LOP3.LUT P2, RZ, R5, 0x1, RZ, 0xc0, !PT ;  /* 0x0000000105ff7812 */ /* 0x000fc4000784c0ff */
[----:B------:R-:W-:Y:S02]  /*109510*/  PRMT R3, R4, 0x7773, RZ ;  /* 0x0000777304037816 */ /* 0x000fe400000000ff */
[----:B------:R-:W-:-:S09]  /*109520*/  LOP3.LUT P3, RZ, R21, 0x100, RZ, 0xc0, !PT ;  /* 0x0000010015ff7812 */ /* 0x000fd2000786c0ff */
[----:B------:R4:W-:Y:S01]  /*109530*/  @P2 STG.E.U8 desc[UR40][R22.64], R3 ;  /* 0x0000000316002986 */ /* 0x0009e2000c101128 */
[----:B------:R-:W-:Y:S02]  /*109540*/  LOP3.LUT P2, RZ, R0, 0x80000000, RZ, 0xc0, !PT ;  /* 0x8000000000ff7812 */ /* 0x000fe4000784c0ff */
[C---:B------:R-:W-:Y:S02]  /*109550*/  LOP3.LUT P5, RZ, R21.reuse, 0x80, RZ, 0xc0, !PT ;  /* 0x0000008015ff7812 */ /* 0x040fe400078ac0ff */
[C---:B------:R-:W-:Y:S02]  /*109560*/  LOP3.LUT P6, RZ, R21.reuse, 0x40, RZ, 0xc0, !PT ;  /* 0x0000004015ff7812 */ /* 0x040fe400078cc0ff */
[C---:B------:R-:W-:Y:S02]  /*109570*/  LOP3.LUT P4, RZ, R21.reuse, 0x20, RZ, 0xc0, !PT ;  /* 0x0000002015ff7812 */ /* 0x040fe4000788c0ff */
[----:B------:R-:W-:Y:S02]  /*109580*/  LOP3.LUT P0, RZ, R21, 0x10, RZ, 0xc0, !PT ;  /* 0x0000001015ff7812 */ /* 0x000fe4000780c0ff */
[----:B----4-:R-:W-:-:S05]  /*109590*/  PRMT R3, R6, 0x7772, RZ ;  /* 0x0000777206037816 */ /* 0x010fca00000000ff */
[----:B------:R0:W-:Y:S02]  /*1095a0*/  @P2 STG.E.U8 desc[UR40][R24.64], R3 ;  /* 0x0000000318002986 */ /* 0x0001e4000c101128 */
[----:B0-----:R-:W-:-:S05]  /*1095b0*/  PRMT R3, R6, 0x7773, RZ ;  /* 0x0000777306037816 */ /* 0x001fca00000000ff */
[----:B------:R0:W-:Y:S02]  /*1095c0*/  @P3 STG.E.U8 desc[UR40][R28.64], R3 ;  /* 0x000000031c003986 */ /* 0x0001e4000c101128 */
[----:B0-----:R-:W-:-:S05]  /*1095d0*/  PRMT R3, R7, 0x7772, RZ ;  /* 0x0000777207037816 */ /* 0x001fca00000000ff */
[----:B------:R0:W-:Y:S02]  /*1095e0*/  @P5 STG.E.U8 desc[UR40][R26.64], R3 ;  /* 0x000000031a005986 */ /* 0x0001e4000c101128 */
[----:B0-----:R-:W-:-:S05]  /*1095f0*/  PRMT R3, R7, 0x7773, RZ ;  /* 0x0000777307037816 */ /* 0x001fca00000000ff */
[----:B------:R0:W-:Y:S04]  /*109600*/  @P6 STG.E.U8 desc[UR40][R10.64], R3 ;  /* 0x000000030a006986 */ /* 0x0001e8000c101128 */
[----:B0-----:R-:W4:Y:S01]  /*109610*/  LDL.LU.64 R10, [R1+0xe68] ;  /* 0x000e6800010a7983 */ /* 0x001f220000300a00 */
[C---:B------:R-:W-:Y:S02]  /*109620*/  PRMT R3, R9.reuse, 0x7772, RZ ;  /* 0x0000777209037816 */ /* 0x040fe400000000ff */
[----:B------:R-:W-:Y:S01]  /*109630*/  PRMT R4, R9, 0x7773, RZ ;  /* 0x0000777309047816 */ /* 0x000fe200000000ff */
[----:B------:R-:W4:Y:S04]  /*109640*/  LDL.LU.64 R26, [R1+0xe70] ;  /* 0x000e7000011a7983 */ /* 0x000f280000300a00 */
[----:B------:R-:W-:Y:S04]  /*109650*/  @P4 STG.E.U8 desc[UR40][R16.64], R3 ;  /* 0x0000000310004986 */ /* 0x000fe8000c101128 */
[----:B--2---:R0:W-:Y:S01]  /*109660*/  @P0 STG.E.U8 desc[UR40][R14.64], R4 ;  /* 0x000000040e000986 */ /* 0x0041e2000c101128 */
[----:B------:R-:W-:-:S03]  /*109670*/  LOP3.LUT P1, RZ, R21, 0x8, RZ, 0xc0, !PT ;  /* 0x0000000815ff7812 */ /* 0x000fc6000782c0ff */
[----:B0-----:R-:W2:Y:S04]  /*109680*/  LDL.LU.64 R14, [R1+0xe78] ;  /* 0x000e7800010e7983 */ /* 0x001ea80000300a00 */
[----:B------:R-:W2:Y:S04]  /*109690*/  LDL.LU.64 R22, [R1+0xe80] ;  /* 0x000e800001167983 */ /* 0x000ea80000300a00 */
[----:B------:R-:W2:Y:S04]  /*1096a0*/  LDL R9, [R1+0xf0] ;  /* 0x0000f00001097983 */ /* 0x000ea80000100800 */
[----:B------:R-:W2:Y:S01]  /*1096b0*/  LDL.LU.64 R24, [R1+0xe90] ;  /* 0x000e900001187983 */ /* 0x000ea20000300a00 */
[----:B------:R-:W-:-:S02]  /*1096c0*/  PRMT R4, R18, 0x7772, RZ ;  /* 0x0000777212047816 */ /* 0x000fc400000000ff */
[C---:B------:R-:W-:Y:S01]  /*1096d0*/  LOP3.LUT P2, RZ, R21.reuse, 0x4, RZ, 0xc0, !PT ;  /* 0x0000000415ff7812 */ /* 0x040fe2000784c0ff */
[----:B------:R-:W2:Y:S04]  /*1096e0*/  LDL.LU.64 R28, [R1+0xe98] ;  /* 0x000e9800011c7983 */ /* 0x000ea80000300a00 */
[----:B------:R0:W-:Y:S01]  /*1096f0*/  @P1 STG.E.U8 desc[UR40][R12.64], R4 ;  /* 0x000000040c001986 */ /* 0x0001e2000c101128 */
[----:B---3--:R-:W-:Y:S02]  /*109700*/  LOP3.LUT P1, RZ, R20, 0x400000, RZ, 0xc0, !PT ;  /* 0x0040000014ff7812 */ /* 0x008fe4000782c0ff */
[C---:B------:R-:W-:Y:S02]  /*109710*/  LOP3.LUT P3, RZ, R21.reuse, 0x2, RZ, 0xc0, !PT ;  /* 0x0000000215ff7812 */ /* 0x040fe4000786c0ff */
[----:B------:R-:W-:-:S02]  /*109720*/  LOP3.LUT P5, RZ, R21, 0x1, RZ, 0xc0, !PT ;  /* 0x0000000115ff7812 */ /* 0x000fc400078ac0ff */
[----:B------:R-:W-:Y:S02]  /*109730*/  PRMT R17, R18, 0x7773, RZ ;  /* 0x0000777312117816 */ /* 0x000fe400000000ff */
[----:B0-----:R-:W-:Y:S01]  /*109740*/  P2R R4, PR, RZ, 0x2 ;  /* 0x00000002ff047803 */ /* 0x001fe20000000000 */
[----:B------:R-:W3:Y:S01]  /*109750*/  LDL.LU.64 R12, [R1+0xea0] ;  /* 0x000ea000010c7983 */ /* 0x000ee20000300a00 */
[----:B------:R-:W-:-:S03]  /*109760*/  LOP3.LUT P1, RZ, R20, 0x800000, RZ, 0xc0, !PT ;  /* 0x0080000014ff7812 */ /* 0x000fc6000782c0ff */
[----:B------:R-:W3:Y:S01]  /*109770*/  LDL R21, [R1+0xf8] ;  /* 0x0000f80001157983 */ /* 0x000ee20000100800 */
[----:B------:R-:W-:-:S05]  /*109780*/  P2R R5, PR, RZ, 0x2 ;  /* 0x00000002ff057803 */ /* 0x000fca0000000000 */
[----:B------:R-:W-:Y:S04]  /*109790*/  STL.64 [R1+0x4070], R4 ;  /* 0x0040700401007387 */ /* 0x000fe80000100a00 */
[----:B----4-:R0:W-:Y:S04]  /*1097a0*/  @P2 STG.E.U8 desc[UR40][R10.64], R17 ;  /* 0x000000110a002986 */ /* 0x0101e8000c101128 */
[----:B0-----:R-:W4:Y:S04]  /*1097b0*/  LDL.LU.64 R10, [R1+0xea8] ;  /* 0x000ea800010a7983 */ /* 0x001f280000300a00 */
[----:B------:R-:W4:Y:S01]  /*1097c0*/  LDL.LU.64 R4, [R1+0xeb8] ;  /* 0x000eb80001047983 */ /* 0x000f220000300a00 */
[----:B------:R-:W-:-:S02]  /*1097d0*/  PRMT R17, R8, 0x7772, RZ ;  /* 0x0000777208117816 */ /* 0x000fc400000000ff */
[C---:B------:R-:W-:Y:S01]  /*1097e0*/  LOP3.LUT P6, RZ, R20.reuse, 0x80000000, RZ, 0xc0, !PT ;  /* 0x8000000014ff7812 */ /* 0x040fe200078cc0ff */
[----:B------:R-:W4:Y:S01]  /*1097f0*/  LDL.LU R18, [R1] ;  /* 0x0000000001127983 */ /* 0x000f220000300800 */
[----:B------:R-:W-:-:S03]  /*109800*/  LOP3.LUT P4, RZ, R20, 0x20000000, RZ, 0xc0, !PT ;  /* 0x2000000014ff7812 */ /* 0x000fc6000788c0ff */
[----:B------:R0:W-:Y:S01]  /*109810*/  @P3 STG.E.U8 desc[UR40][R26.64], R17 ;  /* 0x000000111a003986 */ /* 0x0001e2000c101128 */
[----:B------:R-:W-:Y:S02]  /*109820*/  P2R R3, PR, RZ, 0x10 ;  /* 0x00000010ff037803 */ /* 0x000fe40000000000 */
[----:B------:R-:W-:Y:S02]  /*109830*/  LOP3.LUT P4, RZ, R20, 0x40000000, RZ, 0xc0, !PT ;  /* 0x4000000014ff7812 */ /* 0x000fe4000788c0ff */
[----:B0-----:R-:W-:Y:S01]  /*109840*/  PRMT R17, R8, 0x7773, RZ ;  /* 0x0000777308117816 */ /* 0x001fe200000000ff */
[----:B------:R-:W4:Y:S04]  /*109850*/  LDL.LU.64 R26, [R1+0xec0] ;  /* 0x000ec000011a7983 */ /* 0x000f280000300a00 */
[----:B--2---:R0:W-:Y:S01]  /*109860*/  @P5 STG.E.U8 desc[UR40][R14.64], R17 ;  /* 0x000000110e005986 */ /* 0x0041e2000c101128 */
[----:B------:R-:W-:-:S02]  /*109870*/  LOP3.LUT P1, RZ, R20, 0x1000000, RZ, 0xc0, !PT ;  /* 0x0100000014ff7812 */ /* 0x000fc4000782c0ff */
[C---:B0-----:R-:W-:Y:S01]  /*109880*/  PRMT R17, R9.reuse, 0x7770, RZ ;  /* 0x0000777009117816 */ /* 0x041fe200000000ff */
[----:B------:R-:W2:Y:S04]  /*109890*/  LDL.LU.64 R14, [R1+0xed0] ;  /* 0x000ed000010e7983 */ /* 0x000ea80000300a00 */
[----:B------:R0:W-:Y:S01]  /*1098a0*/  @P6 STG.E.U8 desc[UR40][R22.64], R17 ;  /* 0x0000001116006986 */ /* 0x0001e2000c101128 */
[----:B------:R-:W-:Y:S02]  /*1098b0*/  P2R R6, PR, RZ, 0x2 ;  /* 0x00000002ff067803 */ /* 0x000fe40000000000 */
[----:B------:R-:W-:Y:S01]  /*1098c0*/  LOP3.LUT P1, RZ, R20, 0x2000000, RZ, 0xc0, !PT ;  /* 0x0200000014ff7812 */ /* 0x000fe2000782c0ff */
[----:B------:R-:W2:Y:S01]  /*1098d0*/  LDL.LU R8, [R1+0x4] ;  /* 0x0000040001087983 */ /* 0x000ea20000300800 */
[----:B0-----:R-:W-:-:S03]  /*1098e0*/  PRMT R17, R9, 0x7771, RZ ;  /* 0x0000777109117816 */ /* 0x001fc600000000ff */
[----:B------:R-:W2:Y:S04]  /*1098f0*/  LDL.LU.64 R22, [R1+0xee0] ;  /* 0x000ee00001167983 */ /* 0x000ea80000300a00 */
[----:B------:R0:W-:Y:S01]  /*109900*/  @P4 STG.E.U8 desc[UR40][R24.64], R17 ;  /* 0x0000001118004986 */ /* 0x0001e2000c101128 */
[----:B------:R-:W-:Y:S02]  /*109910*/  ISETP.NE.AND P4, PT, R3, RZ, PT ;  /* 0x000000ff0300720c */ /* 0x000fe40003f85270 */
[C---:B------:R-:W-:Y:S02]  /*109920*/  LOP3.LUT P0, RZ, R20.reuse, 0x10000000, RZ, 0xc0, !PT ;  /* 0x1000000014ff7812 */ /* 0x040fe4000780c0ff */
[----:B------:R-:W-:Y:S02]  /*109930*/  P2R R7, PR, RZ, 0x2 ;  /* 0x00000002ff077803 */ /* 0x000fe40000000000 */
[----:B------:R-:W-:-:S02]  /*109940*/  LOP3.LUT P1, RZ, R20, 0x4000000, RZ, 0xc0, !PT ;  /* 0x0400000014ff7812 */ /* 0x000fc4000782c0ff */
[----:B------:R-:W-:Y:S02]  /*109950*/  PRMT R3, R19, 0x7770, RZ ;  /* 0x0000777013037816 */ /* 0x000fe400000000ff */
[----:B------:R-:W-:Y:S01]  /*109960*/  P2R R16, PR, RZ, 0x2 ;  /* 0x00000002ff107803 */ /* 0x000fe20000000000 */
[----:B0-----:R-:W2:Y:S01]  /*109970*/  LDL.LU.64 R24, [R1+0xee8] ;  /* 0x000ee80001187983 */ /* 0x001ea20000300a00 */
[----:B------:R-:W-:-:S03]  /*109980*/  LOP3.LUT P1, RZ, R20, 0x8000000, RZ, 0xc0, !PT ;  /* 0x0800000014ff7812 */ /* 0x000fc6000782c0ff */
[----:B------:R0:W-:Y:S04]  /*109990*/  @P4 STG.E.U8 desc[UR40][R28.64], R3 ;  /* 0x000000031c004986 */ /* 0x0001e8000c101128 */
[----:B------:R-:W2:Y:S01]  /*1099a0*/  LDL.LU R9, [R1+0x8] ;  /* 0x0000080001097983 */ /* 0x000ea20000300800 */
[----:B0-----:R-:W-:-:S03]  /*1099b0*/  PRMT R3, R19, 0x7771, RZ ;  /* 0x0000777113037816 */ /* 0x001fc600000000ff */
[----:B------:R-:W2:Y:S04]  /*1099c0*/  LDL.LU.64 R28, [R1+0xef0] ;  /* 0x000ef000011c7983 */ /* 0x000ea80000300a00 */
[----:B---3--:R0:W-:Y:S04]  /*1099d0*/  @P0 STG.E.U8 desc[UR40][R12.64], R3 ;  /* 0x000000030c000986 */ /* 0x0081e8000c101128 */
[----:B------:R-:W3:Y:S01]  /*1099e0*/  LDL.LU R19, [R1+0x4078] ;  /* 0x0040780001137983 */ /* 0x000ee20000300800 */
[----:B0-----:R-:W-:-:S03]  /*1099f0*/  PRMT R3, R21, 0x7770, RZ ;  /* 0x0000777015037816 */ /* 0x001fc600000000ff */
[----:B------:R-:W2:Y:S04]  /*109a00*/  LDL.LU.64 R12, [R1+0xef8] ;  /* 0x000ef800010c7983 */ /* 0x000ea80000300a00 */
[----:B----4-:R0:W-:Y:S01]  /*109a10*/  @P1 STG.E.U8 desc[UR40][R10.64], R3 ;  /* 0x000000030a001986 */ /* 0x0101e2000c101128 */
[----:B------:R-:W-:Y:S02]  /*109a20*/  ISETP.NE.AND P1, PT, R16, RZ, PT ;  /* 0x000000ff1000720c */ /* 0x000fe40003f25270 */
[----:B0-----:R-:W-:Y:S01]  /*109a30*/  PRMT R3, R21, 0x7771, RZ ;  /* 0x0000777115037816 */ /* 0x001fe200000000ff */
[----:B------:R-:W4:Y:S04]  /*109a40*/  LDL.LU.64 R10, [R1+0xec8] ;  /* 0x000ec800010a7983 */ /* 0x000f280000300a00 */
[----:B------:R-:W2:Y:S06]  /*109a50*/  LDL.LU.64 R16, [R1+0xed8] ;  /* 0x000ed80001107983 */ /* 0x000eac0000300a00 */
[----:B------:R0:W-:Y:S01]  /*109a60*/  @P1 STG.E.U8 desc[UR40][R4.64], R3 ;  /* 0x0000000304001986 */ /* 0x0001e2000c101128 */
[----:B------:R-:W-:-:S03]  /*109a70*/  ISETP.NE.AND P1, PT, R7, RZ, PT ;  /* 0x000000ff0700720c */ /* 0x000fc60003f25270 */
[----:B0-----:R-:W2:Y:S04]  /*109a80*/  LDL.LU.64 R4, [R1+0x4070] ;  /* 0x0040700001047983 */ /* 0x001ea80000300a00 */
[----:B------:R-:W2:Y:S01]  /*109a90*/  LDL R7, [R1+0xfc] ;  /* 0x0000fc0001077983 */ /* 0x000ea20000100800 */
[----:B------:R-:W-:Y:S02]  /*109aa0*/  LOP3.LUT P2, RZ, R20, 0x200000, RZ, 0xc0, !PT ;  /* 0x0020000014ff7812 */ /* 0x000fe4000784c0ff */
[----:B--2---:R-:W-:-:S05]  /*109ab0*/  PRMT R3, R7, 0x7770, RZ ;  /* 0x0000777007037816 */ /* 0x004fca00000000ff */
[----:B------:R0:W-:Y:S01]  /*109ac0*/  @P1 STG.E.U8 desc[UR40][R26.64], R3 ;  /* 0x000000031a001986 */ /* 0x0001e2000c101128 */
[----:B------:R-:W-:Y:S02]  /*109ad0*/  ISETP.NE.AND P1, PT, R6, RZ, PT ;  /* 0x000000ff0600720c */ /* 0x000fe40003f25270 */
[----:B0-----:R-:W-:Y:S01]  /*109ae0*/  PRMT R3, R7, 0x7771, RZ ;  /* 0x0000777107037816 */ /* 0x001fe200000000ff */
[----:B------:R-:W2:Y:S10]  /*109af0*/  LDL.LU.64 R26, [R1+0xeb0] ;  /* 0x000eb000011a7983 */ /* 0x000eb40000300a00 */
[----:B------:R0:W-:Y:S01]  /*109b00*/  @P1 STG.E.U8 desc[UR40][R14.64], R3 ;  /* 0x000000030e001986 */ /* 0x0001e2000c101128 */
[----:B------:R-:W-:-:S02]  /*109b10*/  ISETP.NE.AND P1, PT, R5, RZ, PT ;  /* 0x000000ff0500720c */ /* 0x000fc40003f25270 */
[----:B0-----:R-:W-:Y:S01]  /*109b20*/  PRMT R3, R18, 0x7770, RZ ;  /* 0x0000777012037816 */ /* 0x001fe200000000ff */
[----:B------:R-:W2:Y:S10]  /*109b30*/  LDL.LU.64 R14, [R1+0xe88] ;  /* 0x000e8800010e7983 */ /* 0x000eb40000300a00 */
[----:B------:R0:W-:Y:S01]  /*109b40*/  @P1 STG.E.U8 desc[UR40][R16.64], R3 ;  /* 0x0000000310001986 */ /* 0x0001e2000c101128 */
[----:B------:R-:W-:-:S03]  /*109b50*/  ISETP.NE.AND P1, PT, R4, RZ, PT ;  /* 0x000000ff0400720c */ /* 0x000fc60003f25270 */
[----:B---3--:R-:W-:Y:S01]  /*109b60*/  STL.64 [R1+0x4068], R18 ;  /* 0x0040681201007387 */ /* 0x008fe20000100a00 */
[----:B0-----:R-:W-:-:S03]  /*109b70*/  PRMT R3, R18, 0x7771, RZ ;  /* 0x0000777112037816 */ /* 0x001fc600000000ff */
[----:B------:R-:W3:Y:S06]  /*109b80*/  LDL R17, [R1+0xf0] ;  /* 0x0000f00001117983 */ /* 0x000eec0000100800 */
[----:B------:R0:W-:Y:S02]  /*109b90*/  @P1 STG.E.U8 desc[UR40][R22.64], R3 ;  /* 0x0000000316001986 */ /* 0x0001e4000c101128 */
[----:B0-----:R-:W-:-:S05]  /*109ba0*/  PRMT R3, R8, 0x7770, RZ ;  /* 0x0000777008037816 */ /* 0x001fca00000000ff */
[----:B------:R0:W-:Y:S04]  /*109bb0*/  @P2 STG.E.U8 desc[UR40][R24.64], R3 ;  /* 0x0000000318002986 */ /* 0x0001e8000c101128 */
[----:B0-----:R-:W3:Y:S01]  /*109bc0*/  LDL.LU.64 R24, [R1+0xf08] ;  /* 0x000f080001187983 */ /* 0x001ee20000300a00 */
[C---:B------:R-:W-:Y:S02]  /*109bd0*/  LOP3.LUT P3, RZ, R20.reuse, 0x100000, RZ, 0xc0, !PT ;  /* 0x0010000014ff7812 */ /* 0x040fe4000786c0ff */
[----:B------:R-:W-:Y:S02]  /*109be0*/  LOP3.LUT P5, RZ, R20, 0x80000, RZ, 0xc0, !PT ;  /* 0x0008000014ff7812 */ /* 0x000fe400078ac0ff */
[----:B------:R-:W-:Y:S02]  /*109bf0*/  PRMT R3, R8, 0x7771, RZ ;  /* 0x0000777108037816 */ /* 0x000fe400000000ff */
[----:B------:R-:W-:-:S02]  /*109c00*/  LOP3.LUT P6, RZ, R20, 0x40000, RZ, 0xc0, !PT ;  /* 0x0004000014ff7812 */ /* 0x000fc400078cc0ff */
[----:B------:R-:W-:-:S05]  /*109c10*/  LOP3.LUT P4, RZ, R20, 0x20000, RZ, 0xc0, !PT ;  /* 0x0002000014ff7812 */ /* 0x000fca000788c0ff */
[----:B------:R0:W-:Y:S01]  /*109c20*/  @P3 STG.E.U8 desc[UR40][R28.64], R3 ;  /* 0x000000031c003986 */ /* 0x0001e2000c101128 */
[C---:B------:R-:W-:Y:S02]  /*109c30*/  LOP3.LUT P0, RZ, R20.reuse, 0x10000, RZ, 0xc0, !PT ;  /* 0x0001000014ff7812 */ /* 0x040fe4000780c0ff */
[----:B------:R-:W-:Y:S02]  /*109c40*/  LOP3.LUT P1, RZ, R20, 0x8000, RZ, 0xc0, !PT ;  /* 0x0000800014ff7812 */ /* 0x000fe4000782c0ff */
[----:B------:R-:W-:Y:S02]  /*109c50*/  PRMT R4, R2, 0x7770, RZ ;  /* 0x0000777002047816 */ /* 0x000fe400000000ff */
[----:B0-----:R-:W-:-:S05]  /*109c60*/  PRMT R3, R9, 0x7770, RZ ;  /* 0x0000777009037816 */ /* 0x001fca00000000ff */
[----:B------:R0:W-:Y:S02]  /*109c70*/  @P5 STG.E.U8 desc[UR40][R12.64], R3 ;  /* 0x000000030c005986 */ /* 0x0001e4000c101128 */
[----:B0-----:R-:W-:Y:S02]  /*109c80*/  PRMT R3, R9, 0x7771, RZ ;  /* 0x0000777109037816 */ /* 0x001fe400000000ff */
[----:B------:R-:W3:Y:S04]  /*109c90*/  LDL.LU.64 R12, [R1+0xf10] ;  /* 0x000f1000010c7983 */ /* 0x000ee80000300a00 */
[----:B----4-:R0:W-:Y:S04]  /*109ca0*/  @P6 STG.E.U8 desc[UR40][R10.64], R3 ;  /* 0x000000030a006986 */ /* 0x0101e8000c101128 */
[----:B0-----:R-:W4:Y:S04]  /*109cb0*/  LDL.LU.64 R10, [R1+0xf20] ;  /* 0x000f2000010a7983 */ /* 0x001f280000300a00 */
[----:B------:R-:W4:Y:S04]  /*109cc0*/  LDL.LU.64 R18, [R1+0xf28] ;  /* 0x000f280001127983 */ /* 0x000f280000300a00 */
[----:B------:R-:W4:Y:S04]  /*109cd0*/  LDL.LU.64 R22, [R1+0xf38] ;  /* 0x000f380001167983 */ /* 0x000f280000300a00 */
[----:B------:R-:W4:Y:S04]  /*109ce0*/  LDL.LU.64 R28, [R1+0xf40] ;  /* 0x000f4000011c7983 */ /* 0x000f280000300a00 */
[----:B--2---:R0:W-:Y:S02]  /*109cf0*/  @P4 STG.E.U8 desc[UR40][R26.64], R4 ;  /* 0x000000041a004986 */ /* 0x0041e4000c101128 */
[----:B0-----:R-:W-:-:S02]  /*109d00*/  PRMT R4, R2, 0x7771, RZ ;  /* 0x0000777102047816 */ /* 0x001fc400000000ff */
[----:B------:R-:W2:Y:S04]  /*109d10*/  LDL.LU.64 R26, [R1+0xf48] ;  /* 0x000f4800011a7983 */ /* 0x000ea80000300a00 */
[----:B------:R0:W-:Y:S04]  /*109d20*/  @P0 STG.E.U8 desc[UR40][R14.64], R4 ;  /* 0x000000040e000986 */ /* 0x0001e8000c101128 */
[----:B0-----:R-:W2:Y:S01]  /*109d30*/  LDL.LU.64 R14, [R1+0xf58] ;  /* 0x000f5800010e7983 */ /* 0x001ea20000300a00 */
[----:B---3--:R-:W-:-:S05]  /*109d40*/  PRMT R17, R17, 0x7772, RZ ;  /* 0x0000777211117816 */ /* 0x008fca00000000ff */
[----:B------:R0:W-:Y:S04]  /*109d50*/  @P1 STG.E.U8 desc[UR40][R24.64], R17 ;  /* 0x0000001118001986 */ /* 0x0001e8000c101128 */
[----:B0-----:R-:W3:Y:S01]  /*109d60*/  LDL.LU R17, [R1+0xf0] ;  /* 0x0000f00001117983 */ /* 0x001ee20000300800 */
[----:B------:R-:W-:-:S03]  /*109d70*/  LOP3.LUT P2, RZ, R20, 0x4000, RZ, 0xc0, !PT ;  /* 0x0000400014ff7812 */ /* 0x000fc6000784c0ff */
[----:B------:R-:W2:Y:S01]  /*109d80*/  LDL.LU.64 R24, [R1+0xf68] ;  /* 0x000f680001187983 */ /* 0x000ea20000300a00 */
[----:B---3--:R-:W-:-:S09]  /*109d90*/  PRMT R17, R17, 0x7773, RZ ;  /* 0x0000777311117816 */ /* 0x008fd200000000ff */
[----:B------:R0:W-:Y:S04]  /*109da0*/  @P2 STG.E.U8 desc[UR40][R12.64], R17 ;  /* 0x000000110c002986 */ /* 0x0001e8000c101128 */
[----:B0-----:R-:W3:Y:S01]  /*109db0*/  LDL R17, [R1+0xf4] ;  /* 0x0000f40001117983 */ /* 0x001ee20000100800 */
[----:B------:R-:W-:-:S03]  /*109dc0*/  LOP3.LUT P3, RZ, R20, 0x2000, RZ, 0xc0, !PT ;  /* 0x0000200014ff7812 */ /* 0x000fc6000786c0ff */
[----:B------:R-:W2:Y:S01]  /*109dd0*/  LDL.LU.64 R12, [R1+0xf70] ;  /* 0x000f7000010c7983 */ /* 0x000ea20000300a00 */
[----:B------:R-:W-:Y:S02]  /*109de0*/  LOP3.LUT P0, RZ, R20, 0x8, RZ, 0xc0, !PT ;  /* 0x0000000814ff7812 */ /* 0x000fe4000780c0ff */
[----:B---3--:R-:W-:-:S07]  /*109df0*/  PRMT R17, R17, 0x7772, RZ ;  /* 0x0000777211117816 */ /* 0x008fce00000000ff */
[----:B----4-:R0:W-:Y:S04]  /*109e00*/  @P3 STG.E.U8 desc[UR40][R10.64], R17 ;  /* 0x000000110a003986 */ /* 0x0101e8000c101128 */
[----:B0-----:R-:W3:Y:S01]  /*109e10*/  LDL.LU R17, [R1+0xf4] ;  /* 0x0000f40001117983 */ /* 0x001ee20000300800 */
[----:B------:R-:W-:Y:S02]  /*109e20*/  P2R R4, PR, RZ, 0x1 ;  /* 0x00000001ff047803 */ /* 0x000fe40000000000 */
[C---:B------:R-:W-:Y:S01]  /*109e30*/  LOP3.LUT P5, RZ, R20.reuse, 0x1000, RZ, 0xc0, !PT ;  /* 0x0000100014ff7812 */ /* 0x040fe200078ac0ff */
[----:B------:R-:W4:Y:S01]  /*109e40*/  LDL.LU.64 R10, [R1+0xf80] ;  /* 0x000f8000010a7983 */ /* 0x000f220000300a00 */
[C---:B------:R-:W-:Y:S02]  /*109e50*/  LOP3.LUT P0, RZ, R20.reuse, 0x10, RZ, 0xc0, !PT ;  /* 0x0000001014ff7812 */ /* 0x040fe4000780c0ff */
[----:B------:R-:W-:-:S02]  /*109e60*/  LOP3.LUT P6, RZ, R20, 0x400, RZ, 0xc0, !PT ;  /* 0x0000040014ff7812 */ /* 0x000fc400078cc0ff */
[----:B------:R-:W-:Y:S02]  /*109e70*/  P2R R5, PR, RZ, 0x1 ;  /* 0x00000001ff057803 */ /* 0x000fe40000000000 */
[----:B------:R-:W-:Y:S02]  /*109e80*/  P2R R3, PR, RZ, 0x40 ;  /* 0x00000040ff037803 */ /* 0x000fe40000000000 */
[C---:B------:R-:W-:Y:S02]  /*109e90*/  LOP3.LUT P0, RZ, R20.reuse, 0x20, RZ, 0xc0, !PT ;  /* 0x0000002014ff7812 */ /* 0x040fe4000780c0ff */
[C---:B------:R-:W-:Y:S02]  /*109ea0*/  LOP3.LUT P6, RZ, R20.reuse, 0x800, RZ, 0xc0, !PT ;  /* 0x0000080014ff7812 */ /* 0x040fe400078cc0ff */
[----:B------:R-:W-:Y:S02]  /*109eb0*/  P2R R6, PR, RZ, 0x1 ;  /* 0x00000001ff067803 */ /* 0x000fe40000000000 */
[----:B------:R-:W-:-:S04]  /*109ec0*/  LOP3.LUT P0, RZ, R20, 0x40, RZ, 0xc0, !PT ;  /* 0x0000004014ff7812 */ /* 0x000fc8000780c0ff */
[----:B------:R-:W-:Y:S02]  /*109ed0*/  P2R R7, PR, RZ, 0x1 ;  /* 0x00000001ff077803 */ /* 0x000fe40000000000 */
[C---:B------:R-:W-:Y:S02]  /*109ee0*/  LOP3.LUT P0, RZ, R20.reuse, 0x80, RZ, 0xc0, !PT ;  /* 0x0000008014ff7812 */ /* 0x040fe4000780c0ff */
[C---:B------:R-:W-:Y:S02]  /*109ef0*/  LOP3.LUT P4, RZ, R20.reuse, 0x200, RZ, 0xc0, !PT ;  /* 0x0000020014ff7812 */ /* 0x040fe4000788c0ff */
[----:B------:R-:W-:Y:S02]  /*109f00*/  P2R R16, PR, RZ, 0x1 ;  /* 0x00000001ff107803 */ /* 0x000fe40000000000 */
[C---:B------:R-:W-:Y:S02]  /*109f10*/  LOP3.LUT P0, RZ, R20.reuse, 0x100, RZ, 0xc0, !PT ;  /* 0x0000010014ff7812 */ /* 0x040fe4000780c0ff */
[----:B------:R-:W-:-:S02]  /*109f20*/  LOP3.LUT P1, RZ, R20, 0x4, RZ, 0xc0, !PT ;  /* 0x0000000414ff7812 */ /* 0x000fc4000782c0ff */
[C---:B------:R-:W-:Y:S02]  /*109f30*/  LOP3.LUT P2, RZ, R20.reuse, 0x2, RZ, 0xc0, !PT ;  /* 0x0000000214ff7812 */ /* 0x040fe4000784c0ff */
[----:B------:R-:W-:Y:S02]  /*109f40*/  LOP3.LUT P3, RZ, R20, 0x1, RZ, 0xc0, !PT ;  /* 0x0000000114ff7812 */ /* 0x000fe4000786c0ff */
[----:B---3--:R-:W-:-:S05]  /*109f50*/  PRMT R17, R17, 0x7773, RZ ;  /* 0x0000777311117816 */ /* 0x008fca00000000ff */
[----:B------:R0:W-:Y:S02]  /*109f60*/  @P5 STG.E.U8 desc[UR40][R18.64], R17 ;  /* 0x0000001112005986 */ /* 0x0001e4000c101128 */
[----:B0-----:R-:W-:Y:S02]  /*109f70*/  PRMT R17, R21, 0x7772, RZ ;  /* 0x0000777215117816 */ /* 0x001fe400000000ff */
[----:B------:R-:W3:Y:S04]  /*109f80*/  LDL.LU.64 R18, [R1+0x4068] ;  /* 0x0040680001127983 */ /* 0x000ee80000300a00 */
[----:B------:R0:W-:Y:S01]  /*109f90*/  @P6 STG.E.U8 desc[UR40][R22.64], R17 ;  /* 0x0000001116006986 */ /* 0x0001e2000c101128 */
[----:B------:R-:W-:-:S03]  /*109fa0*/  ISETP.NE.AND P6, PT, R3, RZ, PT ;  /* 0x000000ff0300720c */ /* 0x000fc60003fc5270 */
[----:B0-----:R-:W2:Y:S04]  /*109fb0*/  LDL.LU R17, [R1+0xfc] ;  /* 0x0000fc0001117983 */ /* 0x001ea80000300800 */
[----:B------:R-:W2:Y:S04]  /*109fc0*/  LDL.LU.64 R20, [R1+0xfa0] ;  /* 0x000fa00001147983 */ /* 0x000ea80000300a00 */
[----:B------:R-:W2:Y:S04]  /*109fd0*/  LDL.LU.64 R22, [R1+0xfb0] ;  /* 0x000fb00001167983 */ /* 0x000ea80000300a00 */
[----:B------:R-:W2:Y:S02]  /*109fe0*/  LDL.LU R3, [R1+0xf8] ;  /* 0x0000f80001037983 */ /* 0x000ea40000300800 */
[----:B--2---:R-:W-:-:S05]  /*109ff0*/  PRMT R3, R3, 0x7773, RZ ;  /* 0x0000777303037816 */ /* 0x004fca00000000ff */
[----:B------:R0:W-:Y:S02]  /*10a000*/  @P6 STG.E.U8 desc[UR40][R28.64], R3 ;  /* 0x000000031c006986 */ /* 0x0001e4000c101128 */
[C---:B0-----:R-:W-:Y:S02]  /*10a010*/  PRMT R3, R17.reuse, 0x7772, RZ ;  /* 0x0000777211037816 */ /* 0x041fe400000000ff */
[----:B------:R-:W2:Y:S04]  /*10a020*/  LDL.LU.64 R28, [R1+0xfb8] ;  /* 0x000fb800011c7983 */ /* 0x000ea80000300a00 */
[----:B------:R0:W-:Y:S02]  /*10a030*/  @P4 STG.E.U8 desc[UR40][R26.64], R3 ;  /* 0x000000031a004986 */ /* 0x0001e4000c101128 */
[----:B0-----:R-:W-:-:S02]  /*10a040*/  PRMT R3, R17, 0x7773, RZ ;  /* 0x0000777311037816 */ /* 0x001fc400000000ff */
[----:B------:R-:W2:Y:S04]  /*10a050*/  LDL.LU.64 R26, [R1+0xfa8] ;  /* 0x000fa800011a7983 */ /* 0x000ea80000300a00 */
[----:B------:R3:W-:Y:S01]  /*10a060*/  @P0 STG.E.U8 desc[UR40][R14.64], R3 ;  /* 0x000000030e000986 */ /* 0x0007e2000c101128 */
[----:B------:R-:W-:Y:S02]  /*10a070*/  ISETP.NE.AND P0, PT, R16, RZ, PT ;  /* 0x000000ff1000720c */ /* 0x000fe40003f05270 */
[----:B---3--:R-:W-:Y:S01]  /*10a080*/  PRMT R3, R18, 0x7772, RZ ;  /* 0x0000777212037816 */ /* 0x008fe200000000ff */
[----:B------:R-:W3:Y:S10]  /*10a090*/  LDL.LU.64 R14, [R1+0x4060] ;  /* 0x00406000010e7983 */ /* 0x000ef40000300a00 */
[----:B------:R0:W-:Y:S01]  /*10a0a0*/  @P0 STG.E.U8 desc[UR40][R24.64], R3 ;  /* 0x0000000318000986 */ /* 0x0001e2000c101128 */
[----:B------:R-:W-:-:S03]  /*10a0b0*/  ISETP.NE.AND P0, PT, R7, RZ, PT ;  /* 0x000000ff0700720c */ /* 0x000fc60003f05270 */
[----:B------:R-:W2:Y:S01]  /*10a0c0*/  LDL.LU.64 R16, [R1+0xf98] ;  /* 0x000f980001107983 */ /* 0x000ea20000300a00 */
[----:B0-----:R-:W-:-:S03]  /*10a0d0*/  PRMT R3, R18, 0x7773, RZ ;  /* 0x0000777312037816 */ /* 0x001fc600000000ff */
[----:B------:R-:W2:Y:S04]  /*10a0e0*/  LDL.LU.64 R24, [R1+0xf88] ;  /* 0x000f880001187983 */ /* 0x000ea80000300a00 */
[----:B------:R-:W2:Y:S04]  /*10a0f0*/  LDL.LU R18, [R1+0x4058] ;  /* 0x0040580001127983 */ /* 0x000ea80000300800 */
[----:B------:R0:W-:Y:S01]  /*10a100*/  @P0 STG.E.U8 desc[UR40][R12.64], R3 ;  /* 0x000000030c000986 */ /* 0x0001e2000c101128 */
[----:B------:R-:W-:-:S03]  /*10a110*/  ISETP.NE.AND P0, PT, R6, RZ, PT ;  /* 0x000000ff0600720c */ /* 0x000fc60003f05270 */
[----:B0-----:R-:W2:Y:S04]  /*10a120*/  LDL.LU.64 R12, [R1+0x4050] ;  /* 0x00405000010c7983 */ /* 0x001ea80000300a00 */
[----:B------:R-:W2:Y:S01]  /*10a130*/  LDL.LU.64 R6, [R1+0xf90] ;  /* 0x000f900001067983 */ /* 0x000ea20000300a00 */
[----:B------:R-:W-:-:S05]  /*10a140*/  PRMT R3, R8, 0x7772, RZ ;  /* 0x0000777208037816 */ /* 0x000fca00000000ff */
[----:B----4-:R0:W-:Y:S01]  /*10a150*/  @P0 STG.E.U8 desc[UR40][R10.64], R3 ;  /* 0x000000030a000986 */ /* 0x0101e2000c101128 */
[----:B------:R-:W-:Y:S02]  /*10a160*/  ISETP.NE.AND P0, PT, R5, RZ, PT ;  /* 0x000000ff0500720c */ /* 0x000fe40003f05270 */
[----:B0-----:R-:W-:Y:S01]  /*10a170*/  PRMT R3, R8, 0x7773, RZ ;  /* 0x0000777308037816 */ /* 0x001fe200000000ff */
[----:B------:R-:W4:Y:S04]  /*10a180*/  LDL.LU.64 R10, [R1+0x4048] ;  /* 0x00404800010a7983 */ /* 0x000f280000300a00 */
[----:B------:R-:W3:Y:S06]  /*10a190*/  LDL.LU R8, [R1+0x4040] ;  /* 0x0040400001087983 */ /* 0x000eec0000300800 */
[----:B--2---:R0:W-:Y:S01]  /*10a1a0*/  @P0 STG.E.U8 desc[UR40][R6.64], R3 ;  /* 0x0000000306000986 */ /* 0x0041e2000c101128 */
[----:B------:R-:W-:-:S02]  /*10a1b0*/  ISETP.NE.AND P0, PT, R4, RZ, PT ;  /* 0x000000ff0400720c */ /* 0x000fc40003f05270 */
[----:B0-----:R-:W-:-:S11]  /*10a1c0*/  PRMT R3, R9, 0x7772, RZ ;  /* 0x0000777209037816 */ /* 0x001fd600000000ff */
[----:B------:R0:W-:Y:S02]  /*10a1d0*/  @P0 STG.E.U8 desc[UR40][R16.64], R3 ;  /* 0x0000000310000986 */ /* 0x0001e4000c101128 */
[----:B0-----:R-:W-:Y:S02]  /*10a1e0*/  PRMT R3, R9, 0x7773, RZ ;  /* 0x0000777309037816 */ /* 0x001fe400000000ff */
[----:B------:R-:W2:Y:S04]  /*10a1f0*/  LDL.LU R9, [R1+0x403c] ;  /* 0x00403c0001097983 */ /* 0x000ea80000300800 */
[----:B------:R0:W-:Y:S01]  /*10a200*/  @P1 STG.E.U8 desc[UR40][R20.64], R3 ;  /* 0x0000000314001986 */ /* 0x0001e2000c101128 */
[C---:B------:R-:W-:Y:S02]  /*10a210*/  LOP3.LUT P5, RZ, R19.reuse, 0x80000000, RZ, 0xc0, !PT ;  /* 0x8000000013ff7812 */ /* 0x040fe400078ac0ff */
[----:B------:R-:W-:-:S02]  /*10a220*/  LOP3.LUT P6, RZ, R19, 0x40000000, RZ, 0xc0, !PT ;  /* 0x4000000013ff7812 */ /* 0x000fc400078cc0ff */
[----:B0-----:R-:W-:-:S05]  /*10a230*/  PRMT R3, R2, 0x7772, RZ ;  /* 0x0000777202037816 */ /* 0x001fca00000000ff */
[----:B------:R0:W-:Y:S01]  /*10a240*/  @P2 STG.E.U8 desc[UR40][R22.64], R3 ;  /* 0x0000000316002986 */ /* 0x0001e2000c101128 */
[----:B------:R-:W-:Y:S02]  /*10a250*/  LOP3.LUT P4, RZ, R19, 0x20000000, RZ, 0xc0, !PT ;  /* 0x2000000013ff7812 */ /* 0x000fe4000788c0ff */
[----:B---3--:R-:W-:Y:S02]  /*10a260*/  PRMT R4, R8, 0x7771, RZ ;  /* 0x0000777108047816 */ /* 0x008fe400000000ff */
[----:B0-----:R-:W-:Y:S02]  /*10a270*/  PRMT R3, R2, 0x7773, RZ ;  /* 0x0000777302037816 */ /* 0x001fe400000000ff */
[----:B------:R-:W3:Y:S04]  /*10a280*/  LDL.LU R2, [R1+0x4038] ;  /* 0x0040380001027983 */ /* 0x000ee80000300800 */
[----:B------:R0:W-:Y:S02]  /*10a290*/  @P3 STG.E.U8 desc[UR40][R28.64], R3 ;  /* 0x000000031c003986 */ /* 0x0001e4000c101128 */
[----:B0-----:R-:W-:-:S02]  /*10a2a0*/  PRMT R3, R8, 0x7770, RZ ;  /* 0x0000777008037816 */ /* 0x001fc400000000ff */
[----:B------:R-:W3:Y:S04]  /*10a2b0*/  LDL.LU.64 R28, [R1+0xfc0] ;  /* 0x000fc000011c7983 */ /* 0x000ee80000300a00 */
[----:B------:R0:W-:Y:S04]  /*10a2c0*/  @P5 STG.E.U8 desc[UR40][R26.64], R3 ;  /* 0x000000031a005986 */ /* 0x0001e8000c101128 */
[----:B------:R2:W-:Y:S04]  /*10a2d0*/  @P6 STG.E.U8 desc[UR40][R24.64], R4 ;  /* 0x0000000418006986 */ /* 0x0005e8000c101128 */
[----:B0-----:R-:W3:Y:S01]  /*10a2e0*/  LDL.LU.64 R26, [R1+0xfc8] ;  /* 0x000fc800011a7983 */ /* 0x001ee20000300a00 */
[----:B--2---:R-:W-:-:S05]  /*10a2f0*/  PRMT R4, R9, 0x7770, RZ ;  /* 0x0000777009047816 */ /* 0x004fca00000000ff */
[----:B----4-:R0:W-:Y:S04]  /*10a300*/  @P4 STG.E.U8 desc[UR40][R10.64], R4 ;  /* 0x000000040a004986 */ /* 0x0101e8000c101128 */
[----:B0-----:R-:W2:Y:S01]  /*10a310*/  LDL.LU.64 R10, [R1+0x4030] ;  /* 0x00403000010a7983 */ /* 0x001ea20000300a00 */
[C---:B------:R-:W-:Y:S02]  /*10a320*/  LOP3.LUT P4, RZ, R19.reuse, 0x10000, RZ, 0xc0, !PT ;  /* 0x0001000013ff7812 */ /* 0x040fe4000788c0ff */
[C---:B------:R-:W-:Y:S01]  /*10a330*/  LOP3.LUT P0, RZ, R19.reuse, 0x10000000, RZ, 0xc0, !PT ;  /* 0x1000000013ff7812 */ /* 0x040fe2000780c0ff */
[----:B------:R-:W4:Y:S01]  /*10a340*/  LDL.LU.64 R20, [R1+0xfe0] ;  /* 0x000fe00001147983 */ /* 0x000f220000300a00 */
[----:B------:R-:W-:Y:S02]  /*10a350*/  P2R R4, PR, RZ, 0x10 ;  /* 0x00000010ff047803 */ /* 0x000fe40000000000 */
[C---:B------:R-:W-:Y:S01]  /*10a360*/  LOP3.LUT P4, RZ, R19.reuse, 0x20000, RZ, 0xc0, !PT ;  /* 0x0002000013ff7812 */ /* 0x040fe2000788c0ff */
[----:B------:R-:W4:Y:S01]  /*10a370*/  LDL.LU.64 R22, [R1+0xfe8] ;  /* 0x000fe80001167983 */ /* 0x000f220000300a00 */
[----:B------:R-:W-:-:S02]  /*10a380*/  LOP3.LUT P1, RZ, R19, 0x8000000, RZ, 0xc0, !PT ;  /* 0x0800000013ff7812 */ /* 0x000fc4000782c0ff */
[----:B------:R-:W-:Y:S01]  /*10a390*/  P2R R5, PR, RZ, 0x10 ;  /* 0x00000010ff057803 */ /* 0x000fe20000000000 */
[----:B------:R-:W4:Y:S01]  /*10a3a0*/  LDL.LU.64 R24, [R1+0xff0] ;  /* 0x000ff00001187983 */ /* 0x000f220000300a00 */
[----:B------:R-:W-:-:S03]  /*10a3b0*/  PRMT R17, R9, 0x7771, RZ ;  /* 0x0000777109117816 */ /* 0x000fc600000000ff */
[----:B------:R-:W-:Y:S01]  /*10a3c0*/  STL.64 [R1+0x4018], R4 ;  /* 0x0040180401007387 */ /* 0x000fe20000100a00 */
[----:B------:R-:W-:-:S03]  /*10a3d0*/  LOP3.LUT P2, RZ, R19, 0x4000000, RZ, 0xc0, !PT ;  /* 0x0400000013ff7812 */ /* 0x000fc6000784c0ff */
[----:B------:R0:W-:Y:S04]  /*10a3e0*/  STL.64 [R1+0x4010], R8 ;  /* 0x0040100801007387 */ /* 0x0001e80000100a00 */
[----:B0-----:R-:W4:Y:S04]  /*10a3f0*/  LDL.LU.64 R8, [R1+0xfd8] ;  /* 0x000fd80001087983 */ /* 0x001f280000300a00 */
[----:B---3--:R0:W-:Y:S04]  /*10a400*/  @P0 STG.E.U8 desc[UR40][R28.64], R17 ;  /* 0x000000111c000986 */ /* 0x0081e8000c101128 */
[----:B0-----:R-:W3:Y:S01]  /*10a410*/  LDL.LU.64 R28, [R1+0x1008] ;  /* 0x00100800011c7983 */ /* 0x001ee20000300a00 */
[----:B--2---:R-:W-:-:S05]  /*10a420*/  PRMT R17, R10, 0x7770, RZ ;  /* 0x000077700a117816 */ /* 0x004fca00000000ff */
[----:B------:R0:W-:Y:S02]  /*10a430*/  @P1 STG.E.U8 desc[UR40][R26.64], R17 ;  /* 0x000000111a001986 */ /* 0x0001e4000c101128 */
[----:B0-----:R-:W-:Y:S02]  /*10a440*/  PRMT R17, R10, 0x7771, RZ ;  /* 0x000077710a117816 */ /* 0x001fe400000000ff */
[----:B------:R-:W2:Y:S04]  /*10a450*/  LDL.LU.64 R26, [R1+0x1018] ;  /* 0x00101800011a7983 */ /* 0x000ea80000300a00 */
[----:B------:R0:W-:Y:S04]  /*10a460*/  @P2 STG.E.U8 desc[UR40][R12.64], R17 ;  /* 0x000000110c002986 */ /* 0x0001e8000c101128 */
[----:B0-----:R-:W2:Y:S01]  /*10a470*/  LDL.LU.64 R12, [R1+0x4028] ;  /* 0x00402800010c7983 */ /* 0x001ea20000300a00 */
[----:B------:R-:W-:-:S02]  /*10a480*/  LOP3.LUT P3, RZ, R19, 0x2000000, RZ, 0xc0, !PT ;  /* 0x0200000013ff7812 */ /* 0x000fc4000786c0ff */
[C---:B------:R-:W-:Y:S01]  /*10a490*/  LOP3.LUT P5, RZ, R19.reuse, 0x800000, RZ, 0xc0, !PT ;  /* 0x0080000013ff7812 */ /* 0x040fe200078ac0ff */
[----:B------:R-:W3:Y:S03]  /*10a4a0*/  LDL.LU.64 R4, [R1+0x1020] ;  /* 0x0010200001047983 */ /* 0x000ee60000300a00 */
[----:B------:R-:W-:Y:S02]  /*10a4b0*/  P2R R3, PR, RZ, 0x20 ;  /* 0x00000020ff037803 */ /* 0x000fe40000000000 */
[----:B------:R-:W-:Y:S02]  /*10a4c0*/  LOP3.LUT P5, RZ, R19, 0x1000000, RZ, 0xc0, !PT ;  /* 0x0100000013ff7812 */ /* 0x000fe400078ac0ff */
[----:B------:R-:W-:-:S05]  /*10a4d0*/  PRMT R17, R11, 0x7770, RZ ;  /* 0x000077700b117816 */ /* 0x000fca00000000ff */
[----:B----4-:R0:W-:Y:S01]  /*10a4e0*/  @P3 STG.E.U8 desc[UR40][R8.64], R17 ;  /* 0x0000001108003986 */ /* 0x0101e2000c101128 */
[----:B------:R-:W-:-:S04]  /*10a4f0*/  LOP3.LUT P4, RZ, R19, 0x40000, RZ, 0xc0, !PT ;  /* 0x0004000013ff7812 */ /* 0x000fc8000788c0ff */
[----:B------:R-:W-:Y:S02]  /*10a500*/  P2R R6, PR, RZ, 0x10 ;  /* 0x00000010ff067803 */ /* 0x000fe40000000000 */
[----:B0-----:R-:W-:Y:S01]  /*10a510*/  PRMT R17, R11, 0x7771, RZ ;  /* 0x000077710b117816 */ /* 0x001fe200000000ff */
[----:B------:R-:W4:Y:S01]  /*10a520*/  LDL.LU.64 R8, [R1+0x1030] ;  /* 0x0010300001087983 */ /* 0x000f220000300a00 */
[----:B------:R-:W-:-:S03]  /*10a530*/  LOP3.LUT P4, RZ, R19, 0x80000, RZ, 0xc0, !PT ;  /* 0x0008000013ff7812 */ /* 0x000fc6000788c0ff */
[----:B------:R0:W-:Y:S01]  /*10a540*/  @P5 STG.E.U8 desc[UR40][R20.64], R17 ;  /* 0x0000001114005986 */ /* 0x0001e2000c101128 */
[----:B------:R-:W-:Y:S02]  /*10a550*/  ISETP.NE.AND P5, PT, R3, RZ, PT ;  /* 0x000000ff0300720c */ /* 0x000fe40003fa5270 */
[C---:B------:R-:W-:Y:S02]  /*10a560*/  LOP3.LUT P6, RZ, R19.reuse, 0x400000, RZ, 0xc0, !PT ;  /* 0x0040000013ff7812 */ /* 0x040fe400078cc0ff */
[----:B------:R-:W-:Y:S02]  /*10a570*/  P2R R7, PR, RZ, 0x10 ;  /* 0x00000010ff077803 */ /* 0x000fe40000000000 */
[----:B------:R-:W-:-:S04]  /*10a580*/  LOP3.LUT P4, RZ, R19, 0x100000, RZ, 0xc0, !PT ;  /* 0x0010000013ff7812 */ /* 0x000fc8000788c0ff */
[----:B------:R-:W-:Y:S01]  /*10a590*/  P2R R16, PR, RZ, 0x10 ;  /* 0x00000010ff107803 */ /* 0x000fe20000000000 */
[----:B0-----:R-:W3:Y:S01]  /*10a5a0*/  LDL.LU.64 R20, [R1+0x1048] ;  /* 0x0010480001147983 */ /* 0x001ee20000300a00 */
[----:B------:R-:W-:Y:S02]  /*10a5b0*/  LOP3.LUT P4, RZ, R19, 0x200000, RZ, 0xc0, !PT ;  /* 0x0020000013ff7812 */ /* 0x000fe4000788c0ff */
[----:B--2---:R-:W-:-:S05]  /*10a5c0*/  PRMT R3, R12, 0x7770, RZ ;  /* 0x000077700c037816 */ /* 0x004fca00000000ff */
[----:B------:R0:W-:Y:S02]  /*10a5d0*/  @P5 STG.E.U8 desc[UR40][R22.64], R3 ;  /* 0x0000000316005986 */ /* 0x0001e4000c101128 */
[----:B0-----:R-:W-:Y:S02]  /*10a5e0*/  PRMT R3, R12, 0x7771, RZ ;  /* 0x000077710c037816 */ /* 0x001fe400000000ff */
[----:B------:R-:W2:Y:S04]  /*10a5f0*/  LDL.LU.64 R22, [R1+0x1058] ;  /* 0x0010580001167983 */ /* 0x000ea80000300a00 */
[----:B------:R0:W-:Y:S02]  /*10a600*/  @P6 STG.E.U8 desc[UR40][R24.64], R3 ;  /* 0x0000000318006986 */ /* 0x0001e4000c101128 */
[----:B0-----:R-:W-:-:S02]  /*10a610*/  PRMT R3, R13, 0x7770, RZ ;  /* 0x000077700d037816 */ /* 0x001fc400000000ff */
[----:B------:R-:W2:Y:S04]  /*10a620*/  LDL.LU.64 R24, [R1+0x1050] ;  /* 0x0010500001187983 */ /* 0x000ea80000300a00 */
[----:B------:R0:W-:Y:S04]  /*10a630*/  @P4 STG.E.U8 desc[UR40][R14.64], R3 ;  /* 0x000000030e004986 */ /* 0x0001e8000c101128 */
[----:B0-----:R-:W2:Y:S01]  /*10a640*/  LDL.LU.64 R14, [R1+0x4020] ;  /* 0x00402000010e7983 */ /* 0x001ea20000300a00 */
[----:B------:R-:W-:Y:S02]  /*10a650*/  ISETP.NE.AND P4, PT, R16, RZ, PT ;  /* 0x000000ff1000720c */ /* 0x000fe40003f85270 */
[----:B------:R-:W-:Y:S01]  /*10a660*/  PRMT R3, R13, 0x7771, RZ ;  /* 0x000077710d037816 */ /* 0x000fe200000000ff */
[----:B------:R-:W4:Y:S10]  /*10a670*/  LDL.LU.64 R16, [R1+0x1040] ;  /* 0x0010400001107983 */ /* 0x000f340000300a00 */
[----:B---3--:R0:W-:Y:S01]  /*10a680*/  @P4 STG.E.U8 desc[UR40][R28.64], R3 ;  /* 0x000000031c004986 */ /* 0x0081e2000c101128 */
[----:B------:R-:W-:-:S03]  /*10a690*/  ISETP.NE.AND P4, PT, R7, RZ, PT ;  /* 0x000000ff0700720c */ /* 0x000fc60003f85270 */
[----:B0-----:R-:W3:Y:S01]  /*10a6a0*/  LDL.LU.64 R28, [R1+0x1028] ;  /* 0x00102800011c7983 */ /* 0x001ee20000300a00 */
[----:B--2---:R-:W-:-:S09]  /*10a6b0*/  PRMT R3, R14, 0x7770, RZ ;  /* 0x000077700e037816 */ /* 0x004fd200000000ff */
[----:B------:R0:W-:Y:S01]  /*10a6c0*/  @P4 STG.E.U8 desc[UR40][R26.64], R3 ;  /* 0x000000031a004986 */ /* 0x0001e2000c101128 */
[----:B------:R-:W-:Y:S02]  /*10a6d0*/  ISETP.NE.AND P4, PT, R6, RZ, PT ;  /* 0x000000ff0600720c */ /* 0x000fe40003f85270 */
[----:B0-----:R-:W-:Y:S01]  /*10a6e0*/  PRMT R3, R14, 0x7771, RZ ;  /* 0x000077710e037816 */ /* 0x001fe200000000ff */
[----:B------:R-:W2:Y:S04]  /*10a6f0*/  LDL.LU.64 R26, [R1+0x1010] ;  /* 0x00101000011a7983 */ /* 0x000ea80000300a00 */
[----:B------:R-:W2:Y:S06]  /*10a700*/  LDL.LU.64 R6, [R1+0x1038] ;  /* 0x0010380001067983 */ /* 0x000eac0000300a00 */
[----:B------:R0:W-:Y:S04]  /*10a710*/  @P4 STG.E.U8 desc[UR40][R4.64], R3 ;  /* 0x0000000304004986 */ /* 0x0001e8000c101128 */
[----:B0-----:R-:W2:Y:S01]  /*10a720*/  LDL.LU.64 R4, [R1+0x4018] ;  /* 0x0040180001047983 */ /* 0x001ea20000300a00 */
[----:B------:R-:W-:-:S02]  /*10a730*/  PRMT R3, R15, 0x7770, RZ ;  /* 0x000077700f037816 */ /* 0x000fc400000000ff */
[----:B--2---:R-:W-:-:S13]  /*10a740*/  ISETP.NE.AND P4, PT, R5, RZ, PT ;  /* 0x000000ff0500720c */ /* 0x004fda0003f85270 */
[----:B----4-:R0:W-:Y:S04]  /*10a750*/  @P4 STG.E.U8 desc[UR40][R8.64], R3 ;  /* 0x0000000308004986 */ /* 0x0101e8000c101128 */
[----:B0-----:R-:W2:Y:S01]  /*10a760*/  LDL.LU.64 R8, [R1+0x4010] ;  /* 0x0040100001087983 */ /* 0x001ea20000300a00 */
[----:B------:R-:W-:Y:S02]  /*10a770*/  ISETP.NE.AND P4, PT, R4, RZ, PT ;  /* 0x000000ff0400720c */ /* 0x000fe40003f85270 */
[----:B------:R-:W-:Y:S02]  /*10a780*/  LOP3.LUT P0, RZ, R19, 0x8000, RZ, 0xc0, !PT ;  /* 0x0000800013ff7812 */ /* 0x000fe4000780c0ff */
[----:B------:R-:W-:Y:S02]  /*10a790*/  PRMT R3, R15, 0x7771, RZ ;  /* 0x000077710f037816 */ /* 0x000fe400000000ff */
[----:B------:R-:W-:-:S02]  /*10a7a0*/  LOP3.LUT P1, RZ, R19, 0x4000, RZ, 0xc0, !PT ;  /* 0x0000400013ff7812 */ /* 0x000fc4000782c0ff */
[C---:B------:R-:W-:Y:S02]  /*10a7b0*/  LOP3.LUT P2, RZ, R19.reuse, 0x2000, RZ, 0xc0, !PT ;  /* 0x0000200013ff7812 */ /* 0x040fe4000784c0ff */
[C---:B------:R-:W-:Y:S02]  /*10a7c0*/  LOP3.LUT P3, RZ, R19.reuse, 0x1000, RZ, 0xc0, !PT ;  /* 0x0000100013ff7812 */ /* 0x040fe4000786c0ff */
[C---:B------:R-:W-:Y:S01]  /*10a7d0*/  LOP3.LUT P5, RZ, R19.reuse, 0x800, RZ, 0xc0, !PT ;  /* 0x0000080013ff7812 */ /* 0x040fe200078ac0ff */
[----:B------:R2:W-:Y:S01]  /*10a7e0*/  @P4 STG.E.U8 desc[UR40][R6.64], R3 ;  /* 0x0000000306004986 */ /* 0x0005e2000c101128 */
[----:B------:R-:W-:Y:S02]  /*10a7f0*/  PRMT R5, R10, 0x7772, RZ ;  /* 0x000077720a057816 */ /* 0x000fe400000000ff */
[----:B------:R-:W-:Y:S02]  /*10a800*/  LOP3.LUT P4, RZ, R2, 0x40000000, RZ, 0xc0, !PT ;  /* 0x4000000002ff7812 */ /* 0x000fe4000788c0ff */
[----:B------:R-:W-:-:S02]  /*10a810*/  LOP3.LUT P6, RZ, R19, 0x400, RZ, 0xc0, !PT ;  /* 0x0000040013ff7812 */ /* 0x000fc400078cc0ff */
[----:B------:R-:W-:Y:S02]  /*10a820*/  PRMT R10, R10, 0x7773, RZ ;  /* 0x000077730a0a7816 */ /* 0x000fe400000000ff */
[C---:B--2---:R-:W-:Y:S02]  /*10a830*/  PRMT R3, R8.reuse, 0x7772, RZ ;  /* 0x0000777208037816 */ /* 0x044fe400000000ff */
[----:B------:R-:W-:-:S03]  /*10a840*/  PRMT R8, R8, 0x7773, RZ ;  /* 0x0000777308087816 */ /* 0x000fc600000000ff */
[----:B------:R0:W-:Y:S04]  /*10a850*/  @P0 STG.E.U8 desc[UR40][R16.64], R3 ;  /* 0x0000000310000986 */ /* 0x0001e8000c101128 */
[----:B------:R-:W-:Y:S01]  /*10a860*/  @P1 STG.E.U8 desc[UR40][R20.64], R8 ;  /* 0x0000000814001986 */ /* 0x000fe2000c101128 */
[C---:B0-----:R-:W-:Y:S02]  /*10a870*/  PRMT R3, R9.reuse, 0x7772, RZ ;  /* 0x0000777209037816 */ /* 0x041fe400000000ff */
[----:B------:R-:W-:-:S03]  /*10a880*/  PRMT R9, R9, 0x7773, RZ ;  /* 0x0000777309097816 */ /* 0x000fc600000000ff */
[----:B------:R-:W-:Y:S04]  /*10a890*/  @P2 STG.E.U8 desc[UR40][R22.64], R3 ;  /* 0x0000000316002986 */ /* 0x000fe8000c101128 */
[----:B------:R0:W-:Y:S04]  /*10a8a0*/  @P3 STG.E.U8 desc[UR40][R24.64], R9 ;  /* 0x0000000918003986 */ /* 0x0001e8000c101128 */
[----:B---3--:R1:W-:Y:S04]  /*10a8b0*/  @P5 STG.E.U8 desc[UR40][R28.64], R5 ;  /* 0x000000051c005986 */ /* 0x0083e8000c101128 */
[----:B0-----:R-:W2:Y:S01]  /*10a8c0*/  LDL.LU.64 R24, [R1+0x1068] ;  /* 0x0010680001187983 */ /* 0x001ea20000300a00 */
[----:B-1----:R-:W-:-:S03]  /*10a8d0*/  P2R R5, PR, RZ, 0x10 ;  /* 0x00000010ff057803 */ /* 0x002fc60000000000 */
[----:B------:R-:W3:Y:S01]  /*10a8e0*/  LDL.LU.64 R16, [R1+0x1070] ;  /* 0x0010700001107983 */ /* 0x000ee20000300a00 */
[----:B------:R-:W-:-:S03]  /*10a8f0*/  LOP3.LUT P4, RZ, R2, 0x80000000, RZ, 0xc0, !PT ;  /* 0x8000000002ff7812 */ /* 0x000fc6000788c0ff */
[----:B------:R-:W4:Y:S01]  /*10a900*/  LDL.LU.64 R20, [R1+0x1078] ;  /* 0x0010780001147983 */ /* 0x000f220000300a00 */
[----:B------:R-:W-:Y:S02]  /*10a910*/  P2R R6, PR, RZ, 0x10 ;  /* 0x00000010ff067803 */ /* 0x000fe40000000000 */
[C---:B------:R-:W-:Y:S01]  /*10a920*/  LOP3.LUT P4, RZ, R19.reuse, 0x1, RZ, 0xc0, !PT ;  /* 0x0000000113ff7812 */ /* 0x040fe2000788c0ff */
[----:B------:R-:W2:Y:S03]  /*10a930*/  LDL.LU.64 R22, [R1+0x1080] ;  /* 0x0010800001167983 */ /* 0x000ea60000300a00 */
[----:B------:R-:W-:Y:S01]  /*10a940*/  P2R R7, PR, RZ, 0x10 ;  /* 0x00000010ff077803 */ /* 0x000fe20000000000 */
[----:B------:R0:W-:Y:S04]  /*10a950*/  @P6 STG.E.U8 desc[UR40][R26.64], R10 ;  /* 0x0000000a1a006986 */ /* 0x0001e8000c101128 */
[----:B------:R-:W2:Y:S04]  /*10a960*/  LDL.LU.64 R28, [R1+0x1060] ;  /* 0x00106000011c7983 */ /* 0x000ea80000300a00 */
[----:B0-----:R-:W2:Y:S04]  /*10a970*/  LDL.LU.64 R26, [R1+0xff8] ;  /* 0x000ff800011a7983 */ /* 0x001ea80000300a00 */
[----:B------:R0:W-:Y:S04]  /*10a980*/  STL.64 [R1+0x4000], R6 ;  /* 0x0040000601007387 */ /* 0x0001e80000100a00 */
[----:B0-----:R-:W2:Y:S01]  /*10a990*/  LDL.LU.64 R6, [R1+0xf50] ;  /* 0x000f500001067983 */ /* 0x001ea20000300a00 */
[----:B------:R-:W-:-:S02]  /*10a9a0*/  LOP3.LUT P3, RZ, R19, 0x10, RZ, 0xc0, !PT ;  /* 0x0000001013ff7812 */ /* 0x000fc4000786c0ff */
[C---:B------:R-:W-:Y:S02]  /*10a9b0*/  LOP3.LUT P0, RZ, R19.reuse, 0x200, RZ, 0xc0, !PT ;  /* 0x0000020013ff7812 */ /* 0x040fe4000780c0ff */
[----:B------:R-:W-:Y:S02]  /*10a9c0*/  P2R R3, PR, RZ, 0x8 ;  /* 0x00000008ff037803 */ /* 0x000fe40000000000 */
[C---:B------:R-:W-:Y:S02]  /*10a9d0*/  LOP3.LUT P3, RZ, R19.reuse, 0x20, RZ, 0xc0, !PT ;  /* 0x0000002013ff7812 */ /* 0x040fe4000786c0ff */
[C---:B------:R-:W-:Y:S02]  /*10a9e0*/  LOP3.LUT P1, RZ, R19.reuse, 0x100, RZ, 0xc0, !PT ;  /* 0x0000010013ff7812 */ /* 0x040fe4000782c0ff */
[----:B------:R-:W-:Y:S02]  /*10a9f0*/  LOP3.LUT P2, RZ, R19, 0x80, RZ, 0xc0, !PT ;  /* 0x0000008013ff7812 */ /* 0x000fe4000784c0ff */
[----:B------:R-:W-:-:S02]  /*10aa00*/  P2R R4, PR, RZ, 0x8 ;  /* 0x00000008ff047803 */ /* 0x000fc40000000000 */
[----:B------:R-:W-:Y:S02]  /*10aa10*/  LOP3.LUT P3, RZ, R19, 0x40, RZ, 0xc0, !PT ;  /* 0x0000004013ff7812 */ /* 0x000fe4000786c0ff */
[C---:B------:R-:W-:Y:S02]  /*10aa20*/  PRMT R10, R11.reuse, 0x7772, RZ ;  /* 0x000077720b0a7816 */ /* 0x040fe400000000ff */
[----:B------:R-:W-:Y:S02]  /*10aa30*/  PRMT R11, R11, 0x7773, RZ ;  /* 0x000077730b0b7816 */ /* 0x000fe400000000ff */
[----:B------:R-:W-:Y:S01]  /*10aa40*/  LOP3.LUT P4, RZ, R19, 0x2, RZ, 0xc0, !PT ;  /* 0x0000000213ff7812 */ /* 0x000fe2000788c0ff */
[----:B--2---:R0:W-:Y:S04]  /*10aa50*/  STL.64 [R1+0x4008], R6 ;  /* 0x0040080601007387 */ /* 0x0041e80000100a00 */
[----:B0-----:R-:W2:Y:S04]  /*10aa60*/  LDL.LU.64 R6, [R1+0xf60] ;  /* 0x000f600001067983 */ /* 0x001ea80000300a00 */
[----:B------:R0:W-:Y:S04]  /*10aa70*/  @P0 STG.E.U8 desc[UR40][R24.64], R10 ;  /* 0x0000000a18000986 */ /* 0x0001e8000c101128 */
[----:B---3--:R-:W-:Y:S01]  /*10aa80*/  @P1 STG.E.U8 desc[UR40][R16.64], R11 ;  /* 0x0000000b10001986 */ /* 0x008fe2000c101128 */
[----:B0-----:R-:W-:-:S03]  /*10aa90*/  PRMT R10, R12, 0x7772, RZ ;  /* 0x000077720c0a7816 */ /* 0x001fc600000000ff */
[----:B------:R-:W3:Y:S01]  /*10aaa0*/  LDL.LU.64 R24, [R1+0xf30] ;  /* 0x000f300001187983 */ /* 0x000ee20000300a00 */
[----:B------:R-:W-:-:S03]  /*10aab0*/  PRMT R12, R12, 0x7773, RZ ;  /* 0x000077730c0c7816 */ /* 0x000fc600000000ff */
[----:B----4-:R0:W-:Y:S04]  /*10aac0*/  @P2 STG.E.U8 desc[UR40][R20.64], R10 ;  /* 0x0000000a14002986 */ /* 0x0101e8000c101128 */
[----:B------:R1:W-:Y:S01]  /*10aad0*/  @P3 STG.E.U8 desc[UR40][R22.64], R12 ;  /* 0x0000000c16003986 */ /* 0x0003e2000c101128 */
[----:B------:R-:W-:Y:S02]  /*10aae0*/  ISETP.NE.AND P3, PT, R4, RZ, PT ;  /* 0x000000ff0400720c */ /* 0x000fe40003f65270 */
[----:B------:R-:W-:Y:S02]  /*10aaf0*/  PRMT R4, R13, 0x7772, RZ ;  /* 0x000077720d047816 */ /* 0x000fe400000000ff */
[----:B------:R-:W-:Y:S02]  /*10ab00*/  P2R R8, PR, RZ, 0x10 ;  /* 0x00000010ff087803 */ /* 0x000fe40000000000 */
[----:B------:R-:W-:Y:S01]  /*10ab10*/  LOP3.LUT P4, RZ, R19, 0x4, RZ, 0xc0, !PT ;  /* 0x0000000413ff7812 */ /* 0x000fe2000788c0ff */
[----:B0-----:R-:W4:Y:S03]  /*10ab20*/  LDL.LU.64 R10, [R1+0xf18] ;  /* 0x000f1800010a7983 */ /* 0x001f260000300a00 */
[----:B------:R-:W-:Y:S01]  /*10ab30*/  P2R R9, PR, RZ, 0x10 ;  /* 0x00000010ff097803 */ /* 0x000fe20000000000 */
[----:B------:R-:W3:Y:S04]  /*10ab40*/  LDL.LU.64 R16, [R1+0x10b8] ;  /* 0x0010b80001107983 */ /* 0x000ee80000300a00 */
[----:B------:R-:W-:Y:S01]  /*10ab50*/  @P3 STG.E.U8 desc[UR40][R28.64], R4 ;  /* 0x000000041c003986 */ /* 0x000fe2000c101128 */
[----:B------:R-:W-:-:S02]  /*10ab60*/  ISETP.NE.AND P3, PT, R3, RZ, PT ;  /* 0x000000ff0300720c */ /* 0x000fc40003f65270 */
[----:B------:R-:W-:Y:S01]  /*10ab70*/  LOP3.LUT P4, RZ, R19, 0x8, RZ, 0xc0, !PT ;  /* 0x0000000813ff7812 */ /* 0x000fe2000788c0ff */
[----:B------:R-:W3:Y:S01]  /*10ab80*/  LDL.LU.64 R20, [R1+0x10b0] ;  /* 0x0010b00001147983 */ /* 0x000ee20000300a00 */
[----:B------:R-:W-:Y:S02]  /*10ab90*/  PRMT R13, R13, 0x7773, RZ ;  /* 0x000077730d0d7816 */ /* 0x000fe400000000ff */
[----:B------:R-:W-:Y:S01]  /*10aba0*/  PRMT R3, R14, 0x7772, RZ ;  /* 0x000077720e037816 */ /* 0x000fe200000000ff */
[----:B-1----:R-:W3:Y:S06]  /*10abb0*/  LDL.LU.64 R22, [R1+0x10a8] ;  /* 0x0010a80001167983 */ /* 0x002eec0000300a00 */
[----:B------:R0:W-:Y:S04]  /*10abc0*/  @P3 STG.E.U8 desc[UR40][R26.64], R13 ;  /* 0x0000000d1a003986 */ /* 0x0001e8000c101128 */
[----:B0-----:R-:W3:Y:S04]  /*10abd0*/  LDL.LU.64 R12, [R1+0x10c0] ;  /* 0x0010c000010c7983 */ /* 0x001ee80000300a00 */
[----:B------:R-:W3:Y:S04]  /*10abe0*/  LDL.LU.64 R28, [R1+0x10a0] ;  /* 0x0010a000011c7983 */ /* 0x000ee80000300a00 */
[----:B------:R-:W3:Y:S04]  /*10abf0*/  LDL.LU.64 R26, [R1+0x1098] ;  /* 0x00109800011a7983 */ /* 0x000ee80000300a00 */
[----:B--2---:R0:W-:Y:S04]  /*10ac00*/  @P4 STG.E.U8 desc[UR40][R6.64], R3 ;  /* 0x0000000306004986 */ /* 0x0041e8000c101128 */
[----:B0-----:R-:W2:Y:S01]  /*10ac10*/  LDL.LU.64 R6, [R1+0x4008] ;  /* 0x0040080001067983 */ /* 0x001ea20000300a00 */
[----:B------:R-:W-:-:S02]  /*10ac20*/  ISETP.NE.AND P4, PT, R9, RZ, PT ;  /* 0x000000ff0900720c */ /* 0x000fc40003f85270 */
[----:B------:R-:W-:Y:S02]  /*10ac30*/  PRMT R14, R14, 0x7773, RZ ;  /* 0x000077730e0e7816 */ /* 0x000fe400000000ff */
[----:B------:R-:W-:-:S09]  /*10ac40*/  PRMT R3, R15, 0x7772, RZ ;  /* 0x000077720f037816 */ /* 0x000fd200000000ff */
[----:B--2---:R0:W-:Y:S04]  /*10ac50*/  @P4 STG.E.U8 desc[UR40][R6.64], R14 ;  /* 0x0000000e06004986 */ /* 0x0041e8000c101128 */
[----:B0-----:R-:W2:Y:S01]  /*10ac60*/  LDL.LU.64 R6, [R1+0x4000] ;  /* 0x0040000001067983 */ /* 0x001ea20000300a00 */
[----:B------:R-:W-:Y:S02]  /*10ac70*/  ISETP.NE.AND P4, PT, R8, RZ, PT ;  /* 0x000000ff0800720c */ /* 0x000fe40003f85270 */
[----:B------:R-:W-:-:S11]  /*10ac80*/  PRMT R15, R15, 0x7773, RZ ;  /* 0x000077730f0f7816 */ /* 0x000fd600000000ff */
[----:B---3--:R0:W-:Y:S04]  /*10ac90*/  @P4 STG.E.U8 desc[UR40][R24.64], R3 ;  /* 0x0000000318004986 */ /* 0x0081e8000c101128 */
[----:B0-----:R-:W3:Y:S01]  /*10aca0*/  LDL.LU.64 R24, [R1+0x1090] ;  /* 0x0010900001187983 */ /* 0x001ee20000300a00 */
[----:B--2---:R-:W-:-:S13]  /*10acb0*/  ISETP.NE.AND P4, PT, R7, RZ, PT ;  /* 0x000000ff0700720c */ /* 0x004fda0003f85270 */
[----:B----4-:R0:W-:Y:S04]  /*10acc0*/  @P4 STG.E.U8 desc[UR40][R10.64], R15 ;  /* 0x0000000f0a004986 */ /* 0x0101e8000c101128 */
[----:B------:R-:W1:Y:S04]  /*10acd0*/  LDS.128 R8, [R18] ;  /* 0x0000000012087984 */ /* 0x000e680000000c00 */
[----:B0-----:R-:W2:Y:S01]  /*10ace0*/  LDL.LU.64 R14, [R1+0x10c8] ;  /* 0x0010c800010e7983 */ /* 0x001ea20000300a00 */
[----:B------:R-:W-:Y:S02]  /*10acf0*/  ISETP.NE.AND P4, PT, R6, RZ, PT ;  /* 0x000000ff0600720c */ /* 0x000fe40003f85270 */
[----:B------:R-:W-:-:S02]  /*10ad00*/  LOP3.LUT P5, RZ, R2, 0x20000000, RZ, 0xc0, !PT ;  /* 0x2000000002ff7812 */ /* 0x000fc400078ac0ff */
[C---:B------:R-:W-:Y:S02]  /*10ad10*/  LOP3.LUT P0, RZ, R2.reuse, 0x10000000, RZ, 0xc0, !PT ;  /* 0x1000000002ff7812 */ /* 0x040fe4000780c0ff */
[----:B------:R-:W-:Y:S02]  /*10ad20*/  LOP3.LUT P6, RZ, R2, 0x8000000, RZ, 0xc0, !PT ;  /* 0x0800000002ff7812 */ /* 0x000fe400078cc0ff */
[----:B-1----:R-:W-:Y:S02]  /*10ad30*/  PRMT R3, R8, 0x7770, RZ ;  /* 0x0000777008037816 */ /* 0x002fe400000000ff */
[C---:B------:R-:W-:Y:S02]  /*10ad40*/  LOP3.LUT P1, RZ, R2.reuse, 0x4000000, RZ, 0xc0, !PT ;  /* 0x0400000002ff7812 */ /* 0x040fe4000782c0ff */
[----:B------:R-:W-:Y:S01]  /*10ad50*/  LOP3.LUT P2, RZ, R2, 0x2000000, RZ, 0xc0, !PT ;  /* 0x0200000002ff7812 */ /* 0x000fe2000784c0ff */
[----:B------:R-:W-:Y:S04]  /*10ad60*/  STL.64 [R1+0x3fe8], R8 ;  /* 0x003fe80801007387 */ /* 0x000fe80000100a00 */
[----:B--2---:R0:W-:Y:S01]  /*10ad70*/  @P4 STG.E.U8 desc[UR40][R14.64], R3 ;  /* 0x000000030e004986 */ /* 0x0041e2000c101128 */
[----:B------:R-:W-:-:S02]  /*10ad80*/  ISETP.NE.AND P4, PT, R5, RZ, PT ;  /* 0x000000ff0500720c */ /* 0x000fc40003f85270 */
[----:B0-----:R-:W-:-:S11]  /*10ad90*/  PRMT R3, R8, 0x7771, RZ ;  /* 0x0000777108037816 */ /* 0x001fd600000000ff */
[----:B------:R0:W-:Y:S02]  /*10ada0*/  @P4 STG.E.U8 desc[UR40][R12.64], R3 ;  /* 0x000000030c004986 */ /* 0x0001e4000c101128 */
[----:B0-----:R-:W-:-:S05]  /*10adb0*/  PRMT R3, R9, 0x7770, RZ ;  /* 0x0000777009037816 */ /* 0x001fca00000000ff */
[----:B------:R0:W-:Y:S01]  /*10adc0*/  @P5 STG.E.U8 desc[UR40][R16.64], R3 ;  /* 0x0000000310005986 */ /* 0x0001e2000c101128 */
[----:B------:R-:W-:-:S03]  /*10add0*/  PRMT R5, R11, 0x7771, RZ ;  /* 0x000077710b057816 */ /* 0x000fc600000000ff */
[----:B------:R-:W1:Y:S01]  /*10ade0*/  LDS.128 R16, [R18+0x400] ;  /* 0x0004000012107984 */ /* 0x000e620000000c00 */
        /* <DEDUP_REMOVED lines=9> */
[----:B0-----:R-:W4:Y:S04]  /*10ae80*/  LDL.LU.64 R26, [R1+0x10f0] ;  /* 0x0010f000011a7983 */ /* 0x001f280000300a00 */
[----:B------:R0:W-:Y:S04]  /*10ae90*/  STL.64 [R1+0x3ff0], R10 ;  /* 0x003ff00a01007387 */ /* 0x0001e80000100a00 */
[----:B0-----:R-:W2:Y:S01]  /*10aea0*/  LDL.LU.64 R10, [R1+0x1108] ;  /* 0x00110800010a7983 */ /* 0x001ea20000300a00 */
[----:B------:R-:W-:-:S02]  /*10aeb0*/  LOP3.LUT P3, RZ, R2, 0x1000000, RZ, 0xc0, !PT ;  /* 0x0100000002ff7812 */ /* 0x000fc4000786c0ff */
[C---:B------:R-:W-:Y:S02]  /*10aec0*/  LOP3.LUT P0, RZ, R2.reuse, 0x800000, RZ, 0xc0, !PT ;  /* 0x0080000002ff7812 */ /* 0x040fe4000780c0ff */
[C---:B------:R-:W-:Y:S02]  /*10aed0*/  LOP3.LUT P4, RZ, R2.reuse, 0x80000, RZ, 0xc0, !PT ;  /* 0x0008000002ff7812 */ /* 0x040fe4000788c0ff */
[C---:B------:R-:W-:Y:S02]  /*10aee0*/  LOP3.LUT P5, RZ, R2.reuse, 0x400000, RZ, 0xc0, !PT ;  /* 0x0040000002ff7812 */ /* 0x040fe400078ac0ff */
[----:B------:R-:W-:Y:S02]  /*10aef0*/  P2R R4, PR, RZ, 0x10 ;  /* 0x00000010ff047803 */ /* 0x000fe40000000000 */
[----:B------:R-:W-:Y:S02]  /*10af00*/  LOP3.LUT P4, RZ, R2, 0x100000, RZ, 0xc0, !PT ;  /* 0x0010000002ff7812 */ /* 0x000fe4000788c0ff */
[----:B-1----:R-:W-:Y:S01]  /*10af10*/  PRMT R15, R16, 0x7770, RZ ;  /* 0x00007770100f7816 */ /* 0x002fe200000000ff */
[----:B--2---:R0:W-:Y:S04]  /*10af20*/  STL.64 [R1+0x3ff8], R10 ;  /* 0x003ff80a01007387 */ /* 0x0041e80000100a00 */
[----:B0-----:R-:W2:Y:S01]  /*10af30*/  LDL.LU.64 R10, [R1+0x10f8] ;  /* 0x0010f800010a7983 */ /* 0x001ea20000300a00 */
[----:B------:R-:W-:-:S02]  /*10af40*/  P2R R3, PR, RZ, 0x10 ;  /* 0x00000010ff037803 */ /* 0x000fc40000000000 */
[----:B------:R-:W-:Y:S01]  /*10af50*/  LOP3.LUT P4, RZ, R2, 0x200000, RZ, 0xc0, !PT ;  /* 0x0020000002ff7812 */ /* 0x000fe2000788c0ff */
[----:B---3--:R-:W-:Y:S04]  /*10af60*/  @P3 STG.E.U8 desc[UR40][R24.64], R5 ;  /* 0x0000000518003986 */ /* 0x008fe8000c101128 */
[----:B------:R0:W-:Y:S04]  /*10af70*/  @P0 STG.E.U8 desc[UR40][R28.64], R15 ;  /* 0x0000000f1c000986 */ /* 0x0001e8000c101128 */
[----:B------:R-:W3:Y:S04]  /*10af80*/  LDL.LU.64 R8, [R1+0x1110] ;  /* 0x0011100001087983 */ /* 0x000ee80000300a00 */
[----:B------:R-:W3:Y:S01]  /*10af90*/  LDL.LU.64 R20, [R1+0x1128] ;  /* 0x0011280001147983 */ /* 0x000ee20000300a00 */
[----:B0-----:R-:W-:-:S03]  /*10afa0*/  PRMT R15, R16, 0x7771, RZ ;  /* 0x00007771100f7816 */ /* 0x001fc600000000ff */
[----:B------:R-:W3:Y:S04]  /*10afb0*/  LDL.LU.64 R22, [R1+0x1138] ;  /* 0x0011380001167983 */ /* 0x000ee80000300a00 */
[----:B----4-:R0:W-:Y:S04]  /*10afc0*/  @P5 STG.E.U8 desc[UR40][R26.64], R15 ;  /* 0x0000000f1a005986 */ /* 0x0101e8000c101128 */
[----:B------:R-:W4:Y:S04]  /*10afd0*/  LDL.LU.64 R24, [R1+0x1148] ;  /* 0x0011480001187983 */ /* 0x000f280000300a00 */
[----:B------:R-:W3:Y:S01]  /*10afe0*/  LDL.LU.64 R28, [R1+0x1150] ;  /* 0x00115000011c7983 */ /* 0x000ee20000300a00 */
[----:B0-----:R-:W-:-:S03]  /*10aff0*/  PRMT R15, R17, 0x7770, RZ ;  /* 0x00007770110f7816 */ /* 0x001fc600000000ff */
[----:B------:R-:W3:Y:S04]  /*10b000*/  LDL.LU.64 R26, [R1+0x1160] ;  /* 0x00116000011a7983 */ /* 0x000ee80000300a00 */
[----:B--2---:R0:W-:Y:S04]  /*10b010*/  @P4 STG.E.U8 desc[UR40][R10.64], R15 ;  /* 0x0000000f0a004986 */ /* 0x0041e8000c101128 */
[----:B0-----:R-:W2:Y:S01]  /*10b020*/  LDL.LU.64 R10, [R1+0x3ff8] ;  /* 0x003ff800010a7983 */ /* 0x001ea20000300a00 */
[----:B------:R-:W-:Y:S02]  /*10b030*/  ISETP.NE.AND P4, PT, R3, RZ, PT ;  /* 0x000000ff0300720c */ /* 0x000fe40003f85270 */
[----:B------:R-:W-:Y:S01]  /*10b040*/  PRMT R3, R17, 0x7771, RZ ;  /* 0x0000777111037816 */ /* 0x000fe200000000ff */
[----:B------:R0:W-:Y:S04]  /*10b050*/  STL.64 [R1+0x3fe0], R16 ;  /* 0x003fe01001007387 */ /* 0x0001e80000100a00 */
[----:B0-----:R-:W3:Y:S01]  /*10b060*/  LDL.LU.64 R16, [R1+0x1120] ;  /* 0x0011200001107983 */ /* 0x001ee20000300a00 */
[----:B------:R-:W-:-:S04]  /*10b070*/  LOP3.LUT P3, RZ, R2, 0x1000, RZ, 0xc0, !PT ;  /* 0x0000100002ff7812 */ /* 0x000fc8000786c0ff */
[----:B------:R-:W-:Y:S02]  /*10b080*/  P2R R5, PR, RZ, 0x8 ;  /* 0x00000008ff057803 */ /* 0x000fe40000000000 */
[----:B------:R-:W-:-:S04]  /*10b090*/  LOP3.LUT P3, RZ, R2, 0x2000, RZ, 0xc0, !PT ;  /* 0x0000200002ff7812 */ /* 0x000fc8000786c0ff */
[----:B------:R-:W-:Y:S02]  /*10b0a0*/  P2R R6, PR, RZ, 0x8 ;  /* 0x00000008ff067803 */ /* 0x000fe40000000000 */
[----:B------:R-:W-:-:S04]  /*10b0b0*/  LOP3.LUT P3, RZ, R2, 0x4000, RZ, 0xc0, !PT ;  /* 0x0000400002ff7812 */ /* 0x000fc8000786c0ff */
[----:B------:R-:W-:Y:S02]  /*10b0c0*/  P2R R7, PR, RZ, 0x8 ;  /* 0x00000008ff077803 */ /* 0x000fe40000000000 */
[----:B------:R-:W-:-:S04]  /*10b0d0*/  LOP3.LUT P3, RZ, R2, 0x8000, RZ, 0xc0, !PT ;  /* 0x0000800002ff7812 */ /* 0x000fc8000786c0ff */
[----:B------:R-:W-:Y:S02]  /*10b0e0*/  P2R R12, PR, RZ, 0x8 ;  /* 0x00000008ff0c7803 */ /* 0x000fe40000000000 */
[----:B------:R-:W-:Y:S01]  /*10b0f0*/  LOP3.LUT P3, RZ, R2, 0x10000, RZ, 0xc0, !PT ;  /* 0x0001000002ff7812 */ /* 0x000fe2000786c0ff */
[----:B--2---:R0:W-:Y:S01]  /*10b100*/  @P4 STG.E.U8 desc[UR40][R10.64], R3 ;  /* 0x000000030a004986 */ /* 0x0041e2000c101128 */
[----:B------:R-:W-:Y:S02]  /*10b110*/  ISETP.NE.AND P4, PT, R4, RZ, PT ;  /* 0x000000ff0400720c */ /* 0x000fe40003f85270 */
[----:B0-----:R-:W-:Y:S01]  /*10b120*/  PRMT R3, R18, 0x7770, RZ ;  /* 0x0000777012037816 */ /* 0x001fe200000000ff */
[----:B------:R-:W2:Y:S10]  /*10b130*/  LDL.LU.64 R10, [R1+0x3ff0] ;  /* 0x003ff000010a7983 */ /* 0x000eb40000300a00 */
[----:B---3--:R0:W-:Y:S04]  /*10b140*/  @P4 STG.E.U8 desc[UR40][R8.64], R3 ;  /* 0x0000000308004986 */ /* 0x0081e8000c101128 */
[----:B0-----:R-:W3:Y:S01]  /*10b150*/  LDL.LU.64 R8, [R1+0x3fe8] ;  /* 0x003fe80001087983 */ /* 0x001ee20000300a00 */
[----:B------:R-:W-:-:S02]  /*10b160*/  P2R R13, PR, RZ, 0x8 ;  /* 0x00000008ff0d7803 */ /* 0x000fc40000000000 */
[----:B------:R-:W-:-:S04]  /*10b170*/  LOP3.LUT P3, RZ, R2, 0x20000, RZ, 0xc0, !PT ;  /* 0x0002000002ff7812 */ /* 0x000fc8000786c0ff */
[----:B------:R-:W-:Y:S02]  /*10b180*/  P2R R14, PR, RZ, 0x8 ;  /* 0x00000008ff0e7803 */ /* 0x000fe40000000000 */
[C---:B------:R-:W-:Y:S02]  /*10b190*/  LOP3.LUT P3, RZ, R2.reuse, 0x40000, RZ, 0xc0, !PT ;  /* 0x0004000002ff7812 */ /* 0x040fe4000786c0ff */
[C---:B------:R-:W-:Y:S02]  /*10b1a0*/  LOP3.LUT P2, RZ, R2.reuse, 0x800, RZ, 0xc0, !PT ;  /* 0x0000080002ff7812 */ /* 0x040fe4000784c0ff */
[C---:B------:R-:W-:Y:S02]  /*10b1b0*/  LOP3.LUT P1, RZ, R2.reuse, 0x400, RZ, 0xc0, !PT ;  /* 0x0000040002ff7812 */ /* 0x040fe4000782c0ff */
[C---:B------:R-:W-:Y:S02]  /*10b1c0*/  LOP3.LUT P0, RZ, R2.reuse, 0x200, RZ, 0xc0, !PT ;  /* 0x0000020002ff7812 */ /* 0x040fe4000780c0ff */
[----:B------:R-:W-:-:S02]  /*10b1d0*/  LOP3.LUT P6, RZ, R2, 0x100, RZ, 0xc0, !PT ;  /* 0x0000010002ff7812 */ /* 0x000fc400078cc0ff */
[C---:B------:R-:W-:Y:S02]  /*10b1e0*/  LOP3.LUT P5, RZ, R2.reuse, 0x80, RZ, 0xc0, !PT ;  /* 0x0000008002ff7812 */ /* 0x040fe400078ac0ff */
[----:B------:R-:W-:Y:S02]  /*10b1f0*/  LOP3.LUT P4, RZ, R2, 0x40, RZ, 0xc0, !PT ;  /* 0x0000004002ff7812 */ /* 0x000fe4000788c0ff */
[----:B------:R-:W-:-:S05]  /*10b200*/  PRMT R2, R18, 0x7771, RZ ;  /* 0x0000777112027816 */ /* 0x000fca00000000ff */
[----:B------:R0:W-:Y:S01]  /*10b210*/  @P3 STG.E.U8 desc[UR40][R16.64], R2 ;  /* 0x0000000210003986 */ /* 0x0001e2000c101128 */
[----:B------:R-:W-:Y:S02]  /*10b220*/  ISETP.NE.AND P3, PT, R14, RZ, PT ;  /* 0x000000ff0e00720c */ /* 0x000fe40003f65270 */
[----:B0-----:R-:W-:Y:S01]  /*10b230*/  PRMT R2, R19, 0x7770, RZ ;  /* 0x0000777013027816 */ /* 0x001fe200000000ff */
[----:B------:R-:W2:Y:S10]  /*10b240*/  LDL.LU.64 R16, [R1+0x1178] ;  /* 0x0011780001107983 */ /* 0x000eb40000300a00 */
[----:B------:R0:W-:Y:S01]  /*10b250*/  @P3 STG.E.U8 desc[UR40][R20.64], R2 ;  /* 0x0000000214003986 */ /* 0x0001e2000c101128 */
[----:B------:R-:W-:-:S02]  /*10b260*/  ISETP.NE.AND P3, PT, R13, RZ, PT ;  /* 0x000000ff0d00720c */ /* 0x000fc40003f65270 */
[----:B0-----:R-:W-:-:S11]  /*10b270*/  PRMT R2, R19, 0x7771, RZ ;  /* 0x0000777113027816 */ /* 0x001fd600000000ff */
[----:B------:R3:W-:Y:S01]  /*10b280*/  @P3 STG.E.U8 desc[UR40][R22.64], R2 ;  /* 0x0000000216003986 */ /* 0x0007e2000c101128 */
[----:B------:R-:W-:-:S03]  /*10b290*/  ISETP.NE.AND P3, PT, R12, RZ, PT ;  /* 0x000000ff0c00720c */ /* 0x000fc60003f65270 */
[----:B------:R-:W2:Y:S01]  /*10b2a0*/  LDL.LU.64 R12, [R1+0x1130] ;  /* 0x00113000010c7983 */ /* 0x000ea20000300a00 */
[----:B---3--:R-:W-:-:S09]  /*10b2b0*/  PRMT R2, R8, 0x7772, RZ ;  /* 0x0000777208027816 */ /* 0x008fd200000000ff */
[----:B----4-:R0:W-:Y:S01]  /*10b2c0*/  @P3 STG.E.U8 desc[UR40][R24.64], R2 ;  /* 0x0000000218003986 */ /* 0x0101e2000c101128 */
[----:B------:R-:W-:Y:S02]  /*10b2d0*/  ISETP.NE.AND P3, PT, R7, RZ, PT ;  /* 0x000000ff0700720c */ /* 0x000fe40003f65270 */
[----:B------:R-:W-:-:S11]  /*10b2e0*/  PRMT R8, R8, 0x7773, RZ ;  /* 0x0000777308087816 */ /* 0x000fd600000000ff */
[----:B------:R-:W-:Y:S01]  /*10b2f0*/  @P3 STG.E.U8 desc[UR40][R28.64], R8 ;  /* 0x000000081c003986 */ /* 0x000fe2000c101128 */
[----:B------:R-:W-:Y:S02]  /*10b300*/  ISETP.NE.AND P3, PT, R6, RZ, PT ;  /* 0x000000ff0600720c */ /* 0x000fe40003f65270 */
[----:B0-----:R-:W-:Y:S01]  /*10b310*/  PRMT R2, R9, 0x7772, RZ ;  /* 0x0000777209027816 */ /* 0x001fe200000000ff */
[----:B------:R-:W3:Y:S10]  /*10b320*/  LDL.LU.64 R6, [R1+0x1140] ;  /* 0x0011400001067983 */ /* 0x000ef40000300a00 */
[----:B------:R0:W-:Y:S04]  /*10b330*/  @P3 STG.E.U8 desc[UR40][R26.64], R2 ;  /* 0x000000021a003986 */ /* 0x0001e8000c101128 */
[----:B0-----:R-:W4:Y:S01]  /*10b340*/  LDL.LU.64 R2, [R1+0x1168] ;  /* 0x0011680001027983 */ /* 0x001f220000300a00 */
[----:B------:R-:W-:-:S02]  /*10b350*/  ISETP.NE.AND P3, PT, R5, RZ, PT ;  /* 0x000000ff0500720c */ /* 0x000fc40003f65270 */
[----:B------:R-:W-:Y:S01]  /*10b360*/  PRMT R9, R9, 0x7773, RZ ;  /* 0x0000777309097816 */ /* 0x000fe200000000ff */
[----:B------:R-:W2:Y:S04]  /*10b370*/  LDL.LU.64 R14, [R1+0x1118] ;  /* 0x00111800010e7983 */ /* 0x000ea80000300a00 */
[----:B------:R-:W2:Y:S04]  /*10b380*/  LDL.LU.64 R20, [R1+0x1100] ;  /* 0x0011000001147983 */ /* 0x000ea80000300a00 */
[----:B------:R-:W2:Y:S04]  /*10b390*/  LDL.LU.64 R22, [R1+0x10e0] ;  /* 0x0010e00001167983 */ /* 0x000ea80000300a00 */
[----:B------:R-:W3:Y:S04]  /*10b3a0*/  LDL.LU.64 R24, [R1+0x10d8] ;  /* 0x0010d80001187983 */ /* 0x000ee80000300a00 */
[----:B------:R-:W3:Y:S04]  /*10b3b0*/  LDL.LU.64 R28, [R1+0x10d0] ;  /* 0x0010d000011c7983 */ /* 0x000ee80000300a00 */
[----:B------:R-:W3:Y:S04]  /*10b3c0*/  LDL.LU.64 R26, [R1+0x1088] ;  /* 0x00108800011a7983 */ /* 0x000ee80000300a00 */
[----:B------:R-:W3:Y:S04]  /*10b3d0*/  LDL.LU.64 R4, [R1+0x1158] ;  /* 0x0011580001047983 */ /* 0x000ee80000300a00 */
[----:B----4-:R2:W-:Y:S02]  /*10b3e0*/  @P3 STG.E.U8 desc[UR40][R2.64], R9 ;  /* 0x0000000902003986 */ /* 0x0105e4000c101128 */
[----:B--2---:R-:W-:-:S02]  /*10b3f0*/  PRMT R2, R10, 0x7772, RZ ;  /* 0x000077720a027816 */ /* 0x004fc400000000ff */
[----:B------:R-:W2:Y:S04]  /*10b400*/  LDL.LU.64 R8, [R1+0x1170] ;  /* 0x0011700001087983 */ /* 0x000ea80000300a00 */
[----:B------:R0:W-:Y:S04]  /*10b410*/  @P2 STG.E.U8 desc[UR40][R16.64], R2 ;  /* 0x0000000210002986 */ /* 0x0001e8000c101128 */
[----:B0-----:R-:W4:Y:S01]  /*10b420*/  LDL.LU.64 R16, [R1+0x3fe0] ;  /* 0x003fe00001107983 */ /* 0x001f220000300a00 */
[----:B------:R-:W-:Y:S02]  /*10b430*/  PRMT R10, R10, 0x7773, RZ ;  /* 0x000077730a0a7816 */ /* 0x000fe400000000ff */
[----:B------:R-:W-:-:S02]  /*10b440*/  PRMT R3, R11, 0x7772, RZ ;  /* 0x000077720b037816 */ /* 0x000fc400000000ff */
[----:B------:R-:W-:Y:S02]  /*10b450*/  PRMT R11, R11, 0x7773, RZ ;  /* 0x000077730b0b7816 */ /* 0x000fe400000000ff */
[C---:B------:R-:W-:Y:S02]  /*10b460*/  LOP3.LUT P3, RZ, R0.reuse, 0x40000000, RZ, 0xc0, !PT ;  /* 0x4000000000ff7812 */ /* 0x040fe4000786c0ff */
[----:B------:R-:W-:Y:S02]  /*10b470*/  LOP3.LUT P2, RZ, R0, 0x20000000, RZ, 0xc0, !PT ;  /* 0x2000000000ff7812 */ /* 0x000fe4000784c0ff */
[C---:B------:R-:W-:Y:S02]  /*10b480*/  PRMT R2, R18.reuse, 0x7772, RZ ;  /* 0x0000777212027816 */ /* 0x040fe400000000ff */
[----:B------:R-:W-:Y:S01]  /*10b490*/  PRMT R18, R18, 0x7773, RZ ;  /* 0x0000777312127816 */ /* 0x000fe200000000ff */
[----:B--2---:R-:W-:Y:S04]  /*10b4a0*/  @P1 STG.E.U8 desc[UR40][R8.64], R10 ;  /* 0x0000000a08001986 */ /* 0x004fe8000c101128 */
[----:B---3--:R4:W-:Y:S01]  /*10b4b0*/  @P0 STG.E.U8 desc[UR40][R4.64], R3 ;  /* 0x0000000304000986 */ /* 0x0089e2000c101128 */
[----:B------:R-:W-:-:S02]  /*10b4c0*/  LOP3.LUT P1, RZ, R0, 0x10000000, RZ, 0xc0, !PT ;  /* 0x1000000000ff7812 */ /* 0x000fc4000782c0ff */
[C---:B------:R-:W-:Y:S01]  /*10b4d0*/  LOP3.LUT P0, RZ, R0.reuse, 0x8000000, RZ, 0xc0, !PT ;  /* 0x0800000000ff7812 */ /* 0x040fe2000780c0ff */
[----:B------:R0:W-:Y:S01]  /*10b4e0*/  @P6 STG.E.U8 desc[UR40][R6.64], R11 ;  /* 0x0000000b06006986 */ /* 0x0001e2000c101128 */
[----:B------:R-:W-:Y:S02]  /*10b4f0*/  LOP3.LUT P6, RZ, R0, 0x4000000, RZ, 0xc0, !PT ;  /* 0x0400000000ff7812 */ /* 0x000fe400078cc0ff */
[C---:B----4-:R-:W-:Y:S02]  /*10b500*/  PRMT R4, R16.reuse, 0x7772, RZ ;  /* 0x0000777210047816 */ /* 0x050fe400000000ff */
[----:B------:R-:W-:-:S03]  /*10b510*/  PRMT R16, R16, 0x7773, RZ ;  /* 0x0000777310107816 */ /* 0x000fc600000000ff */
[----:B------:R0:W-:Y:S01]  /*10b520*/  @P5 STG.E.U8 desc[UR40][R12.64], R4 ;  /* 0x000000040c005986 */ /* 0x0001e2000c101128 */
[----:B------:R-:W-:Y:S02]  /*10b530*/  LOP3.LUT P5, RZ, R0, 0x2000000, RZ, 0xc0, !PT ;  /* 0x0200000000ff7812 */ /* 0x000fe400078ac0ff */
[C---:B------:R-:W-:Y:S02]  /*10b540*/  PRMT R0, R17.reuse, 0x7772, RZ ;  /* 0x0000777211007816 */ /* 0x040fe400000000ff */
[----:B------:R-:W-:Y:S01]  /*10b550*/  PRMT R17, R17, 0x7773, RZ ;  /* 0x0000777311117816 */ /* 0x000fe200000000ff */
[----:B------:R0:W-:Y:S01]  /*10b560*/  @P4 STG.E.U8 desc[UR40][R14.64], R16 ;  /* 0x000000100e004986 */ /* 0x0001e2000c101128 */
[----:B------:R-:W-:-:S03]  /*10b570*/  PRMT R5, R19, 0x7772, RZ ;  /* 0x0000777213057816 */ /* 0x000fc600000000ff */
[----:B------:R0:W-:Y:S04]  /*10b580*/  @P3 STG.E.U8 desc[UR40][R20.64], R0 ;  /* 0x0000000014003986 */ /* 0x0001e8000c101128 */
[----:B------:R0:W-:Y:S04]  /*10b590*/  @P2 STG.E.U8 desc[UR40][R22.64], R17 ;  /* 0x0000001116002986 */ /* 0x0001e8000c101128 */
[----:B------:R0:W-:Y:S04]  /*10b5a0*/  @P1 STG.E.U8 desc[UR40][R24.64], R2 ;  /* 0x0000000218001986 */ /* 0x0001e8000c101128 */
[----:B------:R0:W-:Y:S01]  /*10b5b0*/  @P0 STG.E.U8 desc[UR40][R28.64], R18 ;  /* 0x000000121c000986 */ /* 0x0001e2000c101128 */
[----:B------:R-:W-:-:S03]  /*10b5c0*/  PRMT R19, R19, 0x7773, RZ ;  /* 0x0000777313137816 */ /* 0x000fc600000000ff */
[----:B------:R0:W-:Y:S01]  /*10b5d0*/  @P6 STG.E.U8 desc[UR40][R26.64], R5 ;  /* 0x000000051a006986 */ /* 0x0001e2000c101128 */
[----:B------:R-:W-:Y:S05]  /*10b5e0*/  @!P5 EXIT ;  /* 0x000000000000d94d */ /* 0x000fea0003800000 */
[----:B0-----:R-:W2:Y:S04]  /*10b5f0*/  LDL.LU.64 R26, [R1+0xf00] ;  /* 0x000f0000011a7983 */ /* 0x001ea80000300a00 */
[----:B--2---:R-:W-:Y:S01]  /*10b600*/  STG.E.U8 desc[UR40][R26.64], R19 ;  /* 0x000000131a007986 */ /* 0x004fe2000c101128 */
[----:B------:R-:W-:Y:S05]  /*10b610*/  EXIT ;  /* 0x000000000000794d */ /* 0x000fea0003800000 */
.L_x_3:
[----:B------:R-:W-:-:S00]  /*10b620*/  BRA `(.L_x_3) ;  /* 0xfffffffc00fc7947 */ /* 0x000fc0000383ffff */
[----:B------:R-:W-:-:S00]  /*10b630*/  NOP ;  /* 0x0000000000007918 */ /* 0x000fc00000000000 */
        /* <DEDUP_REMOVED lines=12> */
.L_x_4:


//--------------------- .nv.shared.matmul_kernel  --------------------------
	.section	.nv.shared.matmul_kernel,"aw",@nobits
	.sectionflags	@""
	.align	16
	.zero		1024


//--------------------- .nv.shared.reserved.0     --------------------------
	.section	.nv.shared.reserved.0,"aw",@nobits
	.weak		__nv_reservedSMEM_offset_0_alias
	.size		__nv_reservedSMEM_offset_0_alias, 0, 64
	.other		__nv_reservedSMEM_offset_0_alias,@"STO_CUDA_RESERVED_SHARED STV_DEFAULT"
__nv_reservedSMEM_offset_0_alias:
	.zero		0
	.zero		64


//--------------------- .nv.constant0.matmul_kernel --------------------------
	.section	.nv.constant0.matmul_kernel,"a",@progbits
	.sectionflags	@""
	.align	4
.nv.constant0.matmul_kernel:
	.zero		976


//--------------------- SYMBOLS --------------------------

	.type		.nv.reservedSmem.offset0,@object
	.size		.nv.reservedSmem.offset0,0x4
	.type		.nv.reservedSmem.cap,@object
	.size		.nv.reservedSmem.cap,0x4
